//
// Generated by NVIDIA NVVM Compiler
//
// Compiler Build ID: CL-36424714
// Cuda compilation tools, release 13.0, V13.0.88
// Based on NVVM 20.0.0
//

.version 9.0
.target sm_100
.address_size 64

	// .globl	_Z22groupNormNHWCSumKernelILi160EEv19GroupNormNHWCParams
// _ZZ22groupNormNHWCSumKernelILi160EEv19GroupNormNHWCParamsE11tempStorage has been demoted
// _ZZ22groupNormNHWCSumKernelILi160EEv19GroupNormNHWCParamsE4smem has been demoted
// _ZZ22groupNormNHWCSumKernelILi256EEv19GroupNormNHWCParamsE11tempStorage has been demoted
// _ZZ22groupNormNHWCSumKernelILi256EEv19GroupNormNHWCParamsE4smem has been demoted
// _ZZ22groupNormNHWCSumKernelILi128EEv19GroupNormNHWCParamsE11tempStorage has been demoted
// _ZZ22groupNormNHWCSumKernelILi128EEv19GroupNormNHWCParamsE4smem has been demoted
// _ZZ22groupNormNHWCSumKernelILi64EEv19GroupNormNHWCParamsE11tempStorage has been demoted
// _ZZ22groupNormNHWCSumKernelILi64EEv19GroupNormNHWCParamsE4smem has been demoted
.global .align 1 .b8 _ZN34_INTERNAL_684f6114_4_k_cu_de61ec554cuda3std3__45__cpo5beginE[1];
.global .align 1 .b8 _ZN34_INTERNAL_684f6114_4_k_cu_de61ec554cuda3std3__45__cpo3endE[1];
.global .align 1 .b8 _ZN34_INTERNAL_684f6114_4_k_cu_de61ec554cuda3std3__45__cpo6cbeginE[1];
.global .align 1 .b8 _ZN34_INTERNAL_684f6114_4_k_cu_de61ec554cuda3std3__45__cpo4cendE[1];
.global .align 1 .b8 _ZN34_INTERNAL_684f6114_4_k_cu_de61ec554cuda3std3__45__cpo6rbeginE[1];
.global .align 1 .b8 _ZN34_INTERNAL_684f6114_4_k_cu_de61ec554cuda3std3__45__cpo4rendE[1];
.global .align 1 .b8 _ZN34_INTERNAL_684f6114_4_k_cu_de61ec554cuda3std3__45__cpo7crbeginE[1];
.global .align 1 .b8 _ZN34_INTERNAL_684f6114_4_k_cu_de61ec554cuda3std3__45__cpo5crendE[1];
.global .align 1 .b8 _ZN34_INTERNAL_684f6114_4_k_cu_de61ec554cuda3std3__436_GLOBAL__N__684f6114_4_k_cu_de61ec556ignoreE[1];
.global .align 1 .b8 _ZN34_INTERNAL_684f6114_4_k_cu_de61ec554cuda3std3__419piecewise_constructE[1];
.global .align 1 .b8 _ZN34_INTERNAL_684f6114_4_k_cu_de61ec554cuda3std3__48in_placeE[1];
.global .align 1 .b8 _ZN34_INTERNAL_684f6114_4_k_cu_de61ec554cuda3std3__420unreachable_sentinelE[1];
.global .align 1 .b8 _ZN34_INTERNAL_684f6114_4_k_cu_de61ec554cuda3std3__47nulloptE[1];
.global .align 1 .b8 _ZN34_INTERNAL_684f6114_4_k_cu_de61ec554cuda3std3__48unexpectE[1];
.global .align 1 .b8 _ZN34_INTERNAL_684f6114_4_k_cu_de61ec554cuda3std6ranges3__45__cpo4swapE[1];
.global .align 1 .b8 _ZN34_INTERNAL_684f6114_4_k_cu_de61ec554cuda3std6ranges3__45__cpo9iter_moveE[1];
.global .align 1 .b8 _ZN34_INTERNAL_684f6114_4_k_cu_de61ec554cuda3std6ranges3__45__cpo5beginE[1];
.global .align 1 .b8 _ZN34_INTERNAL_684f6114_4_k_cu_de61ec554cuda3std6ranges3__45__cpo3endE[1];
.global .align 1 .b8 _ZN34_INTERNAL_684f6114_4_k_cu_de61ec554cuda3std6ranges3__45__cpo6cbeginE[1];
.global .align 1 .b8 _ZN34_INTERNAL_684f6114_4_k_cu_de61ec554cuda3std6ranges3__45__cpo4cendE[1];
.global .align 1 .b8 _ZN34_INTERNAL_684f6114_4_k_cu_de61ec554cuda3std6ranges3__45__cpo7advanceE[1];
.global .align 1 .b8 _ZN34_INTERNAL_684f6114_4_k_cu_de61ec554cuda3std6ranges3__45__cpo9iter_swapE[1];
.global .align 1 .b8 _ZN34_INTERNAL_684f6114_4_k_cu_de61ec554cuda3std6ranges3__45__cpo4nextE[1];
.global .align 1 .b8 _ZN34_INTERNAL_684f6114_4_k_cu_de61ec554cuda3std6ranges3__45__cpo4prevE[1];
.global .align 1 .b8 _ZN34_INTERNAL_684f6114_4_k_cu_de61ec554cuda3std6ranges3__45__cpo4dataE[1];
.global .align 1 .b8 _ZN34_INTERNAL_684f6114_4_k_cu_de61ec554cuda3std6ranges3__45__cpo5cdataE[1];
.global .align 1 .b8 _ZN34_INTERNAL_684f6114_4_k_cu_de61ec554cuda3std6ranges3__45__cpo4sizeE[1];
.global .align 1 .b8 _ZN34_INTERNAL_684f6114_4_k_cu_de61ec554cuda3std6ranges3__45__cpo5ssizeE[1];
.global .align 1 .b8 _ZN34_INTERNAL_684f6114_4_k_cu_de61ec554cuda3std6ranges3__45__cpo8distanceE[1];
.global .align 1 .b8 _ZN34_INTERNAL_684f6114_4_k_cu_de61ec556thrust24THRUST_300001_SM_1000_NS6system6detail10sequential3seqE[1];
.global .align 1 .b8 _ZN34_INTERNAL_684f6114_4_k_cu_de61ec556thrust24THRUST_300001_SM_1000_NS12placeholders2_1E[1];
.global .align 1 .b8 _ZN34_INTERNAL_684f6114_4_k_cu_de61ec556thrust24THRUST_300001_SM_1000_NS12placeholders2_2E[1];
.global .align 1 .b8 _ZN34_INTERNAL_684f6114_4_k_cu_de61ec556thrust24THRUST_300001_SM_1000_NS12placeholders2_3E[1];
.global .align 1 .b8 _ZN34_INTERNAL_684f6114_4_k_cu_de61ec556thrust24THRUST_300001_SM_1000_NS12placeholders2_4E[1];
.global .align 1 .b8 _ZN34_INTERNAL_684f6114_4_k_cu_de61ec556thrust24THRUST_300001_SM_1000_NS12placeholders2_5E[1];
.global .align 1 .b8 _ZN34_INTERNAL_684f6114_4_k_cu_de61ec556thrust24THRUST_300001_SM_1000_NS12placeholders2_6E[1];
.global .align 1 .b8 _ZN34_INTERNAL_684f6114_4_k_cu_de61ec556thrust24THRUST_300001_SM_1000_NS12placeholders2_7E[1];
.global .align 1 .b8 _ZN34_INTERNAL_684f6114_4_k_cu_de61ec556thrust24THRUST_300001_SM_1000_NS12placeholders2_8E[1];
.global .align 1 .b8 _ZN34_INTERNAL_684f6114_4_k_cu_de61ec556thrust24THRUST_300001_SM_1000_NS12placeholders2_9E[1];
.global .align 1 .b8 _ZN34_INTERNAL_684f6114_4_k_cu_de61ec556thrust24THRUST_300001_SM_1000_NS12placeholders3_10E[1];

.visible .entry _Z22groupNormNHWCSumKernelILi160EEv19GroupNormNHWCParams(
	.param .align 8 .b8 _Z22groupNormNHWCSumKernelILi160EEv19GroupNormNHWCParams_param_0[96]
)
{
	.reg .pred 	%p<51>;
	.reg .b16 	%rs<94>;
	.reg .b32 	%r<250>;
	.reg .b32 	%f<254>;
	.reg .b64 	%rd<78>;
	// demoted variable
	.shared .align 16 .b8 _ZZ22groupNormNHWCSumKernelILi160EEv19GroupNormNHWCParamsE11tempStorage[1952];
	// demoted variable
	.shared .align 8 .b8 _ZZ22groupNormNHWCSumKernelILi160EEv19GroupNormNHWCParamsE4smem[1280];
	ld.param.u32 	%r53, [_Z22groupNormNHWCSumKernelILi160EEv19GroupNormNHWCParams_param_0+88];
	ld.param.u32 	%r52, [_Z22groupNormNHWCSumKernelILi160EEv19GroupNormNHWCParams_param_0+80];
	ld.param.u32 	%r47, [_Z22groupNormNHWCSumKernelILi160EEv19GroupNormNHWCParams_param_0+56];
	ld.param.v2.u32 	{%r45, %r46}, [_Z22groupNormNHWCSumKernelILi160EEv19GroupNormNHWCParams_param_0+48];
	ld.param.u64 	%rd8, [_Z22groupNormNHWCSumKernelILi160EEv19GroupNormNHWCParams_param_0+32];
	ld.param.v2.u32 	{%r48, %r49}, [_Z22groupNormNHWCSumKernelILi160EEv19GroupNormNHWCParams_param_0+64];
	ld.param.v2.u32 	{%r50, %r51}, [_Z22groupNormNHWCSumKernelILi160EEv19GroupNormNHWCParams_param_0+72];
	ld.param.u64 	%rd5, [_Z22groupNormNHWCSumKernelILi160EEv19GroupNormNHWCParams_param_0+8];
	cvta.to.global.u64 	%rd1, %rd5;
	mov.u32 	%r5, %ctaid.z;
	mov.u32 	%r6, %ctaid.x;
	mov.u32 	%r7, %tid.x;
	shl.b32 	%r8, %r7, 1;
	mad.lo.s32 	%r9, %r50, %r6, %r8;
	mov.u32 	%r54, %ctaid.y;
	mul.lo.s32 	%r247, %r49, %r54;
	add.s32 	%r55, %r247, %r49;
	min.s32 	%r11, %r55, %r48;
	setp.ge.s32 	%p1, %r247, %r11;
	mov.f32 	%f250, 0f00000000;
	mov.f32 	%f251, %f250;
	@%p1 bra 	$L__BB0_43;
	cvt.u64.u32 	%rd9, %r5;
	cvt.s64.s32 	%rd10, %r52;
	shr.s32 	%r57, %r9, 31;
	shr.u32 	%r58, %r57, 27;
	add.s32 	%r59, %r9, %r58;
	shr.u32 	%r60, %r59, 5;
	mul.lo.s32 	%r61, %r48, %r60;
	shl.b32 	%r62, %r61, 5;
	cvt.s64.s32 	%rd11, %r62;
	and.b32  	%r63, %r59, -32;
	sub.s32 	%r64, %r9, %r63;
	cvt.s64.s32 	%rd12, %r64;
	mad.lo.s64 	%rd13, %rd10, %rd9, %rd12;
	add.s64 	%rd2, %rd13, %rd11;
	mov.b32 	%r56, 0;
	// begin inline asm
	cvt.rn.f16.s32 %rs92, %r56;
	// end inline asm
	sub.s32 	%r13, %r11, %r247;
	and.b32  	%r14, %r13, 7;
	sub.s32 	%r65, %r247, %r11;
	setp.gt.u32 	%p2, %r65, -8;
	mov.f32 	%f251, 0f00000000;
	mov.f32 	%f250, %f251;
	@%p2 bra 	$L__BB0_21;
	add.s32 	%r245, %r247, 3;
	and.b32  	%r66, %r13, -8;
	neg.s32 	%r244, %r66;
	mov.f32 	%f251, 0f00000000;
$L__BB0_3:
	.pragma "nounroll";
	setp.ge.s32 	%p3, %r9, %r46;
	mov.u16 	%rs64, %rs92;
	mov.u16 	%rs65, %rs92;
	@%p3 bra 	$L__BB0_5;
	add.s32 	%r67, %r245, -3;
	mul.wide.s32 	%rd14, %r67, 32;
	add.s64 	%rd15, %rd2, %rd14;
	shl.b64 	%rd16, %rd15, 1;
	add.s64 	%rd17, %rd1, %rd16;
	ld.global.u32 	%r68, [%rd17];
	mov.b32 	{%rs65, %rs64}, %r68;
$L__BB0_5:
	setp.ge.s32 	%p4, %r9, %r46;
	mov.b32 	%r69, {%rs65, %rs64};
	// begin inline asm
	{.reg .f16 low,high;
  mov.b32 {low,high},%r69;
  cvt.f32.f16 %f67, low;}

	// end inline asm
	// begin inline asm
	{.reg .f16 low,high;
  mov.b32 {low,high},%r69;
  cvt.f32.f16 %f68, high;}

	// end inline asm
	add.f32 	%f69, %f67, %f68;
	add.f32 	%f3, %f250, %f69;
	mul.f32 	%f70, %f68, %f68;
	fma.rn.f32 	%f71, %f67, %f67, %f70;
	add.f32 	%f4, %f251, %f71;
	mov.u16 	%rs66, %rs92;
	mov.u16 	%rs67, %rs92;
	@%p4 bra 	$L__BB0_7;
	add.s32 	%r71, %r245, -2;
	mul.wide.s32 	%rd18, %r71, 32;
	add.s64 	%rd19, %rd2, %rd18;
	shl.b64 	%rd20, %rd19, 1;
	add.s64 	%rd21, %rd1, %rd20;
	ld.global.u32 	%r72, [%rd21];
	mov.b32 	{%rs67, %rs66}, %r72;
$L__BB0_7:
	setp.ge.s32 	%p5, %r9, %r46;
	mov.b32 	%r73, {%rs67, %rs66};
	// begin inline asm
	{.reg .f16 low,high;
  mov.b32 {low,high},%r73;
  cvt.f32.f16 %f72, low;}

	// end inline asm
	// begin inline asm
	{.reg .f16 low,high;
  mov.b32 {low,high},%r73;
  cvt.f32.f16 %f73, high;}

	// end inline asm
	add.f32 	%f74, %f72, %f73;
	add.f32 	%f5, %f3, %f74;
	mul.f32 	%f75, %f73, %f73;
	fma.rn.f32 	%f76, %f72, %f72, %f75;
	add.f32 	%f6, %f4, %f76;
	mov.u16 	%rs68, %rs92;
	mov.u16 	%rs69, %rs92;
	@%p5 bra 	$L__BB0_9;
	add.s32 	%r75, %r245, -1;
	mul.wide.s32 	%rd22, %r75, 32;
	add.s64 	%rd23, %rd2, %rd22;
	shl.b64 	%rd24, %rd23, 1;
	add.s64 	%rd25, %rd1, %rd24;
	ld.global.u32 	%r76, [%rd25];
	mov.b32 	{%rs69, %rs68}, %r76;
$L__BB0_9:
	setp.ge.s32 	%p6, %r9, %r46;
	mov.b32 	%r77, {%rs69, %rs68};
	// begin inline asm
	{.reg .f16 low,high;
  mov.b32 {low,high},%r77;
  cvt.f32.f16 %f77, low;}

	// end inline asm
	// begin inline asm
	{.reg .f16 low,high;
  mov.b32 {low,high},%r77;
  cvt.f32.f16 %f78, high;}

	// end inline asm
	add.f32 	%f79, %f77, %f78;
	add.f32 	%f7, %f5, %f79;
	mul.f32 	%f80, %f78, %f78;
	fma.rn.f32 	%f81, %f77, %f77, %f80;
	add.f32 	%f8, %f6, %f81;
	mov.u16 	%rs70, %rs92;
	mov.u16 	%rs71, %rs92;
	@%p6 bra 	$L__BB0_11;
	mul.wide.s32 	%rd26, %r245, 32;
	add.s64 	%rd27, %rd2, %rd26;
	shl.b64 	%rd28, %rd27, 1;
	add.s64 	%rd29, %rd1, %rd28;
	ld.global.u32 	%r79, [%rd29];
	mov.b32 	{%rs71, %rs70}, %r79;
$L__BB0_11:
	setp.ge.s32 	%p7, %r9, %r46;
	mov.b32 	%r80, {%rs71, %rs70};
	// begin inline asm
	{.reg .f16 low,high;
  mov.b32 {low,high},%r80;
  cvt.f32.f16 %f82, low;}

	// end inline asm
	// begin inline asm
	{.reg .f16 low,high;
  mov.b32 {low,high},%r80;
  cvt.f32.f16 %f83, high;}

	// end inline asm
	add.f32 	%f84, %f82, %f83;
	add.f32 	%f9, %f7, %f84;
	mul.f32 	%f85, %f83, %f83;
	fma.rn.f32 	%f86, %f82, %f82, %f85;
	add.f32 	%f10, %f8, %f86;
	mov.u16 	%rs72, %rs92;
	mov.u16 	%rs73, %rs92;
	@%p7 bra 	$L__BB0_13;
	add.s32 	%r82, %r245, 1;
	mul.wide.s32 	%rd30, %r82, 32;
	add.s64 	%rd31, %rd2, %rd30;
	shl.b64 	%rd32, %rd31, 1;
	add.s64 	%rd33, %rd1, %rd32;
	ld.global.u32 	%r83, [%rd33];
	mov.b32 	{%rs73, %rs72}, %r83;
$L__BB0_13:
	setp.ge.s32 	%p8, %r9, %r46;
	mov.b32 	%r84, {%rs73, %rs72};
	// begin inline asm
	{.reg .f16 low,high;
  mov.b32 {low,high},%r84;
  cvt.f32.f16 %f87, low;}

	// end inline asm
	// begin inline asm
	{.reg .f16 low,high;
  mov.b32 {low,high},%r84;
  cvt.f32.f16 %f88, high;}

	// end inline asm
	add.f32 	%f89, %f87, %f88;
	add.f32 	%f11, %f9, %f89;
	mul.f32 	%f90, %f88, %f88;
	fma.rn.f32 	%f91, %f87, %f87, %f90;
	add.f32 	%f12, %f10, %f91;
	mov.u16 	%rs74, %rs92;
	mov.u16 	%rs75, %rs92;
	@%p8 bra 	$L__BB0_15;
	add.s32 	%r86, %r245, 2;
	mul.wide.s32 	%rd34, %r86, 32;
	add.s64 	%rd35, %rd2, %rd34;
	shl.b64 	%rd36, %rd35, 1;
	add.s64 	%rd37, %rd1, %rd36;
	ld.global.u32 	%r87, [%rd37];
	mov.b32 	{%rs75, %rs74}, %r87;
$L__BB0_15:
	setp.ge.s32 	%p9, %r9, %r46;
	mov.b32 	%r88, {%rs75, %rs74};
	// begin inline asm
	{.reg .f16 low,high;
  mov.b32 {low,high},%r88;
  cvt.f32.f16 %f92, low;}

	// end inline asm
	// begin inline asm
	{.reg .f16 low,high;
  mov.b32 {low,high},%r88;
  cvt.f32.f16 %f93, high;}

	// end inline asm
	add.f32 	%f94, %f92, %f93;
	add.f32 	%f13, %f11, %f94;
	mul.f32 	%f95, %f93, %f93;
	fma.rn.f32 	%f96, %f92, %f92, %f95;
	add.f32 	%f14, %f12, %f96;
	mov.u16 	%rs76, %rs92;
	mov.u16 	%rs77, %rs92;
	@%p9 bra 	$L__BB0_17;
	add.s32 	%r90, %r245, 3;
	mul.wide.s32 	%rd38, %r90, 32;
	add.s64 	%rd39, %rd2, %rd38;
	shl.b64 	%rd40, %rd39, 1;
	add.s64 	%rd41, %rd1, %rd40;
	ld.global.u32 	%r91, [%rd41];
	mov.b32 	{%rs77, %rs76}, %r91;
$L__BB0_17:
	setp.ge.s32 	%p10, %r9, %r46;
	mov.b32 	%r92, {%rs77, %rs76};
	// begin inline asm
	{.reg .f16 low,high;
  mov.b32 {low,high},%r92;
  cvt.f32.f16 %f97, low;}

	// end inline asm
	// begin inline asm
	{.reg .f16 low,high;
  mov.b32 {low,high},%r92;
  cvt.f32.f16 %f98, high;}

	// end inline asm
	add.f32 	%f99, %f97, %f98;
	add.f32 	%f15, %f13, %f99;
	mul.f32 	%f100, %f98, %f98;
	fma.rn.f32 	%f101, %f97, %f97, %f100;
	add.f32 	%f16, %f14, %f101;
	mov.u16 	%rs78, %rs92;
	mov.u16 	%rs79, %rs92;
	@%p10 bra 	$L__BB0_19;
	add.s32 	%r94, %r245, 4;
	mul.wide.s32 	%rd42, %r94, 32;
	add.s64 	%rd43, %rd2, %rd42;
	shl.b64 	%rd44, %rd43, 1;
	add.s64 	%rd45, %rd1, %rd44;
	ld.global.u32 	%r95, [%rd45];
	mov.b32 	{%rs79, %rs78}, %r95;
$L__BB0_19:
	mov.b32 	%r96, {%rs79, %rs78};
	// begin inline asm
	{.reg .f16 low,high;
  mov.b32 {low,high},%r96;
  cvt.f32.f16 %f102, low;}

	// end inline asm
	// begin inline asm
	{.reg .f16 low,high;
  mov.b32 {low,high},%r96;
  cvt.f32.f16 %f103, high;}

	// end inline asm
	add.f32 	%f104, %f102, %f103;
	add.f32 	%f250, %f15, %f104;
	mul.f32 	%f105, %f103, %f103;
	fma.rn.f32 	%f106, %f102, %f102, %f105;
	add.f32 	%f251, %f16, %f106;
	add.s32 	%r245, %r245, 8;
	add.s32 	%r244, %r244, 8;
	setp.ne.s32 	%p11, %r244, 0;
	@%p11 bra 	$L__BB0_3;
	add.s32 	%r247, %r245, -3;
$L__BB0_21:
	setp.eq.s32 	%p12, %r14, 0;
	@%p12 bra 	$L__BB0_43;
	and.b32  	%r23, %r13, 3;
	setp.lt.u32 	%p13, %r14, 4;
	@%p13 bra 	$L__BB0_32;
	setp.ge.s32 	%p14, %r9, %r46;
	mov.u16 	%rs80, %rs92;
	mov.u16 	%rs81, %rs92;
	@%p14 bra 	$L__BB0_25;
	mul.wide.s32 	%rd46, %r247, 32;
	add.s64 	%rd47, %rd2, %rd46;
	shl.b64 	%rd48, %rd47, 1;
	add.s64 	%rd49, %rd1, %rd48;
	ld.global.u32 	%r98, [%rd49];
	mov.b32 	{%rs81, %rs80}, %r98;
$L__BB0_25:
	setp.ge.s32 	%p15, %r9, %r46;
	mov.b32 	%r99, {%rs81, %rs80};
	// begin inline asm
	{.reg .f16 low,high;
  mov.b32 {low,high},%r99;
  cvt.f32.f16 %f108, low;}

	// end inline asm
	// begin inline asm
	{.reg .f16 low,high;
  mov.b32 {low,high},%r99;
  cvt.f32.f16 %f109, high;}

	// end inline asm
	add.f32 	%f110, %f108, %f109;
	add.f32 	%f23, %f250, %f110;
	mul.f32 	%f111, %f109, %f109;
	fma.rn.f32 	%f112, %f108, %f108, %f111;
	add.f32 	%f24, %f251, %f112;
	mov.u16 	%rs82, %rs92;
	mov.u16 	%rs83, %rs92;
	@%p15 bra 	$L__BB0_27;
	mul.wide.s32 	%rd50, %r247, 32;
	add.s64 	%rd51, %rd50, %rd2;
	shl.b64 	%rd52, %rd51, 1;
	add.s64 	%rd53, %rd52, %rd1;
	ld.global.u32 	%r101, [%rd53+64];
	mov.b32 	{%rs83, %rs82}, %r101;
$L__BB0_27:
	setp.ge.s32 	%p16, %r9, %r46;
	mov.b32 	%r102, {%rs83, %rs82};
	// begin inline asm
	{.reg .f16 low,high;
  mov.b32 {low,high},%r102;
  cvt.f32.f16 %f113, low;}

	// end inline asm
	// begin inline asm
	{.reg .f16 low,high;
  mov.b32 {low,high},%r102;
  cvt.f32.f16 %f114, high;}

	// end inline asm
	add.f32 	%f115, %f113, %f114;
	add.f32 	%f25, %f23, %f115;
	mul.f32 	%f116, %f114, %f114;
	fma.rn.f32 	%f117, %f113, %f113, %f116;
	add.f32 	%f26, %f24, %f117;
	mov.u16 	%rs84, %rs92;
	mov.u16 	%rs85, %rs92;
	@%p16 bra 	$L__BB0_29;
	add.s32 	%r104, %r247, 2;
	mul.wide.s32 	%rd54, %r104, 32;
	add.s64 	%rd55, %rd2, %rd54;
	shl.b64 	%rd56, %rd55, 1;
	add.s64 	%rd57, %rd1, %rd56;
	ld.global.u32 	%r105, [%rd57];
	mov.b32 	{%rs85, %rs84}, %r105;
$L__BB0_29:
	setp.ge.s32 	%p17, %r9, %r46;
	mov.b32 	%r106, {%rs85, %rs84};
	// begin inline asm
	{.reg .f16 low,high;
  mov.b32 {low,high},%r106;
  cvt.f32.f16 %f118, low;}

	// end inline asm
	// begin inline asm
	{.reg .f16 low,high;
  mov.b32 {low,high},%r106;
  cvt.f32.f16 %f119, high;}

	// end inline asm
	add.f32 	%f120, %f118, %f119;
	add.f32 	%f27, %f25, %f120;
	mul.f32 	%f121, %f119, %f119;
	fma.rn.f32 	%f122, %f118, %f118, %f121;
	add.f32 	%f28, %f26, %f122;
	mov.u16 	%rs86, %rs92;
	mov.u16 	%rs87, %rs92;
	@%p17 bra 	$L__BB0_31;
	add.s32 	%r108, %r247, 3;
	mul.wide.s32 	%rd58, %r108, 32;
	add.s64 	%rd59, %rd2, %rd58;
	shl.b64 	%rd60, %rd59, 1;
	add.s64 	%rd61, %rd1, %rd60;
	ld.global.u32 	%r109, [%rd61];
	mov.b32 	{%rs87, %rs86}, %r109;
$L__BB0_31:
	mov.b32 	%r110, {%rs87, %rs86};
	// begin inline asm
	{.reg .f16 low,high;
  mov.b32 {low,high},%r110;
  cvt.f32.f16 %f123, low;}

	// end inline asm
	// begin inline asm
	{.reg .f16 low,high;
  mov.b32 {low,high},%r110;
  cvt.f32.f16 %f124, high;}

	// end inline asm
	add.f32 	%f125, %f123, %f124;
	add.f32 	%f250, %f27, %f125;
	mul.f32 	%f126, %f124, %f124;
	fma.rn.f32 	%f127, %f123, %f123, %f126;
	add.f32 	%f251, %f28, %f127;
	add.s32 	%r247, %r247, 4;
$L__BB0_32:
	setp.eq.s32 	%p18, %r23, 0;
	@%p18 bra 	$L__BB0_43;
	setp.eq.s32 	%p19, %r23, 1;
	@%p19 bra 	$L__BB0_39;
	setp.ge.s32 	%p20, %r9, %r46;
	mov.u16 	%rs88, %rs92;
	mov.u16 	%rs89, %rs92;
	@%p20 bra 	$L__BB0_36;
	mul.wide.s32 	%rd62, %r247, 32;
	add.s64 	%rd63, %rd2, %rd62;
	shl.b64 	%rd64, %rd63, 1;
	add.s64 	%rd65, %rd1, %rd64;
	ld.global.u32 	%r112, [%rd65];
	mov.b32 	{%rs89, %rs88}, %r112;
$L__BB0_36:
	setp.ge.s32 	%p21, %r9, %r46;
	mov.b32 	%r113, {%rs89, %rs88};
	// begin inline asm
	{.reg .f16 low,high;
  mov.b32 {low,high},%r113;
  cvt.f32.f16 %f129, low;}

	// end inline asm
	// begin inline asm
	{.reg .f16 low,high;
  mov.b32 {low,high},%r113;
  cvt.f32.f16 %f130, high;}

	// end inline asm
	add.f32 	%f131, %f129, %f130;
	add.f32 	%f35, %f250, %f131;
	mul.f32 	%f132, %f130, %f130;
	fma.rn.f32 	%f133, %f129, %f129, %f132;
	add.f32 	%f36, %f251, %f133;
	mov.u16 	%rs90, %rs92;
	mov.u16 	%rs91, %rs92;
	@%p21 bra 	$L__BB0_38;
	mul.wide.s32 	%rd66, %r247, 32;
	add.s64 	%rd67, %rd66, %rd2;
	shl.b64 	%rd68, %rd67, 1;
	add.s64 	%rd69, %rd68, %rd1;
	ld.global.u32 	%r115, [%rd69+64];
	mov.b32 	{%rs91, %rs90}, %r115;
$L__BB0_38:
	mov.b32 	%r116, {%rs91, %rs90};
	// begin inline asm
	{.reg .f16 low,high;
  mov.b32 {low,high},%r116;
  cvt.f32.f16 %f134, low;}

	// end inline asm
	// begin inline asm
	{.reg .f16 low,high;
  mov.b32 {low,high},%r116;
  cvt.f32.f16 %f135, high;}

	// end inline asm
	add.f32 	%f136, %f134, %f135;
	add.f32 	%f250, %f35, %f136;
	mul.f32 	%f137, %f135, %f135;
	fma.rn.f32 	%f138, %f134, %f134, %f137;
	add.f32 	%f251, %f36, %f138;
	add.s32 	%r247, %r247, 2;
$L__BB0_39:
	and.b32  	%r118, %r13, 1;
	setp.eq.b32 	%p22, %r118, 1;
	not.pred 	%p23, %p22;
	@%p23 bra 	$L__BB0_43;
	setp.ge.s32 	%p24, %r9, %r46;
	mul.wide.s32 	%rd70, %r247, 32;
	add.s64 	%rd3, %rd2, %rd70;
	mov.u16 	%rs93, %rs92;
	@%p24 bra 	$L__BB0_42;
	shl.b64 	%rd71, %rd3, 1;
	add.s64 	%rd72, %rd1, %rd71;
	ld.global.u32 	%r119, [%rd72];
	mov.b32 	{%rs93, %rs92}, %r119;
$L__BB0_42:
	mov.b32 	%r120, {%rs93, %rs92};
	// begin inline asm
	{.reg .f16 low,high;
  mov.b32 {low,high},%r120;
  cvt.f32.f16 %f139, low;}

	// end inline asm
	// begin inline asm
	{.reg .f16 low,high;
  mov.b32 {low,high},%r120;
  cvt.f32.f16 %f140, high;}

	// end inline asm
	add.f32 	%f141, %f139, %f140;
	add.f32 	%f250, %f250, %f141;
	mul.f32 	%f142, %f140, %f140;
	fma.rn.f32 	%f143, %f139, %f139, %f142;
	add.f32 	%f251, %f251, %f143;
$L__BB0_43:
	div.u32 	%r28, %r8, %r51;
	mul.lo.s32 	%r122, %r28, %r51;
	sub.s32 	%r29, %r8, %r122;
	setp.eq.s32 	%p25, %r29, 0;
	selp.u32 	%r123, 1, 0, %p25;
	mov.u32 	%r124, _ZZ22groupNormNHWCSumKernelILi160EEv19GroupNormNHWCParamsE11tempStorage;
	mad.lo.s32 	%r125, %r7, 12, %r124;
	add.s32 	%r30, %r125, 16;
	st.shared.u32 	[%r125+16], %r123;
	st.shared.f32 	[%r125+20], %f250;
	st.shared.f32 	[%r125+24], %f251;
	bar.sync 	0;
	setp.gt.u32 	%p26, %r7, 31;
	@%p26 bra 	$L__BB0_47;
	mad.lo.s32 	%r31, %r7, 48, %r30;
	ld.shared.u32 	%r217, [%r31];
	ld.shared.f32 	%f144, [%r31+4];
	ld.shared.f32 	%f145, [%r31+8];
	ld.shared.u32 	%r218, [%r31+12];
	ld.shared.f32 	%f146, [%r31+16];
	ld.shared.f32 	%f147, [%r31+20];
	ld.shared.u32 	%r219, [%r31+24];
	ld.shared.f32 	%f148, [%r31+28];
	ld.shared.f32 	%f149, [%r31+32];
	ld.shared.u32 	%r220, [%r31+36];
	ld.shared.f32 	%f150, [%r31+40];
	ld.shared.f32 	%f151, [%r31+44];
	ld.shared.u32 	%r221, [%r31+48];
	ld.shared.f32 	%f152, [%r31+52];
	ld.shared.f32 	%f153, [%r31+56];
	setp.eq.s32 	%p27, %r218, 0;
	add.f32 	%f154, %f146, %f144;
	selp.f32 	%f155, %f154, %f146, %p27;
	add.f32 	%f156, %f145, %f147;
	selp.f32 	%f157, %f156, %f147, %p27;
	add.s32 	%r222, %r218, %r217;
	setp.eq.s32 	%p28, %r219, 0;
	add.f32 	%f158, %f155, %f148;
	selp.f32 	%f159, %f158, %f148, %p28;
	add.f32 	%f160, %f157, %f149;
	selp.f32 	%f161, %f160, %f149, %p28;
	add.s32 	%r223, %r222, %r219;
	setp.eq.s32 	%p29, %r220, 0;
	add.f32 	%f162, %f159, %f150;
	selp.f32 	%f163, %f162, %f150, %p29;
	add.f32 	%f164, %f161, %f151;
	selp.f32 	%f165, %f164, %f151, %p29;
	add.s32 	%r224, %r223, %r220;
	setp.eq.s32 	%p30, %r221, 0;
	add.f32 	%f166, %f163, %f152;
	selp.f32 	%f167, %f166, %f152, %p30;
	add.f32 	%f168, %f165, %f153;
	selp.f32 	%f169, %f168, %f153, %p30;
	add.s32 	%r128, %r224, %r221;
	// begin inline asm
	mov.u32 %r126, %laneid;
	// end inline asm
	mov.b32 	%r214, 1;
	mov.b32 	%r215, 0;
	mov.b32 	%r216, -1;
	// begin inline asm
	shfl.sync.up.b32 %r127, %r128, %r214, %r215, %r216;
	// end inline asm
	mov.b32 	%r133, %f167;
	// begin inline asm
	shfl.sync.up.b32 %r132, %r133, %r214, %r215, %r216;
	// end inline asm
	mov.b32 	%f170, %r132;
	mov.b32 	%r138, %f169;
	// begin inline asm
	shfl.sync.up.b32 %r137, %r138, %r214, %r215, %r216;
	// end inline asm
	mov.b32 	%f171, %r137;
	setp.eq.s32 	%p31, %r128, 0;
	add.f32 	%f172, %f167, %f170;
	selp.f32 	%f173, %f172, %f167, %p31;
	add.f32 	%f174, %f169, %f171;
	selp.f32 	%f175, %f174, %f169, %p31;
	setp.lt.s32 	%p32, %r126, 1;
	selp.b32 	%r225, 0, %r127, %p32;
	add.s32 	%r143, %r225, %r128;
	selp.f32 	%f176, %f167, %f173, %p32;
	selp.f32 	%f177, %f169, %f175, %p32;
	mov.b32 	%r154, 2;
	// begin inline asm
	shfl.sync.up.b32 %r142, %r143, %r154, %r215, %r216;
	// end inline asm
	mov.b32 	%r148, %f176;
	// begin inline asm
	shfl.sync.up.b32 %r147, %r148, %r154, %r215, %r216;
	// end inline asm
	mov.b32 	%f178, %r147;
	mov.b32 	%r153, %f177;
	// begin inline asm
	shfl.sync.up.b32 %r152, %r153, %r154, %r215, %r216;
	// end inline asm
	mov.b32 	%f179, %r152;
	setp.eq.s32 	%p33, %r143, 0;
	add.f32 	%f180, %f176, %f178;
	selp.f32 	%f181, %f180, %f176, %p33;
	add.f32 	%f182, %f177, %f179;
	selp.f32 	%f183, %f182, %f177, %p33;
	setp.lt.s32 	%p34, %r126, 2;
	selp.b32 	%r226, 0, %r142, %p34;
	add.s32 	%r158, %r226, %r143;
	selp.f32 	%f184, %f176, %f181, %p34;
	selp.f32 	%f185, %f177, %f183, %p34;
	mov.b32 	%r169, 4;
	// begin inline asm
	shfl.sync.up.b32 %r157, %r158, %r169, %r215, %r216;
	// end inline asm
	mov.b32 	%r163, %f184;
	// begin inline asm
	shfl.sync.up.b32 %r162, %r163, %r169, %r215, %r216;
	// end inline asm
	mov.b32 	%f186, %r162;
	mov.b32 	%r168, %f185;
	// begin inline asm
	shfl.sync.up.b32 %r167, %r168, %r169, %r215, %r216;
	// end inline asm
	mov.b32 	%f187, %r167;
	setp.eq.s32 	%p35, %r158, 0;
	add.f32 	%f188, %f184, %f186;
	selp.f32 	%f189, %f188, %f184, %p35;
	add.f32 	%f190, %f185, %f187;
	selp.f32 	%f191, %f190, %f185, %p35;
	setp.lt.s32 	%p36, %r126, 4;
	selp.b32 	%r227, 0, %r157, %p36;
	add.s32 	%r173, %r227, %r158;
	selp.f32 	%f192, %f184, %f189, %p36;
	selp.f32 	%f193, %f185, %f191, %p36;
	mov.b32 	%r184, 8;
	// begin inline asm
	shfl.sync.up.b32 %r172, %r173, %r184, %r215, %r216;
	// end inline asm
	mov.b32 	%r178, %f192;
	// begin inline asm
	shfl.sync.up.b32 %r177, %r178, %r184, %r215, %r216;
	// end inline asm
	mov.b32 	%f194, %r177;
	mov.b32 	%r183, %f193;
	// begin inline asm
	shfl.sync.up.b32 %r182, %r183, %r184, %r215, %r216;
	// end inline asm
	mov.b32 	%f195, %r182;
	setp.eq.s32 	%p37, %r173, 0;
	add.f32 	%f196, %f192, %f194;
	selp.f32 	%f197, %f196, %f192, %p37;
	add.f32 	%f198, %f193, %f195;
	selp.f32 	%f199, %f198, %f193, %p37;
	setp.lt.s32 	%p38, %r126, 8;
	selp.b32 	%r228, 0, %r172, %p38;
	add.s32 	%r188, %r228, %r173;
	selp.f32 	%f200, %f192, %f197, %p38;
	selp.f32 	%f201, %f193, %f199, %p38;
	mov.b32 	%r199, 16;
	// begin inline asm
	shfl.sync.up.b32 %r187, %r188, %r199, %r215, %r216;
	// end inline asm
	mov.b32 	%r193, %f200;
	// begin inline asm
	shfl.sync.up.b32 %r192, %r193, %r199, %r215, %r216;
	// end inline asm
	mov.b32 	%f202, %r192;
	mov.b32 	%r198, %f201;
	// begin inline asm
	shfl.sync.up.b32 %r197, %r198, %r199, %r215, %r216;
	// end inline asm
	mov.b32 	%f203, %r197;
	setp.eq.s32 	%p39, %r188, 0;
	add.f32 	%f204, %f200, %f202;
	selp.f32 	%f205, %f204, %f200, %p39;
	add.f32 	%f206, %f201, %f203;
	selp.f32 	%f207, %f206, %f201, %p39;
	setp.lt.s32 	%p40, %r126, 16;
	selp.b32 	%r229, 0, %r187, %p40;
	add.s32 	%r203, %r229, %r188;
	selp.f32 	%f208, %f200, %f205, %p40;
	selp.f32 	%f209, %f201, %f207, %p40;
	// begin inline asm
	shfl.sync.up.b32 %r202, %r203, %r214, %r215, %r216;
	// end inline asm
	mov.b32 	%r208, %f208;
	// begin inline asm
	shfl.sync.up.b32 %r207, %r208, %r214, %r215, %r216;
	// end inline asm
	mov.b32 	%r213, %f209;
	// begin inline asm
	shfl.sync.up.b32 %r212, %r213, %r214, %r215, %r216;
	// end inline asm
	setp.eq.s32 	%p41, %r7, 0;
	ld.shared.u32 	%r249, [%r31];
	ld.shared.f32 	%f252, [%r31+4];
	ld.shared.f32 	%f253, [%r31+8];
	ld.shared.u32 	%r36, [%r31+12];
	ld.shared.f32 	%f49, [%r31+16];
	ld.shared.f32 	%f50, [%r31+20];
	ld.shared.u32 	%r37, [%r31+24];
	ld.shared.f32 	%f51, [%r31+28];
	ld.shared.f32 	%f52, [%r31+32];
	ld.shared.u32 	%r38, [%r31+36];
	ld.shared.f32 	%f53, [%r31+40];
	ld.shared.f32 	%f54, [%r31+44];
	ld.shared.u32 	%r39, [%r31+48];
	ld.shared.f32 	%f55, [%r31+52];
	ld.shared.f32 	%f56, [%r31+56];
	@%p41 bra 	$L__BB0_46;
	mov.b32 	%f210, %r207;
	mov.b32 	%f211, %r212;
	setp.eq.s32 	%p42, %r249, 0;
	add.f32 	%f212, %f252, %f210;
	selp.f32 	%f252, %f212, %f252, %p42;
	add.f32 	%f213, %f253, %f211;
	selp.f32 	%f253, %f213, %f253, %p42;
	add.s32 	%r249, %r249, %r202;
$L__BB0_46:
	setp.eq.s32 	%p43, %r36, 0;
	add.f32 	%f214, %f252, %f49;
	selp.f32 	%f215, %f214, %f49, %p43;
	add.f32 	%f216, %f253, %f50;
	selp.f32 	%f217, %f216, %f50, %p43;
	add.s32 	%r230, %r36, %r249;
	setp.eq.s32 	%p44, %r37, 0;
	add.f32 	%f218, %f215, %f51;
	selp.f32 	%f219, %f218, %f51, %p44;
	add.f32 	%f220, %f217, %f52;
	selp.f32 	%f221, %f220, %f52, %p44;
	add.s32 	%r231, %r37, %r230;
	setp.eq.s32 	%p45, %r38, 0;
	add.f32 	%f222, %f219, %f53;
	selp.f32 	%f223, %f222, %f53, %p45;
	add.f32 	%f224, %f221, %f54;
	selp.f32 	%f225, %f224, %f54, %p45;
	add.s32 	%r232, %r38, %r231;
	setp.eq.s32 	%p46, %r39, 0;
	add.f32 	%f226, %f223, %f55;
	selp.f32 	%f227, %f226, %f55, %p46;
	add.f32 	%f228, %f225, %f56;
	selp.f32 	%f229, %f228, %f56, %p46;
	add.s32 	%r233, %r39, %r232;
	st.shared.u32 	[%r31], %r249;
	st.shared.f32 	[%r31+4], %f252;
	st.shared.f32 	[%r31+8], %f253;
	st.shared.u32 	[%r31+12], %r230;
	st.shared.f32 	[%r31+16], %f215;
	st.shared.f32 	[%r31+20], %f217;
	st.shared.u32 	[%r31+24], %r231;
	st.shared.f32 	[%r31+28], %f219;
	st.shared.f32 	[%r31+32], %f221;
	st.shared.u32 	[%r31+36], %r232;
	st.shared.f32 	[%r31+40], %f223;
	st.shared.f32 	[%r31+44], %f225;
	st.shared.u32 	[%r31+48], %r233;
	st.shared.f32 	[%r31+52], %f227;
	st.shared.f32 	[%r31+56], %f229;
$L__BB0_47:
	bar.sync 	0;
	add.s32 	%r234, %r51, -2;
	setp.ne.s32 	%p47, %r29, %r234;
	@%p47 bra 	$L__BB0_49;
	ld.shared.f32 	%f230, [%r30+8];
	ld.shared.f32 	%f231, [%r30+4];
	shl.b32 	%r235, %r28, 3;
	mov.u32 	%r236, _ZZ22groupNormNHWCSumKernelILi160EEv19GroupNormNHWCParamsE4smem;
	add.s32 	%r237, %r236, %r235;
	st.shared.v2.f32 	[%r237], {%f231, %f230};
$L__BB0_49:
	bar.sync 	0;
	mad.lo.s32 	%r42, %r53, %r6, %r7;
	setp.ge.u32 	%p48, %r7, %r53;
	setp.ge.s32 	%p49, %r42, %r47;
	or.pred  	%p50, %p48, %p49;
	@%p50 bra 	$L__BB0_51;
	shl.b32 	%r238, %r7, 3;
	mov.u32 	%r239, _ZZ22groupNormNHWCSumKernelILi160EEv19GroupNormNHWCParamsE4smem;
	add.s32 	%r240, %r239, %r238;
	ld.shared.v2.f32 	{%f232, %f233}, [%r240];
	mul.lo.s32 	%r241, %r5, %r47;
	shl.b32 	%r242, %r241, 1;
	add.s32 	%r243, %r42, %r242;
	cvta.to.global.u64 	%rd73, %rd8;
	mul.wide.s32 	%rd74, %r243, 4;
	add.s64 	%rd75, %rd73, %rd74;
	atom.global.add.f32 	%f234, [%rd75], %f232;
	mul.wide.s32 	%rd76, %r47, 4;
	add.s64 	%rd77, %rd75, %rd76;
	atom.global.add.f32 	%f235, [%rd77], %f233;
$L__BB0_51:
	ret;

}
	// .globl	_Z22groupNormNHWCSumKernelILi256EEv19GroupNormNHWCParams
.visible .entry _Z22groupNormNHWCSumKernelILi256EEv19GroupNormNHWCParams(
	.param .align 8 .b8 _Z22groupNormNHWCSumKernelILi256EEv19GroupNormNHWCParams_param_0[96]
)
{
	.reg .pred 	%p<57>;
	.reg .b16 	%rs<94>;
	.reg .b32 	%r<275>;
	.reg .b32 	%f<290>;
	.reg .b64 	%rd<78>;
	// demoted variable
	.shared .align 16 .b8 _ZZ22groupNormNHWCSumKernelILi256EEv19GroupNormNHWCParamsE11tempStorage[3488];
	// demoted variable
	.shared .align 8 .b8 _ZZ22groupNormNHWCSumKernelILi256EEv19GroupNormNHWCParamsE4smem[2048];
	ld.param.u32 	%r53, [_Z22groupNormNHWCSumKernelILi256EEv19GroupNormNHWCParams_param_0+88];
	ld.param.u32 	%r52, [_Z22groupNormNHWCSumKernelILi256EEv19GroupNormNHWCParams_param_0+80];
	ld.param.u32 	%r47, [_Z22groupNormNHWCSumKernelILi256EEv19GroupNormNHWCParams_param_0+56];
	ld.param.v2.u32 	{%r45, %r46}, [_Z22groupNormNHWCSumKernelILi256EEv19GroupNormNHWCParams_param_0+48];
	ld.param.u64 	%rd8, [_Z22groupNormNHWCSumKernelILi256EEv19GroupNormNHWCParams_param_0+32];
	ld.param.v2.u32 	{%r48, %r49}, [_Z22groupNormNHWCSumKernelILi256EEv19GroupNormNHWCParams_param_0+64];
	ld.param.v2.u32 	{%r50, %r51}, [_Z22groupNormNHWCSumKernelILi256EEv19GroupNormNHWCParams_param_0+72];
	ld.param.u64 	%rd5, [_Z22groupNormNHWCSumKernelILi256EEv19GroupNormNHWCParams_param_0+8];
	cvta.to.global.u64 	%rd1, %rd5;
	mov.u32 	%r3, %ctaid.z;
	mov.u32 	%r54, %ctaid.x;
	mov.u32 	%r4, %tid.x;
	shl.b32 	%r5, %r4, 1;
	mad.lo.s32 	%r6, %r50, %r54, %r5;
	mov.u32 	%r55, %ctaid.y;
	mul.lo.s32 	%r272, %r49, %r55;
	add.s32 	%r56, %r272, %r49;
	min.s32 	%r8, %r56, %r48;
	setp.ge.s32 	%p1, %r272, %r8;
	mov.f32 	%f286, 0f00000000;
	mov.f32 	%f287, %f286;
	@%p1 bra 	$L__BB1_43;
	cvt.u64.u32 	%rd9, %r3;
	cvt.s64.s32 	%rd10, %r52;
	shr.s32 	%r58, %r6, 31;
	shr.u32 	%r59, %r58, 27;
	add.s32 	%r60, %r6, %r59;
	shr.u32 	%r61, %r60, 5;
	mul.lo.s32 	%r62, %r48, %r61;
	shl.b32 	%r63, %r62, 5;
	cvt.s64.s32 	%rd11, %r63;
	and.b32  	%r64, %r60, -32;
	sub.s32 	%r65, %r6, %r64;
	cvt.s64.s32 	%rd12, %r65;
	mad.lo.s64 	%rd13, %rd10, %rd9, %rd12;
	add.s64 	%rd2, %rd13, %rd11;
	mov.b32 	%r57, 0;
	// begin inline asm
	cvt.rn.f16.s32 %rs92, %r57;
	// end inline asm
	sub.s32 	%r10, %r8, %r272;
	and.b32  	%r11, %r10, 7;
	sub.s32 	%r66, %r272, %r8;
	setp.gt.u32 	%p2, %r66, -8;
	mov.f32 	%f287, 0f00000000;
	mov.f32 	%f286, %f287;
	@%p2 bra 	$L__BB1_21;
	add.s32 	%r270, %r272, 3;
	and.b32  	%r67, %r10, -8;
	neg.s32 	%r269, %r67;
	mov.f32 	%f287, 0f00000000;
$L__BB1_3:
	.pragma "nounroll";
	setp.ge.s32 	%p3, %r6, %r46;
	mov.u16 	%rs64, %rs92;
	mov.u16 	%rs65, %rs92;
	@%p3 bra 	$L__BB1_5;
	add.s32 	%r68, %r270, -3;
	mul.wide.s32 	%rd14, %r68, 32;
	add.s64 	%rd15, %rd2, %rd14;
	shl.b64 	%rd16, %rd15, 1;
	add.s64 	%rd17, %rd1, %rd16;
	ld.global.u32 	%r69, [%rd17];
	mov.b32 	{%rs65, %rs64}, %r69;
$L__BB1_5:
	setp.ge.s32 	%p4, %r6, %r46;
	mov.b32 	%r70, {%rs65, %rs64};
	// begin inline asm
	{.reg .f16 low,high;
  mov.b32 {low,high},%r70;
  cvt.f32.f16 %f73, low;}

	// end inline asm
	// begin inline asm
	{.reg .f16 low,high;
  mov.b32 {low,high},%r70;
  cvt.f32.f16 %f74, high;}

	// end inline asm
	add.f32 	%f75, %f73, %f74;
	add.f32 	%f3, %f286, %f75;
	mul.f32 	%f76, %f74, %f74;
	fma.rn.f32 	%f77, %f73, %f73, %f76;
	add.f32 	%f4, %f287, %f77;
	mov.u16 	%rs66, %rs92;
	mov.u16 	%rs67, %rs92;
	@%p4 bra 	$L__BB1_7;
	add.s32 	%r72, %r270, -2;
	mul.wide.s32 	%rd18, %r72, 32;
	add.s64 	%rd19, %rd2, %rd18;
	shl.b64 	%rd20, %rd19, 1;
	add.s64 	%rd21, %rd1, %rd20;
	ld.global.u32 	%r73, [%rd21];
	mov.b32 	{%rs67, %rs66}, %r73;
$L__BB1_7:
	setp.ge.s32 	%p5, %r6, %r46;
	mov.b32 	%r74, {%rs67, %rs66};
	// begin inline asm
	{.reg .f16 low,high;
  mov.b32 {low,high},%r74;
  cvt.f32.f16 %f78, low;}

	// end inline asm
	// begin inline asm
	{.reg .f16 low,high;
  mov.b32 {low,high},%r74;
  cvt.f32.f16 %f79, high;}

	// end inline asm
	add.f32 	%f80, %f78, %f79;
	add.f32 	%f5, %f3, %f80;
	mul.f32 	%f81, %f79, %f79;
	fma.rn.f32 	%f82, %f78, %f78, %f81;
	add.f32 	%f6, %f4, %f82;
	mov.u16 	%rs68, %rs92;
	mov.u16 	%rs69, %rs92;
	@%p5 bra 	$L__BB1_9;
	add.s32 	%r76, %r270, -1;
	mul.wide.s32 	%rd22, %r76, 32;
	add.s64 	%rd23, %rd2, %rd22;
	shl.b64 	%rd24, %rd23, 1;
	add.s64 	%rd25, %rd1, %rd24;
	ld.global.u32 	%r77, [%rd25];
	mov.b32 	{%rs69, %rs68}, %r77;
$L__BB1_9:
	setp.ge.s32 	%p6, %r6, %r46;
	mov.b32 	%r78, {%rs69, %rs68};
	// begin inline asm
	{.reg .f16 low,high;
  mov.b32 {low,high},%r78;
  cvt.f32.f16 %f83, low;}

	// end inline asm
	// begin inline asm
	{.reg .f16 low,high;
  mov.b32 {low,high},%r78;
  cvt.f32.f16 %f84, high;}

	// end inline asm
	add.f32 	%f85, %f83, %f84;
	add.f32 	%f7, %f5, %f85;
	mul.f32 	%f86, %f84, %f84;
	fma.rn.f32 	%f87, %f83, %f83, %f86;
	add.f32 	%f8, %f6, %f87;
	mov.u16 	%rs70, %rs92;
	mov.u16 	%rs71, %rs92;
	@%p6 bra 	$L__BB1_11;
	mul.wide.s32 	%rd26, %r270, 32;
	add.s64 	%rd27, %rd2, %rd26;
	shl.b64 	%rd28, %rd27, 1;
	add.s64 	%rd29, %rd1, %rd28;
	ld.global.u32 	%r80, [%rd29];
	mov.b32 	{%rs71, %rs70}, %r80;
$L__BB1_11:
	setp.ge.s32 	%p7, %r6, %r46;
	mov.b32 	%r81, {%rs71, %rs70};
	// begin inline asm
	{.reg .f16 low,high;
  mov.b32 {low,high},%r81;
  cvt.f32.f16 %f88, low;}

	// end inline asm
	// begin inline asm
	{.reg .f16 low,high;
  mov.b32 {low,high},%r81;
  cvt.f32.f16 %f89, high;}

	// end inline asm
	add.f32 	%f90, %f88, %f89;
	add.f32 	%f9, %f7, %f90;
	mul.f32 	%f91, %f89, %f89;
	fma.rn.f32 	%f92, %f88, %f88, %f91;
	add.f32 	%f10, %f8, %f92;
	mov.u16 	%rs72, %rs92;
	mov.u16 	%rs73, %rs92;
	@%p7 bra 	$L__BB1_13;
	add.s32 	%r83, %r270, 1;
	mul.wide.s32 	%rd30, %r83, 32;
	add.s64 	%rd31, %rd2, %rd30;
	shl.b64 	%rd32, %rd31, 1;
	add.s64 	%rd33, %rd1, %rd32;
	ld.global.u32 	%r84, [%rd33];
	mov.b32 	{%rs73, %rs72}, %r84;
$L__BB1_13:
	setp.ge.s32 	%p8, %r6, %r46;
	mov.b32 	%r85, {%rs73, %rs72};
	// begin inline asm
	{.reg .f16 low,high;
  mov.b32 {low,high},%r85;
  cvt.f32.f16 %f93, low;}

	// end inline asm
	// begin inline asm
	{.reg .f16 low,high;
  mov.b32 {low,high},%r85;
  cvt.f32.f16 %f94, high;}

	// end inline asm
	add.f32 	%f95, %f93, %f94;
	add.f32 	%f11, %f9, %f95;
	mul.f32 	%f96, %f94, %f94;
	fma.rn.f32 	%f97, %f93, %f93, %f96;
	add.f32 	%f12, %f10, %f97;
	mov.u16 	%rs74, %rs92;
	mov.u16 	%rs75, %rs92;
	@%p8 bra 	$L__BB1_15;
	add.s32 	%r87, %r270, 2;
	mul.wide.s32 	%rd34, %r87, 32;
	add.s64 	%rd35, %rd2, %rd34;
	shl.b64 	%rd36, %rd35, 1;
	add.s64 	%rd37, %rd1, %rd36;
	ld.global.u32 	%r88, [%rd37];
	mov.b32 	{%rs75, %rs74}, %r88;
$L__BB1_15:
	setp.ge.s32 	%p9, %r6, %r46;
	mov.b32 	%r89, {%rs75, %rs74};
	// begin inline asm
	{.reg .f16 low,high;
  mov.b32 {low,high},%r89;
  cvt.f32.f16 %f98, low;}

	// end inline asm
	// begin inline asm
	{.reg .f16 low,high;
  mov.b32 {low,high},%r89;
  cvt.f32.f16 %f99, high;}

	// end inline asm
	add.f32 	%f100, %f98, %f99;
	add.f32 	%f13, %f11, %f100;
	mul.f32 	%f101, %f99, %f99;
	fma.rn.f32 	%f102, %f98, %f98, %f101;
	add.f32 	%f14, %f12, %f102;
	mov.u16 	%rs76, %rs92;
	mov.u16 	%rs77, %rs92;
	@%p9 bra 	$L__BB1_17;
	add.s32 	%r91, %r270, 3;
	mul.wide.s32 	%rd38, %r91, 32;
	add.s64 	%rd39, %rd2, %rd38;
	shl.b64 	%rd40, %rd39, 1;
	add.s64 	%rd41, %rd1, %rd40;
	ld.global.u32 	%r92, [%rd41];
	mov.b32 	{%rs77, %rs76}, %r92;
$L__BB1_17:
	setp.ge.s32 	%p10, %r6, %r46;
	mov.b32 	%r93, {%rs77, %rs76};
	// begin inline asm
	{.reg .f16 low,high;
  mov.b32 {low,high},%r93;
  cvt.f32.f16 %f103, low;}

	// end inline asm
	// begin inline asm
	{.reg .f16 low,high;
  mov.b32 {low,high},%r93;
  cvt.f32.f16 %f104, high;}

	// end inline asm
	add.f32 	%f105, %f103, %f104;
	add.f32 	%f15, %f13, %f105;
	mul.f32 	%f106, %f104, %f104;
	fma.rn.f32 	%f107, %f103, %f103, %f106;
	add.f32 	%f16, %f14, %f107;
	mov.u16 	%rs78, %rs92;
	mov.u16 	%rs79, %rs92;
	@%p10 bra 	$L__BB1_19;
	add.s32 	%r95, %r270, 4;
	mul.wide.s32 	%rd42, %r95, 32;
	add.s64 	%rd43, %rd2, %rd42;
	shl.b64 	%rd44, %rd43, 1;
	add.s64 	%rd45, %rd1, %rd44;
	ld.global.u32 	%r96, [%rd45];
	mov.b32 	{%rs79, %rs78}, %r96;
$L__BB1_19:
	mov.b32 	%r97, {%rs79, %rs78};
	// begin inline asm
	{.reg .f16 low,high;
  mov.b32 {low,high},%r97;
  cvt.f32.f16 %f108, low;}

	// end inline asm
	// begin inline asm
	{.reg .f16 low,high;
  mov.b32 {low,high},%r97;
  cvt.f32.f16 %f109, high;}

	// end inline asm
	add.f32 	%f110, %f108, %f109;
	add.f32 	%f286, %f15, %f110;
	mul.f32 	%f111, %f109, %f109;
	fma.rn.f32 	%f112, %f108, %f108, %f111;
	add.f32 	%f287, %f16, %f112;
	add.s32 	%r270, %r270, 8;
	add.s32 	%r269, %r269, 8;
	setp.ne.s32 	%p11, %r269, 0;
	@%p11 bra 	$L__BB1_3;
	add.s32 	%r272, %r270, -3;
$L__BB1_21:
	setp.eq.s32 	%p12, %r11, 0;
	@%p12 bra 	$L__BB1_43;
	and.b32  	%r20, %r10, 3;
	setp.lt.u32 	%p13, %r11, 4;
	@%p13 bra 	$L__BB1_32;
	setp.ge.s32 	%p14, %r6, %r46;
	mov.u16 	%rs80, %rs92;
	mov.u16 	%rs81, %rs92;
	@%p14 bra 	$L__BB1_25;
	mul.wide.s32 	%rd46, %r272, 32;
	add.s64 	%rd47, %rd2, %rd46;
	shl.b64 	%rd48, %rd47, 1;
	add.s64 	%rd49, %rd1, %rd48;
	ld.global.u32 	%r99, [%rd49];
	mov.b32 	{%rs81, %rs80}, %r99;
$L__BB1_25:
	setp.ge.s32 	%p15, %r6, %r46;
	mov.b32 	%r100, {%rs81, %rs80};
	// begin inline asm
	{.reg .f16 low,high;
  mov.b32 {low,high},%r100;
  cvt.f32.f16 %f114, low;}

	// end inline asm
	// begin inline asm
	{.reg .f16 low,high;
  mov.b32 {low,high},%r100;
  cvt.f32.f16 %f115, high;}

	// end inline asm
	add.f32 	%f116, %f114, %f115;
	add.f32 	%f23, %f286, %f116;
	mul.f32 	%f117, %f115, %f115;
	fma.rn.f32 	%f118, %f114, %f114, %f117;
	add.f32 	%f24, %f287, %f118;
	mov.u16 	%rs82, %rs92;
	mov.u16 	%rs83, %rs92;
	@%p15 bra 	$L__BB1_27;
	mul.wide.s32 	%rd50, %r272, 32;
	add.s64 	%rd51, %rd50, %rd2;
	shl.b64 	%rd52, %rd51, 1;
	add.s64 	%rd53, %rd52, %rd1;
	ld.global.u32 	%r102, [%rd53+64];
	mov.b32 	{%rs83, %rs82}, %r102;
$L__BB1_27:
	setp.ge.s32 	%p16, %r6, %r46;
	mov.b32 	%r103, {%rs83, %rs82};
	// begin inline asm
	{.reg .f16 low,high;
  mov.b32 {low,high},%r103;
  cvt.f32.f16 %f119, low;}

	// end inline asm
	// begin inline asm
	{.reg .f16 low,high;
  mov.b32 {low,high},%r103;
  cvt.f32.f16 %f120, high;}

	// end inline asm
	add.f32 	%f121, %f119, %f120;
	add.f32 	%f25, %f23, %f121;
	mul.f32 	%f122, %f120, %f120;
	fma.rn.f32 	%f123, %f119, %f119, %f122;
	add.f32 	%f26, %f24, %f123;
	mov.u16 	%rs84, %rs92;
	mov.u16 	%rs85, %rs92;
	@%p16 bra 	$L__BB1_29;
	add.s32 	%r105, %r272, 2;
	mul.wide.s32 	%rd54, %r105, 32;
	add.s64 	%rd55, %rd2, %rd54;
	shl.b64 	%rd56, %rd55, 1;
	add.s64 	%rd57, %rd1, %rd56;
	ld.global.u32 	%r106, [%rd57];
	mov.b32 	{%rs85, %rs84}, %r106;
$L__BB1_29:
	setp.ge.s32 	%p17, %r6, %r46;
	mov.b32 	%r107, {%rs85, %rs84};
	// begin inline asm
	{.reg .f16 low,high;
  mov.b32 {low,high},%r107;
  cvt.f32.f16 %f124, low;}

	// end inline asm
	// begin inline asm
	{.reg .f16 low,high;
  mov.b32 {low,high},%r107;
  cvt.f32.f16 %f125, high;}

	// end inline asm
	add.f32 	%f126, %f124, %f125;
	add.f32 	%f27, %f25, %f126;
	mul.f32 	%f127, %f125, %f125;
	fma.rn.f32 	%f128, %f124, %f124, %f127;
	add.f32 	%f28, %f26, %f128;
	mov.u16 	%rs86, %rs92;
	mov.u16 	%rs87, %rs92;
	@%p17 bra 	$L__BB1_31;
	add.s32 	%r109, %r272, 3;
	mul.wide.s32 	%rd58, %r109, 32;
	add.s64 	%rd59, %rd2, %rd58;
	shl.b64 	%rd60, %rd59, 1;
	add.s64 	%rd61, %rd1, %rd60;
	ld.global.u32 	%r110, [%rd61];
	mov.b32 	{%rs87, %rs86}, %r110;
$L__BB1_31:
	mov.b32 	%r111, {%rs87, %rs86};
	// begin inline asm
	{.reg .f16 low,high;
  mov.b32 {low,high},%r111;
  cvt.f32.f16 %f129, low;}

	// end inline asm
	// begin inline asm
	{.reg .f16 low,high;
  mov.b32 {low,high},%r111;
  cvt.f32.f16 %f130, high;}

	// end inline asm
	add.f32 	%f131, %f129, %f130;
	add.f32 	%f286, %f27, %f131;
	mul.f32 	%f132, %f130, %f130;
	fma.rn.f32 	%f133, %f129, %f129, %f132;
	add.f32 	%f287, %f28, %f133;
	add.s32 	%r272, %r272, 4;
$L__BB1_32:
	setp.eq.s32 	%p18, %r20, 0;
	@%p18 bra 	$L__BB1_43;
	setp.eq.s32 	%p19, %r20, 1;
	@%p19 bra 	$L__BB1_39;
	setp.ge.s32 	%p20, %r6, %r46;
	mov.u16 	%rs88, %rs92;
	mov.u16 	%rs89, %rs92;
	@%p20 bra 	$L__BB1_36;
	mul.wide.s32 	%rd62, %r272, 32;
	add.s64 	%rd63, %rd2, %rd62;
	shl.b64 	%rd64, %rd63, 1;
	add.s64 	%rd65, %rd1, %rd64;
	ld.global.u32 	%r113, [%rd65];
	mov.b32 	{%rs89, %rs88}, %r113;
$L__BB1_36:
	setp.ge.s32 	%p21, %r6, %r46;
	mov.b32 	%r114, {%rs89, %rs88};
	// begin inline asm
	{.reg .f16 low,high;
  mov.b32 {low,high},%r114;
  cvt.f32.f16 %f135, low;}

	// end inline asm
	// begin inline asm
	{.reg .f16 low,high;
  mov.b32 {low,high},%r114;
  cvt.f32.f16 %f136, high;}

	// end inline asm
	add.f32 	%f137, %f135, %f136;
	add.f32 	%f35, %f286, %f137;
	mul.f32 	%f138, %f136, %f136;
	fma.rn.f32 	%f139, %f135, %f135, %f138;
	add.f32 	%f36, %f287, %f139;
	mov.u16 	%rs90, %rs92;
	mov.u16 	%rs91, %rs92;
	@%p21 bra 	$L__BB1_38;
	mul.wide.s32 	%rd66, %r272, 32;
	add.s64 	%rd67, %rd66, %rd2;
	shl.b64 	%rd68, %rd67, 1;
	add.s64 	%rd69, %rd68, %rd1;
	ld.global.u32 	%r116, [%rd69+64];
	mov.b32 	{%rs91, %rs90}, %r116;
$L__BB1_38:
	mov.b32 	%r117, {%rs91, %rs90};
	// begin inline asm
	{.reg .f16 low,high;
  mov.b32 {low,high},%r117;
  cvt.f32.f16 %f140, low;}

	// end inline asm
	// begin inline asm
	{.reg .f16 low,high;
  mov.b32 {low,high},%r117;
  cvt.f32.f16 %f141, high;}

	// end inline asm
	add.f32 	%f142, %f140, %f141;
	add.f32 	%f286, %f35, %f142;
	mul.f32 	%f143, %f141, %f141;
	fma.rn.f32 	%f144, %f140, %f140, %f143;
	add.f32 	%f287, %f36, %f144;
	add.s32 	%r272, %r272, 2;
$L__BB1_39:
	and.b32  	%r119, %r10, 1;
	setp.eq.b32 	%p22, %r119, 1;
	not.pred 	%p23, %p22;
	@%p23 bra 	$L__BB1_43;
	setp.ge.s32 	%p24, %r6, %r46;
	mul.wide.s32 	%rd70, %r272, 32;
	add.s64 	%rd3, %rd2, %rd70;
	mov.u16 	%rs93, %rs92;
	@%p24 bra 	$L__BB1_42;
	shl.b64 	%rd71, %rd3, 1;
	add.s64 	%rd72, %rd1, %rd71;
	ld.global.u32 	%r120, [%rd72];
	mov.b32 	{%rs93, %rs92}, %r120;
$L__BB1_42:
	mov.b32 	%r121, {%rs93, %rs92};
	// begin inline asm
	{.reg .f16 low,high;
  mov.b32 {low,high},%r121;
  cvt.f32.f16 %f145, low;}

	// end inline asm
	// begin inline asm
	{.reg .f16 low,high;
  mov.b32 {low,high},%r121;
  cvt.f32.f16 %f146, high;}

	// end inline asm
	add.f32 	%f147, %f145, %f146;
	add.f32 	%f286, %f286, %f147;
	mul.f32 	%f148, %f146, %f146;
	fma.rn.f32 	%f149, %f145, %f145, %f148;
	add.f32 	%f287, %f287, %f149;
$L__BB1_43:
	div.u32 	%r25, %r5, %r51;
	mul.lo.s32 	%r123, %r25, %r51;
	sub.s32 	%r124, %r5, %r123;
	setp.eq.s32 	%p25, %r124, 0;
	selp.u32 	%r125, 1, 0, %p25;
	shr.u32 	%r126, %r4, 3;
	add.s32 	%r127, %r126, %r4;
	mov.u32 	%r128, _ZZ22groupNormNHWCSumKernelILi256EEv19GroupNormNHWCParamsE11tempStorage;
	mad.lo.s32 	%r129, %r127, 12, %r128;
	st.shared.u32 	[%r129+16], %r125;
	st.shared.f32 	[%r129+20], %f286;
	st.shared.f32 	[%r129+24], %f287;
	bar.sync 	0;
	setp.gt.u32 	%p26, %r4, 31;
	@%p26 bra 	$L__BB1_47;
	mov.u32 	%r221, %tid.x;
	mov.u32 	%r222, _ZZ22groupNormNHWCSumKernelILi256EEv19GroupNormNHWCParamsE11tempStorage;
	mad.lo.s32 	%r223, %r221, 108, %r222;
	add.s32 	%r26, %r223, 16;
	ld.shared.u32 	%r224, [%r223+16];
	ld.shared.f32 	%f150, [%r223+20];
	ld.shared.f32 	%f151, [%r223+24];
	ld.shared.u32 	%r225, [%r223+28];
	ld.shared.f32 	%f152, [%r223+32];
	ld.shared.f32 	%f153, [%r223+36];
	ld.shared.u32 	%r226, [%r223+40];
	ld.shared.f32 	%f154, [%r223+44];
	ld.shared.f32 	%f155, [%r223+48];
	ld.shared.u32 	%r227, [%r223+52];
	ld.shared.f32 	%f156, [%r223+56];
	ld.shared.f32 	%f157, [%r223+60];
	ld.shared.u32 	%r228, [%r223+64];
	ld.shared.f32 	%f158, [%r223+68];
	ld.shared.f32 	%f159, [%r223+72];
	ld.shared.u32 	%r229, [%r223+76];
	ld.shared.f32 	%f160, [%r223+80];
	ld.shared.f32 	%f161, [%r223+84];
	ld.shared.u32 	%r230, [%r223+88];
	ld.shared.f32 	%f162, [%r223+92];
	ld.shared.f32 	%f163, [%r223+96];
	ld.shared.u32 	%r231, [%r223+100];
	ld.shared.f32 	%f164, [%r223+104];
	ld.shared.f32 	%f165, [%r223+108];
	setp.eq.s32 	%p27, %r225, 0;
	add.f32 	%f166, %f152, %f150;
	selp.f32 	%f167, %f166, %f152, %p27;
	add.f32 	%f168, %f151, %f153;
	selp.f32 	%f169, %f168, %f153, %p27;
	add.s32 	%r232, %r225, %r224;
	setp.eq.s32 	%p28, %r226, 0;
	add.f32 	%f170, %f167, %f154;
	selp.f32 	%f171, %f170, %f154, %p28;
	add.f32 	%f172, %f169, %f155;
	selp.f32 	%f173, %f172, %f155, %p28;
	add.s32 	%r233, %r232, %r226;
	setp.eq.s32 	%p29, %r227, 0;
	add.f32 	%f174, %f171, %f156;
	selp.f32 	%f175, %f174, %f156, %p29;
	add.f32 	%f176, %f173, %f157;
	selp.f32 	%f177, %f176, %f157, %p29;
	add.s32 	%r234, %r233, %r227;
	setp.eq.s32 	%p30, %r228, 0;
	add.f32 	%f178, %f175, %f158;
	selp.f32 	%f179, %f178, %f158, %p30;
	add.f32 	%f180, %f177, %f159;
	selp.f32 	%f181, %f180, %f159, %p30;
	add.s32 	%r235, %r234, %r228;
	setp.eq.s32 	%p31, %r229, 0;
	add.f32 	%f182, %f179, %f160;
	selp.f32 	%f183, %f182, %f160, %p31;
	add.f32 	%f184, %f181, %f161;
	selp.f32 	%f185, %f184, %f161, %p31;
	add.s32 	%r236, %r235, %r229;
	setp.eq.s32 	%p32, %r230, 0;
	add.f32 	%f186, %f183, %f162;
	selp.f32 	%f187, %f186, %f162, %p32;
	add.f32 	%f188, %f185, %f163;
	selp.f32 	%f189, %f188, %f163, %p32;
	add.s32 	%r237, %r236, %r230;
	setp.eq.s32 	%p33, %r231, 0;
	add.f32 	%f190, %f187, %f164;
	selp.f32 	%f191, %f190, %f164, %p33;
	add.f32 	%f192, %f189, %f165;
	selp.f32 	%f193, %f192, %f165, %p33;
	add.s32 	%r132, %r237, %r231;
	// begin inline asm
	mov.u32 %r130, %laneid;
	// end inline asm
	mov.b32 	%r218, 1;
	mov.b32 	%r219, 0;
	mov.b32 	%r220, -1;
	// begin inline asm
	shfl.sync.up.b32 %r131, %r132, %r218, %r219, %r220;
	// end inline asm
	mov.b32 	%r137, %f191;
	// begin inline asm
	shfl.sync.up.b32 %r136, %r137, %r218, %r219, %r220;
	// end inline asm
	mov.b32 	%f194, %r136;
	mov.b32 	%r142, %f193;
	// begin inline asm
	shfl.sync.up.b32 %r141, %r142, %r218, %r219, %r220;
	// end inline asm
	mov.b32 	%f195, %r141;
	setp.eq.s32 	%p34, %r132, 0;
	add.f32 	%f196, %f191, %f194;
	selp.f32 	%f197, %f196, %f191, %p34;
	add.f32 	%f198, %f193, %f195;
	selp.f32 	%f199, %f198, %f193, %p34;
	setp.lt.s32 	%p35, %r130, 1;
	selp.b32 	%r238, 0, %r131, %p35;
	add.s32 	%r147, %r238, %r132;
	selp.f32 	%f200, %f191, %f197, %p35;
	selp.f32 	%f201, %f193, %f199, %p35;
	mov.b32 	%r158, 2;
	// begin inline asm
	shfl.sync.up.b32 %r146, %r147, %r158, %r219, %r220;
	// end inline asm
	mov.b32 	%r152, %f200;
	// begin inline asm
	shfl.sync.up.b32 %r151, %r152, %r158, %r219, %r220;
	// end inline asm
	mov.b32 	%f202, %r151;
	mov.b32 	%r157, %f201;
	// begin inline asm
	shfl.sync.up.b32 %r156, %r157, %r158, %r219, %r220;
	// end inline asm
	mov.b32 	%f203, %r156;
	setp.eq.s32 	%p36, %r147, 0;
	add.f32 	%f204, %f200, %f202;
	selp.f32 	%f205, %f204, %f200, %p36;
	add.f32 	%f206, %f201, %f203;
	selp.f32 	%f207, %f206, %f201, %p36;
	setp.lt.s32 	%p37, %r130, 2;
	selp.b32 	%r239, 0, %r146, %p37;
	add.s32 	%r162, %r239, %r147;
	selp.f32 	%f208, %f200, %f205, %p37;
	selp.f32 	%f209, %f201, %f207, %p37;
	mov.b32 	%r173, 4;
	// begin inline asm
	shfl.sync.up.b32 %r161, %r162, %r173, %r219, %r220;
	// end inline asm
	mov.b32 	%r167, %f208;
	// begin inline asm
	shfl.sync.up.b32 %r166, %r167, %r173, %r219, %r220;
	// end inline asm
	mov.b32 	%f210, %r166;
	mov.b32 	%r172, %f209;
	// begin inline asm
	shfl.sync.up.b32 %r171, %r172, %r173, %r219, %r220;
	// end inline asm
	mov.b32 	%f211, %r171;
	setp.eq.s32 	%p38, %r162, 0;
	add.f32 	%f212, %f208, %f210;
	selp.f32 	%f213, %f212, %f208, %p38;
	add.f32 	%f214, %f209, %f211;
	selp.f32 	%f215, %f214, %f209, %p38;
	setp.lt.s32 	%p39, %r130, 4;
	selp.b32 	%r240, 0, %r161, %p39;
	add.s32 	%r177, %r240, %r162;
	selp.f32 	%f216, %f208, %f213, %p39;
	selp.f32 	%f217, %f209, %f215, %p39;
	mov.b32 	%r188, 8;
	// begin inline asm
	shfl.sync.up.b32 %r176, %r177, %r188, %r219, %r220;
	// end inline asm
	mov.b32 	%r182, %f216;
	// begin inline asm
	shfl.sync.up.b32 %r181, %r182, %r188, %r219, %r220;
	// end inline asm
	mov.b32 	%f218, %r181;
	mov.b32 	%r187, %f217;
	// begin inline asm
	shfl.sync.up.b32 %r186, %r187, %r188, %r219, %r220;
	// end inline asm
	mov.b32 	%f219, %r186;
	setp.eq.s32 	%p40, %r177, 0;
	add.f32 	%f220, %f216, %f218;
	selp.f32 	%f221, %f220, %f216, %p40;
	add.f32 	%f222, %f217, %f219;
	selp.f32 	%f223, %f222, %f217, %p40;
	setp.lt.s32 	%p41, %r130, 8;
	selp.b32 	%r241, 0, %r176, %p41;
	add.s32 	%r192, %r241, %r177;
	selp.f32 	%f224, %f216, %f221, %p41;
	selp.f32 	%f225, %f217, %f223, %p41;
	mov.b32 	%r203, 16;
	// begin inline asm
	shfl.sync.up.b32 %r191, %r192, %r203, %r219, %r220;
	// end inline asm
	mov.b32 	%r197, %f224;
	// begin inline asm
	shfl.sync.up.b32 %r196, %r197, %r203, %r219, %r220;
	// end inline asm
	mov.b32 	%f226, %r196;
	mov.b32 	%r202, %f225;
	// begin inline asm
	shfl.sync.up.b32 %r201, %r202, %r203, %r219, %r220;
	// end inline asm
	mov.b32 	%f227, %r201;
	setp.eq.s32 	%p42, %r192, 0;
	add.f32 	%f228, %f224, %f226;
	selp.f32 	%f229, %f228, %f224, %p42;
	add.f32 	%f230, %f225, %f227;
	selp.f32 	%f231, %f230, %f225, %p42;
	setp.lt.s32 	%p43, %r130, 16;
	selp.b32 	%r242, 0, %r191, %p43;
	add.s32 	%r207, %r242, %r192;
	selp.f32 	%f232, %f224, %f229, %p43;
	selp.f32 	%f233, %f225, %f231, %p43;
	// begin inline asm
	shfl.sync.up.b32 %r206, %r207, %r218, %r219, %r220;
	// end inline asm
	mov.b32 	%r212, %f232;
	// begin inline asm
	shfl.sync.up.b32 %r211, %r212, %r218, %r219, %r220;
	// end inline asm
	mov.b32 	%r217, %f233;
	// begin inline asm
	shfl.sync.up.b32 %r216, %r217, %r218, %r219, %r220;
	// end inline asm
	setp.eq.s32 	%p44, %r221, 0;
	ld.shared.u32 	%r274, [%r223+16];
	ld.shared.f32 	%f288, [%r223+20];
	ld.shared.f32 	%f289, [%r223+24];
	ld.shared.u32 	%r31, [%r223+28];
	ld.shared.f32 	%f49, [%r223+32];
	ld.shared.f32 	%f50, [%r223+36];
	ld.shared.u32 	%r32, [%r223+40];
	ld.shared.f32 	%f51, [%r223+44];
	ld.shared.f32 	%f52, [%r223+48];
	ld.shared.u32 	%r33, [%r223+52];
	ld.shared.f32 	%f53, [%r223+56];
	ld.shared.f32 	%f54, [%r223+60];
	ld.shared.u32 	%r34, [%r223+64];
	ld.shared.f32 	%f55, [%r223+68];
	ld.shared.f32 	%f56, [%r223+72];
	ld.shared.u32 	%r35, [%r223+76];
	ld.shared.f32 	%f57, [%r223+80];
	ld.shared.f32 	%f58, [%r223+84];
	ld.shared.u32 	%r36, [%r223+88];
	ld.shared.f32 	%f59, [%r223+92];
	ld.shared.f32 	%f60, [%r223+96];
	ld.shared.u32 	%r37, [%r223+100];
	ld.shared.f32 	%f61, [%r223+104];
	ld.shared.f32 	%f62, [%r223+108];
	@%p44 bra 	$L__BB1_46;
	mov.b32 	%f234, %r211;
	mov.b32 	%f235, %r216;
	setp.eq.s32 	%p45, %r274, 0;
	add.f32 	%f236, %f288, %f234;
	selp.f32 	%f288, %f236, %f288, %p45;
	add.f32 	%f237, %f289, %f235;
	selp.f32 	%f289, %f237, %f289, %p45;
	add.s32 	%r274, %r274, %r206;
$L__BB1_46:
	setp.eq.s32 	%p46, %r31, 0;
	add.f32 	%f238, %f288, %f49;
	selp.f32 	%f239, %f238, %f49, %p46;
	add.f32 	%f240, %f289, %f50;
	selp.f32 	%f241, %f240, %f50, %p46;
	add.s32 	%r243, %r31, %r274;
	setp.eq.s32 	%p47, %r32, 0;
	add.f32 	%f242, %f239, %f51;
	selp.f32 	%f243, %f242, %f51, %p47;
	add.f32 	%f244, %f241, %f52;
	selp.f32 	%f245, %f244, %f52, %p47;
	add.s32 	%r244, %r32, %r243;
	setp.eq.s32 	%p48, %r33, 0;
	add.f32 	%f246, %f243, %f53;
	selp.f32 	%f247, %f246, %f53, %p48;
	add.f32 	%f248, %f245, %f54;
	selp.f32 	%f249, %f248, %f54, %p48;
	add.s32 	%r245, %r33, %r244;
	setp.eq.s32 	%p49, %r34, 0;
	add.f32 	%f250, %f247, %f55;
	selp.f32 	%f251, %f250, %f55, %p49;
	add.f32 	%f252, %f249, %f56;
	selp.f32 	%f253, %f252, %f56, %p49;
	add.s32 	%r246, %r34, %r245;
	setp.eq.s32 	%p50, %r35, 0;
	add.f32 	%f254, %f251, %f57;
	selp.f32 	%f255, %f254, %f57, %p50;
	add.f32 	%f256, %f253, %f58;
	selp.f32 	%f257, %f256, %f58, %p50;
	add.s32 	%r247, %r35, %r246;
	setp.eq.s32 	%p51, %r36, 0;
	add.f32 	%f258, %f255, %f59;
	selp.f32 	%f259, %f258, %f59, %p51;
	add.f32 	%f260, %f257, %f60;
	selp.f32 	%f261, %f260, %f60, %p51;
	add.s32 	%r248, %r36, %r247;
	setp.eq.s32 	%p52, %r37, 0;
	add.f32 	%f262, %f259, %f61;
	selp.f32 	%f263, %f262, %f61, %p52;
	add.f32 	%f264, %f261, %f62;
	selp.f32 	%f265, %f264, %f62, %p52;
	add.s32 	%r249, %r37, %r248;
	st.shared.u32 	[%r26], %r274;
	st.shared.f32 	[%r26+4], %f288;
	st.shared.f32 	[%r26+8], %f289;
	st.shared.u32 	[%r26+12], %r243;
	st.shared.f32 	[%r26+16], %f239;
	st.shared.f32 	[%r26+20], %f241;
	st.shared.u32 	[%r26+24], %r244;
	st.shared.f32 	[%r26+28], %f243;
	st.shared.f32 	[%r26+32], %f245;
	st.shared.u32 	[%r26+36], %r245;
	st.shared.f32 	[%r26+40], %f247;
	st.shared.f32 	[%r26+44], %f249;
	st.shared.u32 	[%r26+48], %r246;
	st.shared.f32 	[%r26+52], %f251;
	st.shared.f32 	[%r26+56], %f253;
	st.shared.u32 	[%r26+60], %r247;
	st.shared.f32 	[%r26+64], %f255;
	st.shared.f32 	[%r26+68], %f257;
	st.shared.u32 	[%r26+72], %r248;
	st.shared.f32 	[%r26+76], %f259;
	st.shared.f32 	[%r26+80], %f261;
	st.shared.u32 	[%r26+84], %r249;
	st.shared.f32 	[%r26+88], %f263;
	st.shared.f32 	[%r26+92], %f265;
$L__BB1_47:
	bar.sync 	0;
	add.s32 	%r250, %r51, -2;
	mov.u32 	%r40, %tid.x;
	shl.b32 	%r251, %r40, 1;
	mul.lo.s32 	%r252, %r25, %r51;
	sub.s32 	%r253, %r251, %r252;
	setp.ne.s32 	%p53, %r253, %r250;
	@%p53 bra 	$L__BB1_49;
	shr.u32 	%r254, %r40, 3;
	add.s32 	%r255, %r254, %r40;
	mov.u32 	%r256, _ZZ22groupNormNHWCSumKernelILi256EEv19GroupNormNHWCParamsE11tempStorage;
	mad.lo.s32 	%r257, %r255, 12, %r256;
	ld.shared.f32 	%f266, [%r257+24];
	ld.shared.f32 	%f267, [%r257+20];
	shl.b32 	%r258, %r25, 3;
	mov.u32 	%r259, _ZZ22groupNormNHWCSumKernelILi256EEv19GroupNormNHWCParamsE4smem;
	add.s32 	%r260, %r259, %r258;
	st.shared.v2.f32 	[%r260], {%f267, %f266};
$L__BB1_49:
	bar.sync 	0;
	mov.u32 	%r261, %ctaid.x;
	mad.lo.s32 	%r41, %r53, %r261, %r40;
	setp.ge.u32 	%p54, %r40, %r53;
	setp.ge.s32 	%p55, %r41, %r47;
	or.pred  	%p56, %p54, %p55;
	@%p56 bra 	$L__BB1_51;
	shl.b32 	%r262, %r40, 3;
	mov.u32 	%r263, _ZZ22groupNormNHWCSumKernelILi256EEv19GroupNormNHWCParamsE4smem;
	add.s32 	%r264, %r263, %r262;
	ld.shared.v2.f32 	{%f268, %f269}, [%r264];
	mov.u32 	%r265, %ctaid.z;
	mul.lo.s32 	%r266, %r265, %r47;
	shl.b32 	%r267, %r266, 1;
	add.s32 	%r268, %r41, %r267;
	cvta.to.global.u64 	%rd73, %rd8;
	mul.wide.s32 	%rd74, %r268, 4;
	add.s64 	%rd75, %rd73, %rd74;
	atom.global.add.f32 	%f270, [%rd75], %f268;
	mul.wide.s32 	%rd76, %r47, 4;
	add.s64 	%rd77, %rd75, %rd76;
	atom.global.add.f32 	%f271, [%rd77], %f269;
$L__BB1_51:
	ret;

}
	// .globl	_Z22groupNormNHWCSumKernelILi128EEv19GroupNormNHWCParams
.visible .entry _Z22groupNormNHWCSumKernelILi128EEv19GroupNormNHWCParams(
	.param .align 8 .b8 _Z22groupNormNHWCSumKernelILi128EEv19GroupNormNHWCParams_param_0[96]
)
{
	.reg .pred 	%p<49>;
	.reg .b16 	%rs<94>;
	.reg .b32 	%r<249>;
	.reg .b32 	%f<242>;
	.reg .b64 	%rd<78>;
	// demoted variable
	.shared .align 16 .b8 _ZZ22groupNormNHWCSumKernelILi128EEv19GroupNormNHWCParamsE11tempStorage[1952];
	// demoted variable
	.shared .align 8 .b8 _ZZ22groupNormNHWCSumKernelILi128EEv19GroupNormNHWCParamsE4smem[1024];
	ld.param.u32 	%r51, [_Z22groupNormNHWCSumKernelILi128EEv19GroupNormNHWCParams_param_0+88];
	ld.param.u32 	%r50, [_Z22groupNormNHWCSumKernelILi128EEv19GroupNormNHWCParams_param_0+80];
	ld.param.u32 	%r45, [_Z22groupNormNHWCSumKernelILi128EEv19GroupNormNHWCParams_param_0+56];
	ld.param.v2.u32 	{%r43, %r44}, [_Z22groupNormNHWCSumKernelILi128EEv19GroupNormNHWCParams_param_0+48];
	ld.param.u64 	%rd8, [_Z22groupNormNHWCSumKernelILi128EEv19GroupNormNHWCParams_param_0+32];
	ld.param.v2.u32 	{%r46, %r47}, [_Z22groupNormNHWCSumKernelILi128EEv19GroupNormNHWCParams_param_0+64];
	ld.param.v2.u32 	{%r48, %r49}, [_Z22groupNormNHWCSumKernelILi128EEv19GroupNormNHWCParams_param_0+72];
	ld.param.u64 	%rd5, [_Z22groupNormNHWCSumKernelILi128EEv19GroupNormNHWCParams_param_0+8];
	cvta.to.global.u64 	%rd1, %rd5;
	mov.u32 	%r4, %ctaid.z;
	mov.u32 	%r5, %ctaid.x;
	mov.u32 	%r6, %tid.x;
	shl.b32 	%r7, %r6, 1;
	mad.lo.s32 	%r8, %r48, %r5, %r7;
	mov.u32 	%r52, %ctaid.y;
	mul.lo.s32 	%r246, %r47, %r52;
	add.s32 	%r53, %r246, %r47;
	min.s32 	%r10, %r53, %r46;
	setp.ge.s32 	%p1, %r246, %r10;
	mov.f32 	%f238, 0f00000000;
	mov.f32 	%f239, %f238;
	@%p1 bra 	$L__BB2_43;
	cvt.u64.u32 	%rd9, %r4;
	cvt.s64.s32 	%rd10, %r50;
	shr.s32 	%r55, %r8, 31;
	shr.u32 	%r56, %r55, 27;
	add.s32 	%r57, %r8, %r56;
	shr.u32 	%r58, %r57, 5;
	mul.lo.s32 	%r59, %r46, %r58;
	shl.b32 	%r60, %r59, 5;
	cvt.s64.s32 	%rd11, %r60;
	and.b32  	%r61, %r57, -32;
	sub.s32 	%r62, %r8, %r61;
	cvt.s64.s32 	%rd12, %r62;
	mad.lo.s64 	%rd13, %rd10, %rd9, %rd12;
	add.s64 	%rd2, %rd13, %rd11;
	mov.b32 	%r54, 0;
	// begin inline asm
	cvt.rn.f16.s32 %rs92, %r54;
	// end inline asm
	sub.s32 	%r12, %r10, %r246;
	and.b32  	%r13, %r12, 7;
	sub.s32 	%r63, %r246, %r10;
	setp.gt.u32 	%p2, %r63, -8;
	mov.f32 	%f239, 0f00000000;
	mov.f32 	%f238, %f239;
	@%p2 bra 	$L__BB2_21;
	add.s32 	%r244, %r246, 3;
	and.b32  	%r64, %r12, -8;
	neg.s32 	%r243, %r64;
	mov.f32 	%f239, 0f00000000;
$L__BB2_3:
	.pragma "nounroll";
	setp.ge.s32 	%p3, %r8, %r44;
	mov.u16 	%rs64, %rs92;
	mov.u16 	%rs65, %rs92;
	@%p3 bra 	$L__BB2_5;
	add.s32 	%r65, %r244, -3;
	mul.wide.s32 	%rd14, %r65, 32;
	add.s64 	%rd15, %rd2, %rd14;
	shl.b64 	%rd16, %rd15, 1;
	add.s64 	%rd17, %rd1, %rd16;
	ld.global.u32 	%r66, [%rd17];
	mov.b32 	{%rs65, %rs64}, %r66;
$L__BB2_5:
	setp.ge.s32 	%p4, %r8, %r44;
	mov.b32 	%r67, {%rs65, %rs64};
	// begin inline asm
	{.reg .f16 low,high;
  mov.b32 {low,high},%r67;
  cvt.f32.f16 %f65, low;}

	// end inline asm
	// begin inline asm
	{.reg .f16 low,high;
  mov.b32 {low,high},%r67;
  cvt.f32.f16 %f66, high;}

	// end inline asm
	add.f32 	%f67, %f65, %f66;
	add.f32 	%f3, %f238, %f67;
	mul.f32 	%f68, %f66, %f66;
	fma.rn.f32 	%f69, %f65, %f65, %f68;
	add.f32 	%f4, %f239, %f69;
	mov.u16 	%rs66, %rs92;
	mov.u16 	%rs67, %rs92;
	@%p4 bra 	$L__BB2_7;
	add.s32 	%r69, %r244, -2;
	mul.wide.s32 	%rd18, %r69, 32;
	add.s64 	%rd19, %rd2, %rd18;
	shl.b64 	%rd20, %rd19, 1;
	add.s64 	%rd21, %rd1, %rd20;
	ld.global.u32 	%r70, [%rd21];
	mov.b32 	{%rs67, %rs66}, %r70;
$L__BB2_7:
	setp.ge.s32 	%p5, %r8, %r44;
	mov.b32 	%r71, {%rs67, %rs66};
	// begin inline asm
	{.reg .f16 low,high;
  mov.b32 {low,high},%r71;
  cvt.f32.f16 %f70, low;}

	// end inline asm
	// begin inline asm
	{.reg .f16 low,high;
  mov.b32 {low,high},%r71;
  cvt.f32.f16 %f71, high;}

	// end inline asm
	add.f32 	%f72, %f70, %f71;
	add.f32 	%f5, %f3, %f72;
	mul.f32 	%f73, %f71, %f71;
	fma.rn.f32 	%f74, %f70, %f70, %f73;
	add.f32 	%f6, %f4, %f74;
	mov.u16 	%rs68, %rs92;
	mov.u16 	%rs69, %rs92;
	@%p5 bra 	$L__BB2_9;
	add.s32 	%r73, %r244, -1;
	mul.wide.s32 	%rd22, %r73, 32;
	add.s64 	%rd23, %rd2, %rd22;
	shl.b64 	%rd24, %rd23, 1;
	add.s64 	%rd25, %rd1, %rd24;
	ld.global.u32 	%r74, [%rd25];
	mov.b32 	{%rs69, %rs68}, %r74;
$L__BB2_9:
	setp.ge.s32 	%p6, %r8, %r44;
	mov.b32 	%r75, {%rs69, %rs68};
	// begin inline asm
	{.reg .f16 low,high;
  mov.b32 {low,high},%r75;
  cvt.f32.f16 %f75, low;}

	// end inline asm
	// begin inline asm
	{.reg .f16 low,high;
  mov.b32 {low,high},%r75;
  cvt.f32.f16 %f76, high;}

	// end inline asm
	add.f32 	%f77, %f75, %f76;
	add.f32 	%f7, %f5, %f77;
	mul.f32 	%f78, %f76, %f76;
	fma.rn.f32 	%f79, %f75, %f75, %f78;
	add.f32 	%f8, %f6, %f79;
	mov.u16 	%rs70, %rs92;
	mov.u16 	%rs71, %rs92;
	@%p6 bra 	$L__BB2_11;
	mul.wide.s32 	%rd26, %r244, 32;
	add.s64 	%rd27, %rd2, %rd26;
	shl.b64 	%rd28, %rd27, 1;
	add.s64 	%rd29, %rd1, %rd28;
	ld.global.u32 	%r77, [%rd29];
	mov.b32 	{%rs71, %rs70}, %r77;
$L__BB2_11:
	setp.ge.s32 	%p7, %r8, %r44;
	mov.b32 	%r78, {%rs71, %rs70};
	// begin inline asm
	{.reg .f16 low,high;
  mov.b32 {low,high},%r78;
  cvt.f32.f16 %f80, low;}

	// end inline asm
	// begin inline asm
	{.reg .f16 low,high;
  mov.b32 {low,high},%r78;
  cvt.f32.f16 %f81, high;}

	// end inline asm
	add.f32 	%f82, %f80, %f81;
	add.f32 	%f9, %f7, %f82;
	mul.f32 	%f83, %f81, %f81;
	fma.rn.f32 	%f84, %f80, %f80, %f83;
	add.f32 	%f10, %f8, %f84;
	mov.u16 	%rs72, %rs92;
	mov.u16 	%rs73, %rs92;
	@%p7 bra 	$L__BB2_13;
	add.s32 	%r80, %r244, 1;
	mul.wide.s32 	%rd30, %r80, 32;
	add.s64 	%rd31, %rd2, %rd30;
	shl.b64 	%rd32, %rd31, 1;
	add.s64 	%rd33, %rd1, %rd32;
	ld.global.u32 	%r81, [%rd33];
	mov.b32 	{%rs73, %rs72}, %r81;
$L__BB2_13:
	setp.ge.s32 	%p8, %r8, %r44;
	mov.b32 	%r82, {%rs73, %rs72};
	// begin inline asm
	{.reg .f16 low,high;
  mov.b32 {low,high},%r82;
  cvt.f32.f16 %f85, low;}

	// end inline asm
	// begin inline asm
	{.reg .f16 low,high;
  mov.b32 {low,high},%r82;
  cvt.f32.f16 %f86, high;}

	// end inline asm
	add.f32 	%f87, %f85, %f86;
	add.f32 	%f11, %f9, %f87;
	mul.f32 	%f88, %f86, %f86;
	fma.rn.f32 	%f89, %f85, %f85, %f88;
	add.f32 	%f12, %f10, %f89;
	mov.u16 	%rs74, %rs92;
	mov.u16 	%rs75, %rs92;
	@%p8 bra 	$L__BB2_15;
	add.s32 	%r84, %r244, 2;
	mul.wide.s32 	%rd34, %r84, 32;
	add.s64 	%rd35, %rd2, %rd34;
	shl.b64 	%rd36, %rd35, 1;
	add.s64 	%rd37, %rd1, %rd36;
	ld.global.u32 	%r85, [%rd37];
	mov.b32 	{%rs75, %rs74}, %r85;
$L__BB2_15:
	setp.ge.s32 	%p9, %r8, %r44;
	mov.b32 	%r86, {%rs75, %rs74};
	// begin inline asm
	{.reg .f16 low,high;
  mov.b32 {low,high},%r86;
  cvt.f32.f16 %f90, low;}

	// end inline asm
	// begin inline asm
	{.reg .f16 low,high;
  mov.b32 {low,high},%r86;
  cvt.f32.f16 %f91, high;}

	// end inline asm
	add.f32 	%f92, %f90, %f91;
	add.f32 	%f13, %f11, %f92;
	mul.f32 	%f93, %f91, %f91;
	fma.rn.f32 	%f94, %f90, %f90, %f93;
	add.f32 	%f14, %f12, %f94;
	mov.u16 	%rs76, %rs92;
	mov.u16 	%rs77, %rs92;
	@%p9 bra 	$L__BB2_17;
	add.s32 	%r88, %r244, 3;
	mul.wide.s32 	%rd38, %r88, 32;
	add.s64 	%rd39, %rd2, %rd38;
	shl.b64 	%rd40, %rd39, 1;
	add.s64 	%rd41, %rd1, %rd40;
	ld.global.u32 	%r89, [%rd41];
	mov.b32 	{%rs77, %rs76}, %r89;
$L__BB2_17:
	setp.ge.s32 	%p10, %r8, %r44;
	mov.b32 	%r90, {%rs77, %rs76};
	// begin inline asm
	{.reg .f16 low,high;
  mov.b32 {low,high},%r90;
  cvt.f32.f16 %f95, low;}

	// end inline asm
	// begin inline asm
	{.reg .f16 low,high;
  mov.b32 {low,high},%r90;
  cvt.f32.f16 %f96, high;}

	// end inline asm
	add.f32 	%f97, %f95, %f96;
	add.f32 	%f15, %f13, %f97;
	mul.f32 	%f98, %f96, %f96;
	fma.rn.f32 	%f99, %f95, %f95, %f98;
	add.f32 	%f16, %f14, %f99;
	mov.u16 	%rs78, %rs92;
	mov.u16 	%rs79, %rs92;
	@%p10 bra 	$L__BB2_19;
	add.s32 	%r92, %r244, 4;
	mul.wide.s32 	%rd42, %r92, 32;
	add.s64 	%rd43, %rd2, %rd42;
	shl.b64 	%rd44, %rd43, 1;
	add.s64 	%rd45, %rd1, %rd44;
	ld.global.u32 	%r93, [%rd45];
	mov.b32 	{%rs79, %rs78}, %r93;
$L__BB2_19:
	mov.b32 	%r94, {%rs79, %rs78};
	// begin inline asm
	{.reg .f16 low,high;
  mov.b32 {low,high},%r94;
  cvt.f32.f16 %f100, low;}

	// end inline asm
	// begin inline asm
	{.reg .f16 low,high;
  mov.b32 {low,high},%r94;
  cvt.f32.f16 %f101, high;}

	// end inline asm
	add.f32 	%f102, %f100, %f101;
	add.f32 	%f238, %f15, %f102;
	mul.f32 	%f103, %f101, %f101;
	fma.rn.f32 	%f104, %f100, %f100, %f103;
	add.f32 	%f239, %f16, %f104;
	add.s32 	%r244, %r244, 8;
	add.s32 	%r243, %r243, 8;
	setp.ne.s32 	%p11, %r243, 0;
	@%p11 bra 	$L__BB2_3;
	add.s32 	%r246, %r244, -3;
$L__BB2_21:
	setp.eq.s32 	%p12, %r13, 0;
	@%p12 bra 	$L__BB2_43;
	and.b32  	%r22, %r12, 3;
	setp.lt.u32 	%p13, %r13, 4;
	@%p13 bra 	$L__BB2_32;
	setp.ge.s32 	%p14, %r8, %r44;
	mov.u16 	%rs80, %rs92;
	mov.u16 	%rs81, %rs92;
	@%p14 bra 	$L__BB2_25;
	mul.wide.s32 	%rd46, %r246, 32;
	add.s64 	%rd47, %rd2, %rd46;
	shl.b64 	%rd48, %rd47, 1;
	add.s64 	%rd49, %rd1, %rd48;
	ld.global.u32 	%r96, [%rd49];
	mov.b32 	{%rs81, %rs80}, %r96;
$L__BB2_25:
	setp.ge.s32 	%p15, %r8, %r44;
	mov.b32 	%r97, {%rs81, %rs80};
	// begin inline asm
	{.reg .f16 low,high;
  mov.b32 {low,high},%r97;
  cvt.f32.f16 %f106, low;}

	// end inline asm
	// begin inline asm
	{.reg .f16 low,high;
  mov.b32 {low,high},%r97;
  cvt.f32.f16 %f107, high;}

	// end inline asm
	add.f32 	%f108, %f106, %f107;
	add.f32 	%f23, %f238, %f108;
	mul.f32 	%f109, %f107, %f107;
	fma.rn.f32 	%f110, %f106, %f106, %f109;
	add.f32 	%f24, %f239, %f110;
	mov.u16 	%rs82, %rs92;
	mov.u16 	%rs83, %rs92;
	@%p15 bra 	$L__BB2_27;
	mul.wide.s32 	%rd50, %r246, 32;
	add.s64 	%rd51, %rd50, %rd2;
	shl.b64 	%rd52, %rd51, 1;
	add.s64 	%rd53, %rd52, %rd1;
	ld.global.u32 	%r99, [%rd53+64];
	mov.b32 	{%rs83, %rs82}, %r99;
$L__BB2_27:
	setp.ge.s32 	%p16, %r8, %r44;
	mov.b32 	%r100, {%rs83, %rs82};
	// begin inline asm
	{.reg .f16 low,high;
  mov.b32 {low,high},%r100;
  cvt.f32.f16 %f111, low;}

	// end inline asm
	// begin inline asm
	{.reg .f16 low,high;
  mov.b32 {low,high},%r100;
  cvt.f32.f16 %f112, high;}

	// end inline asm
	add.f32 	%f113, %f111, %f112;
	add.f32 	%f25, %f23, %f113;
	mul.f32 	%f114, %f112, %f112;
	fma.rn.f32 	%f115, %f111, %f111, %f114;
	add.f32 	%f26, %f24, %f115;
	mov.u16 	%rs84, %rs92;
	mov.u16 	%rs85, %rs92;
	@%p16 bra 	$L__BB2_29;
	add.s32 	%r102, %r246, 2;
	mul.wide.s32 	%rd54, %r102, 32;
	add.s64 	%rd55, %rd2, %rd54;
	shl.b64 	%rd56, %rd55, 1;
	add.s64 	%rd57, %rd1, %rd56;
	ld.global.u32 	%r103, [%rd57];
	mov.b32 	{%rs85, %rs84}, %r103;
$L__BB2_29:
	setp.ge.s32 	%p17, %r8, %r44;
	mov.b32 	%r104, {%rs85, %rs84};
	// begin inline asm
	{.reg .f16 low,high;
  mov.b32 {low,high},%r104;
  cvt.f32.f16 %f116, low;}

	// end inline asm
	// begin inline asm
	{.reg .f16 low,high;
  mov.b32 {low,high},%r104;
  cvt.f32.f16 %f117, high;}

	// end inline asm
	add.f32 	%f118, %f116, %f117;
	add.f32 	%f27, %f25, %f118;
	mul.f32 	%f119, %f117, %f117;
	fma.rn.f32 	%f120, %f116, %f116, %f119;
	add.f32 	%f28, %f26, %f120;
	mov.u16 	%rs86, %rs92;
	mov.u16 	%rs87, %rs92;
	@%p17 bra 	$L__BB2_31;
	add.s32 	%r106, %r246, 3;
	mul.wide.s32 	%rd58, %r106, 32;
	add.s64 	%rd59, %rd2, %rd58;
	shl.b64 	%rd60, %rd59, 1;
	add.s64 	%rd61, %rd1, %rd60;
	ld.global.u32 	%r107, [%rd61];
	mov.b32 	{%rs87, %rs86}, %r107;
$L__BB2_31:
	mov.b32 	%r108, {%rs87, %rs86};
	// begin inline asm
	{.reg .f16 low,high;
  mov.b32 {low,high},%r108;
  cvt.f32.f16 %f121, low;}

	// end inline asm
	// begin inline asm
	{.reg .f16 low,high;
  mov.b32 {low,high},%r108;
  cvt.f32.f16 %f122, high;}

	// end inline asm
	add.f32 	%f123, %f121, %f122;
	add.f32 	%f238, %f27, %f123;
	mul.f32 	%f124, %f122, %f122;
	fma.rn.f32 	%f125, %f121, %f121, %f124;
	add.f32 	%f239, %f28, %f125;
	add.s32 	%r246, %r246, 4;
$L__BB2_32:
	setp.eq.s32 	%p18, %r22, 0;
	@%p18 bra 	$L__BB2_43;
	setp.eq.s32 	%p19, %r22, 1;
	@%p19 bra 	$L__BB2_39;
	setp.ge.s32 	%p20, %r8, %r44;
	mov.u16 	%rs88, %rs92;
	mov.u16 	%rs89, %rs92;
	@%p20 bra 	$L__BB2_36;
	mul.wide.s32 	%rd62, %r246, 32;
	add.s64 	%rd63, %rd2, %rd62;
	shl.b64 	%rd64, %rd63, 1;
	add.s64 	%rd65, %rd1, %rd64;
	ld.global.u32 	%r110, [%rd65];
	mov.b32 	{%rs89, %rs88}, %r110;
$L__BB2_36:
	setp.ge.s32 	%p21, %r8, %r44;
	mov.b32 	%r111, {%rs89, %rs88};
	// begin inline asm
	{.reg .f16 low,high;
  mov.b32 {low,high},%r111;
  cvt.f32.f16 %f127, low;}

	// end inline asm
	// begin inline asm
	{.reg .f16 low,high;
  mov.b32 {low,high},%r111;
  cvt.f32.f16 %f128, high;}

	// end inline asm
	add.f32 	%f129, %f127, %f128;
	add.f32 	%f35, %f238, %f129;
	mul.f32 	%f130, %f128, %f128;
	fma.rn.f32 	%f131, %f127, %f127, %f130;
	add.f32 	%f36, %f239, %f131;
	mov.u16 	%rs90, %rs92;
	mov.u16 	%rs91, %rs92;
	@%p21 bra 	$L__BB2_38;
	mul.wide.s32 	%rd66, %r246, 32;
	add.s64 	%rd67, %rd66, %rd2;
	shl.b64 	%rd68, %rd67, 1;
	add.s64 	%rd69, %rd68, %rd1;
	ld.global.u32 	%r113, [%rd69+64];
	mov.b32 	{%rs91, %rs90}, %r113;
$L__BB2_38:
	mov.b32 	%r114, {%rs91, %rs90};
	// begin inline asm
	{.reg .f16 low,high;
  mov.b32 {low,high},%r114;
  cvt.f32.f16 %f132, low;}

	// end inline asm
	// begin inline asm
	{.reg .f16 low,high;
  mov.b32 {low,high},%r114;
  cvt.f32.f16 %f133, high;}

	// end inline asm
	add.f32 	%f134, %f132, %f133;
	add.f32 	%f238, %f35, %f134;
	mul.f32 	%f135, %f133, %f133;
	fma.rn.f32 	%f136, %f132, %f132, %f135;
	add.f32 	%f239, %f36, %f136;
	add.s32 	%r246, %r246, 2;
$L__BB2_39:
	and.b32  	%r116, %r12, 1;
	setp.eq.b32 	%p22, %r116, 1;
	not.pred 	%p23, %p22;
	@%p23 bra 	$L__BB2_43;
	setp.ge.s32 	%p24, %r8, %r44;
	mul.wide.s32 	%rd70, %r246, 32;
	add.s64 	%rd3, %rd2, %rd70;
	mov.u16 	%rs93, %rs92;
	@%p24 bra 	$L__BB2_42;
	shl.b64 	%rd71, %rd3, 1;
	add.s64 	%rd72, %rd1, %rd71;
	ld.global.u32 	%r117, [%rd72];
	mov.b32 	{%rs93, %rs92}, %r117;
$L__BB2_42:
	mov.b32 	%r118, {%rs93, %rs92};
	// begin inline asm
	{.reg .f16 low,high;
  mov.b32 {low,high},%r118;
  cvt.f32.f16 %f137, low;}

	// end inline asm
	// begin inline asm
	{.reg .f16 low,high;
  mov.b32 {low,high},%r118;
  cvt.f32.f16 %f138, high;}

	// end inline asm
	add.f32 	%f139, %f137, %f138;
	add.f32 	%f238, %f238, %f139;
	mul.f32 	%f140, %f138, %f138;
	fma.rn.f32 	%f141, %f137, %f137, %f140;
	add.f32 	%f239, %f239, %f141;
$L__BB2_43:
	div.u32 	%r27, %r7, %r49;
	mul.lo.s32 	%r120, %r27, %r49;
	sub.s32 	%r28, %r7, %r120;
	setp.eq.s32 	%p25, %r28, 0;
	selp.u32 	%r121, 1, 0, %p25;
	shr.u32 	%r122, %r6, 2;
	add.s32 	%r123, %r122, %r6;
	mov.u32 	%r124, _ZZ22groupNormNHWCSumKernelILi128EEv19GroupNormNHWCParamsE11tempStorage;
	mad.lo.s32 	%r125, %r123, 12, %r124;
	add.s32 	%r29, %r125, 16;
	st.shared.u32 	[%r125+16], %r121;
	st.shared.f32 	[%r125+20], %f238;
	st.shared.f32 	[%r125+24], %f239;
	bar.sync 	0;
	setp.gt.u32 	%p26, %r6, 31;
	@%p26 bra 	$L__BB2_47;
	mad.lo.s32 	%r218, %r6, 60, %r124;
	add.s32 	%r30, %r218, 16;
	ld.shared.u32 	%r219, [%r218+16];
	ld.shared.f32 	%f142, [%r218+20];
	ld.shared.f32 	%f143, [%r218+24];
	ld.shared.u32 	%r220, [%r218+28];
	ld.shared.f32 	%f144, [%r218+32];
	ld.shared.f32 	%f145, [%r218+36];
	ld.shared.u32 	%r221, [%r218+40];
	ld.shared.f32 	%f146, [%r218+44];
	ld.shared.f32 	%f147, [%r218+48];
	ld.shared.u32 	%r222, [%r218+52];
	ld.shared.f32 	%f148, [%r218+56];
	ld.shared.f32 	%f149, [%r218+60];
	setp.eq.s32 	%p27, %r220, 0;
	add.f32 	%f150, %f144, %f142;
	selp.f32 	%f151, %f150, %f144, %p27;
	add.f32 	%f152, %f143, %f145;
	selp.f32 	%f153, %f152, %f145, %p27;
	add.s32 	%r223, %r220, %r219;
	setp.eq.s32 	%p28, %r221, 0;
	add.f32 	%f154, %f151, %f146;
	selp.f32 	%f155, %f154, %f146, %p28;
	add.f32 	%f156, %f153, %f147;
	selp.f32 	%f157, %f156, %f147, %p28;
	add.s32 	%r224, %r223, %r221;
	setp.eq.s32 	%p29, %r222, 0;
	add.f32 	%f158, %f155, %f148;
	selp.f32 	%f159, %f158, %f148, %p29;
	add.f32 	%f160, %f157, %f149;
	selp.f32 	%f161, %f160, %f149, %p29;
	add.s32 	%r128, %r224, %r222;
	// begin inline asm
	mov.u32 %r126, %laneid;
	// end inline asm
	mov.b32 	%r214, 1;
	mov.b32 	%r215, 0;
	mov.b32 	%r216, -1;
	// begin inline asm
	shfl.sync.up.b32 %r127, %r128, %r214, %r215, %r216;
	// end inline asm
	mov.b32 	%r133, %f159;
	// begin inline asm
	shfl.sync.up.b32 %r132, %r133, %r214, %r215, %r216;
	// end inline asm
	mov.b32 	%f162, %r132;
	mov.b32 	%r138, %f161;
	// begin inline asm
	shfl.sync.up.b32 %r137, %r138, %r214, %r215, %r216;
	// end inline asm
	mov.b32 	%f163, %r137;
	setp.eq.s32 	%p30, %r128, 0;
	add.f32 	%f164, %f159, %f162;
	selp.f32 	%f165, %f164, %f159, %p30;
	add.f32 	%f166, %f161, %f163;
	selp.f32 	%f167, %f166, %f161, %p30;
	setp.lt.s32 	%p31, %r126, 1;
	selp.b32 	%r225, 0, %r127, %p31;
	add.s32 	%r143, %r225, %r128;
	selp.f32 	%f168, %f159, %f165, %p31;
	selp.f32 	%f169, %f161, %f167, %p31;
	mov.b32 	%r154, 2;
	// begin inline asm
	shfl.sync.up.b32 %r142, %r143, %r154, %r215, %r216;
	// end inline asm
	mov.b32 	%r148, %f168;
	// begin inline asm
	shfl.sync.up.b32 %r147, %r148, %r154, %r215, %r216;
	// end inline asm
	mov.b32 	%f170, %r147;
	mov.b32 	%r153, %f169;
	// begin inline asm
	shfl.sync.up.b32 %r152, %r153, %r154, %r215, %r216;
	// end inline asm
	mov.b32 	%f171, %r152;
	setp.eq.s32 	%p32, %r143, 0;
	add.f32 	%f172, %f168, %f170;
	selp.f32 	%f173, %f172, %f168, %p32;
	add.f32 	%f174, %f169, %f171;
	selp.f32 	%f175, %f174, %f169, %p32;
	setp.lt.s32 	%p33, %r126, 2;
	selp.b32 	%r226, 0, %r142, %p33;
	add.s32 	%r158, %r226, %r143;
	selp.f32 	%f176, %f168, %f173, %p33;
	selp.f32 	%f177, %f169, %f175, %p33;
	mov.b32 	%r169, 4;
	// begin inline asm
	shfl.sync.up.b32 %r157, %r158, %r169, %r215, %r216;
	// end inline asm
	mov.b32 	%r163, %f176;
	// begin inline asm
	shfl.sync.up.b32 %r162, %r163, %r169, %r215, %r216;
	// end inline asm
	mov.b32 	%f178, %r162;
	mov.b32 	%r168, %f177;
	// begin inline asm
	shfl.sync.up.b32 %r167, %r168, %r169, %r215, %r216;
	// end inline asm
	mov.b32 	%f179, %r167;
	setp.eq.s32 	%p34, %r158, 0;
	add.f32 	%f180, %f176, %f178;
	selp.f32 	%f181, %f180, %f176, %p34;
	add.f32 	%f182, %f177, %f179;
	selp.f32 	%f183, %f182, %f177, %p34;
	setp.lt.s32 	%p35, %r126, 4;
	selp.b32 	%r227, 0, %r157, %p35;
	add.s32 	%r173, %r227, %r158;
	selp.f32 	%f184, %f176, %f181, %p35;
	selp.f32 	%f185, %f177, %f183, %p35;
	mov.b32 	%r184, 8;
	// begin inline asm
	shfl.sync.up.b32 %r172, %r173, %r184, %r215, %r216;
	// end inline asm
	mov.b32 	%r178, %f184;
	// begin inline asm
	shfl.sync.up.b32 %r177, %r178, %r184, %r215, %r216;
	// end inline asm
	mov.b32 	%f186, %r177;
	mov.b32 	%r183, %f185;
	// begin inline asm
	shfl.sync.up.b32 %r182, %r183, %r184, %r215, %r216;
	// end inline asm
	mov.b32 	%f187, %r182;
	setp.eq.s32 	%p36, %r173, 0;
	add.f32 	%f188, %f184, %f186;
	selp.f32 	%f189, %f188, %f184, %p36;
	add.f32 	%f190, %f185, %f187;
	selp.f32 	%f191, %f190, %f185, %p36;
	setp.lt.s32 	%p37, %r126, 8;
	selp.b32 	%r228, 0, %r172, %p37;
	add.s32 	%r188, %r228, %r173;
	selp.f32 	%f192, %f184, %f189, %p37;
	selp.f32 	%f193, %f185, %f191, %p37;
	mov.b32 	%r199, 16;
	// begin inline asm
	shfl.sync.up.b32 %r187, %r188, %r199, %r215, %r216;
	// end inline asm
	mov.b32 	%r193, %f192;
	// begin inline asm
	shfl.sync.up.b32 %r192, %r193, %r199, %r215, %r216;
	// end inline asm
	mov.b32 	%f194, %r192;
	mov.b32 	%r198, %f193;
	// begin inline asm
	shfl.sync.up.b32 %r197, %r198, %r199, %r215, %r216;
	// end inline asm
	mov.b32 	%f195, %r197;
	setp.eq.s32 	%p38, %r188, 0;
	add.f32 	%f196, %f192, %f194;
	selp.f32 	%f197, %f196, %f192, %p38;
	add.f32 	%f198, %f193, %f195;
	selp.f32 	%f199, %f198, %f193, %p38;
	setp.lt.s32 	%p39, %r126, 16;
	selp.b32 	%r229, 0, %r187, %p39;
	add.s32 	%r203, %r229, %r188;
	selp.f32 	%f200, %f192, %f197, %p39;
	selp.f32 	%f201, %f193, %f199, %p39;
	// begin inline asm
	shfl.sync.up.b32 %r202, %r203, %r214, %r215, %r216;
	// end inline asm
	mov.b32 	%r208, %f200;
	// begin inline asm
	shfl.sync.up.b32 %r207, %r208, %r214, %r215, %r216;
	// end inline asm
	mov.b32 	%r213, %f201;
	// begin inline asm
	shfl.sync.up.b32 %r212, %r213, %r214, %r215, %r216;
	// end inline asm
	setp.eq.s32 	%p40, %r6, 0;
	ld.shared.u32 	%r248, [%r218+16];
	ld.shared.f32 	%f240, [%r218+20];
	ld.shared.f32 	%f241, [%r218+24];
	ld.shared.u32 	%r35, [%r218+28];
	ld.shared.f32 	%f49, [%r218+32];
	ld.shared.f32 	%f50, [%r218+36];
	ld.shared.u32 	%r36, [%r218+40];
	ld.shared.f32 	%f51, [%r218+44];
	ld.shared.f32 	%f52, [%r218+48];
	ld.shared.u32 	%r37, [%r218+52];
	ld.shared.f32 	%f53, [%r218+56];
	ld.shared.f32 	%f54, [%r218+60];
	@%p40 bra 	$L__BB2_46;
	mov.b32 	%f202, %r207;
	mov.b32 	%f203, %r212;
	setp.eq.s32 	%p41, %r248, 0;
	add.f32 	%f204, %f240, %f202;
	selp.f32 	%f240, %f204, %f240, %p41;
	add.f32 	%f205, %f241, %f203;
	selp.f32 	%f241, %f205, %f241, %p41;
	add.s32 	%r248, %r248, %r202;
$L__BB2_46:
	setp.eq.s32 	%p42, %r35, 0;
	add.f32 	%f206, %f240, %f49;
	selp.f32 	%f207, %f206, %f49, %p42;
	add.f32 	%f208, %f241, %f50;
	selp.f32 	%f209, %f208, %f50, %p42;
	add.s32 	%r230, %r35, %r248;
	setp.eq.s32 	%p43, %r36, 0;
	add.f32 	%f210, %f207, %f51;
	selp.f32 	%f211, %f210, %f51, %p43;
	add.f32 	%f212, %f209, %f52;
	selp.f32 	%f213, %f212, %f52, %p43;
	add.s32 	%r231, %r36, %r230;
	setp.eq.s32 	%p44, %r37, 0;
	add.f32 	%f214, %f211, %f53;
	selp.f32 	%f215, %f214, %f53, %p44;
	add.f32 	%f216, %f213, %f54;
	selp.f32 	%f217, %f216, %f54, %p44;
	add.s32 	%r232, %r37, %r231;
	st.shared.u32 	[%r30], %r248;
	st.shared.f32 	[%r30+4], %f240;
	st.shared.f32 	[%r30+8], %f241;
	st.shared.u32 	[%r30+12], %r230;
	st.shared.f32 	[%r30+16], %f207;
	st.shared.f32 	[%r30+20], %f209;
	st.shared.u32 	[%r30+24], %r231;
	st.shared.f32 	[%r30+28], %f211;
	st.shared.f32 	[%r30+32], %f213;
	st.shared.u32 	[%r30+36], %r232;
	st.shared.f32 	[%r30+40], %f215;
	st.shared.f32 	[%r30+44], %f217;
$L__BB2_47:
	bar.sync 	0;
	add.s32 	%r233, %r49, -2;
	setp.ne.s32 	%p45, %r28, %r233;
	@%p45 bra 	$L__BB2_49;
	ld.shared.f32 	%f218, [%r29+8];
	ld.shared.f32 	%f219, [%r29+4];
	shl.b32 	%r234, %r27, 3;
	mov.u32 	%r235, _ZZ22groupNormNHWCSumKernelILi128EEv19GroupNormNHWCParamsE4smem;
	add.s32 	%r236, %r235, %r234;
	st.shared.v2.f32 	[%r236], {%f219, %f218};
$L__BB2_49:
	bar.sync 	0;
	mad.lo.s32 	%r40, %r51, %r5, %r6;
	setp.ge.u32 	%p46, %r6, %r51;
	setp.ge.s32 	%p47, %r40, %r45;
	or.pred  	%p48, %p46, %p47;
	@%p48 bra 	$L__BB2_51;
	shl.b32 	%r237, %r6, 3;
	mov.u32 	%r238, _ZZ22groupNormNHWCSumKernelILi128EEv19GroupNormNHWCParamsE4smem;
	add.s32 	%r239, %r238, %r237;
	ld.shared.v2.f32 	{%f220, %f221}, [%r239];
	mul.lo.s32 	%r240, %r4, %r45;
	shl.b32 	%r241, %r240, 1;
	add.s32 	%r242, %r40, %r241;
	cvta.to.global.u64 	%rd73, %rd8;
	mul.wide.s32 	%rd74, %r242, 4;
	add.s64 	%rd75, %rd73, %rd74;
	atom.global.add.f32 	%f222, [%rd75], %f220;
	mul.wide.s32 	%rd76, %r45, 4;
	add.s64 	%rd77, %rd75, %rd76;
	atom.global.add.f32 	%f223, [%rd77], %f221;
$L__BB2_51:
	ret;

}
	// .globl	_Z22groupNormNHWCSumKernelILi64EEv19GroupNormNHWCParams
.visible .entry _Z22groupNormNHWCSumKernelILi64EEv19GroupNormNHWCParams(
	.param .align 8 .b8 _Z22groupNormNHWCSumKernelILi64EEv19GroupNormNHWCParams_param_0[96]
)
{
	.reg .pred 	%p<45>;
	.reg .b16 	%rs<94>;
	.reg .b32 	%r<244>;
	.reg .b32 	%f<218>;
	.reg .b64 	%rd<79>;
	// demoted variable
	.shared .align 16 .b8 _ZZ22groupNormNHWCSumKernelILi64EEv19GroupNormNHWCParamsE11tempStorage[800];
	// demoted variable
	.shared .align 8 .b8 _ZZ22groupNormNHWCSumKernelILi64EEv19GroupNormNHWCParamsE4smem[512];
	ld.param.u32 	%r50, [_Z22groupNormNHWCSumKernelILi64EEv19GroupNormNHWCParams_param_0+88];
	ld.param.u32 	%r49, [_Z22groupNormNHWCSumKernelILi64EEv19GroupNormNHWCParams_param_0+80];
	ld.param.u32 	%r44, [_Z22groupNormNHWCSumKernelILi64EEv19GroupNormNHWCParams_param_0+56];
	ld.param.v2.u32 	{%r42, %r43}, [_Z22groupNormNHWCSumKernelILi64EEv19GroupNormNHWCParams_param_0+48];
	ld.param.u64 	%rd9, [_Z22groupNormNHWCSumKernelILi64EEv19GroupNormNHWCParams_param_0+32];
	ld.param.v2.u32 	{%r45, %r46}, [_Z22groupNormNHWCSumKernelILi64EEv19GroupNormNHWCParams_param_0+64];
	ld.param.v2.u32 	{%r47, %r48}, [_Z22groupNormNHWCSumKernelILi64EEv19GroupNormNHWCParams_param_0+72];
	ld.param.u64 	%rd6, [_Z22groupNormNHWCSumKernelILi64EEv19GroupNormNHWCParams_param_0+8];
	cvta.to.global.u64 	%rd1, %rd6;
	mov.u32 	%r5, %ctaid.z;
	mov.u32 	%r6, %ctaid.x;
	mov.u32 	%r7, %tid.x;
	shl.b32 	%r8, %r7, 1;
	mad.lo.s32 	%r9, %r47, %r6, %r8;
	mov.u32 	%r51, %ctaid.y;
	mul.lo.s32 	%r241, %r46, %r51;
	add.s32 	%r52, %r241, %r46;
	min.s32 	%r11, %r52, %r45;
	setp.ge.s32 	%p1, %r241, %r11;
	mov.f32 	%f214, 0f00000000;
	mov.f32 	%f215, %f214;
	@%p1 bra 	$L__BB3_43;
	cvt.u64.u32 	%rd10, %r5;
	cvt.s64.s32 	%rd11, %r49;
	shr.s32 	%r54, %r9, 31;
	shr.u32 	%r55, %r54, 27;
	add.s32 	%r56, %r9, %r55;
	shr.u32 	%r57, %r56, 5;
	mul.lo.s32 	%r58, %r45, %r57;
	shl.b32 	%r59, %r58, 5;
	cvt.s64.s32 	%rd12, %r59;
	and.b32  	%r60, %r56, -32;
	sub.s32 	%r61, %r9, %r60;
	cvt.s64.s32 	%rd13, %r61;
	mad.lo.s64 	%rd14, %rd11, %rd10, %rd13;
	add.s64 	%rd3, %rd14, %rd12;
	mov.b32 	%r53, 0;
	// begin inline asm
	cvt.rn.f16.s32 %rs92, %r53;
	// end inline asm
	sub.s32 	%r13, %r11, %r241;
	and.b32  	%r14, %r13, 7;
	sub.s32 	%r62, %r241, %r11;
	setp.gt.u32 	%p2, %r62, -8;
	mov.f32 	%f215, 0f00000000;
	mov.f32 	%f214, %f215;
	@%p2 bra 	$L__BB3_21;
	add.s32 	%r239, %r241, 3;
	and.b32  	%r63, %r13, -8;
	neg.s32 	%r238, %r63;
	mov.f32 	%f215, 0f00000000;
$L__BB3_3:
	.pragma "nounroll";
	setp.ge.s32 	%p3, %r9, %r43;
	mov.u16 	%rs64, %rs92;
	mov.u16 	%rs65, %rs92;
	@%p3 bra 	$L__BB3_5;
	add.s32 	%r64, %r239, -3;
	mul.wide.s32 	%rd15, %r64, 32;
	add.s64 	%rd16, %rd3, %rd15;
	shl.b64 	%rd17, %rd16, 1;
	add.s64 	%rd18, %rd1, %rd17;
	ld.global.u32 	%r65, [%rd18];
	mov.b32 	{%rs65, %rs64}, %r65;
$L__BB3_5:
	setp.ge.s32 	%p4, %r9, %r43;
	mov.b32 	%r66, {%rs65, %rs64};
	// begin inline asm
	{.reg .f16 low,high;
  mov.b32 {low,high},%r66;
  cvt.f32.f16 %f61, low;}

	// end inline asm
	// begin inline asm
	{.reg .f16 low,high;
  mov.b32 {low,high},%r66;
  cvt.f32.f16 %f62, high;}

	// end inline asm
	add.f32 	%f63, %f61, %f62;
	add.f32 	%f3, %f214, %f63;
	mul.f32 	%f64, %f62, %f62;
	fma.rn.f32 	%f65, %f61, %f61, %f64;
	add.f32 	%f4, %f215, %f65;
	mov.u16 	%rs66, %rs92;
	mov.u16 	%rs67, %rs92;
	@%p4 bra 	$L__BB3_7;
	add.s32 	%r68, %r239, -2;
	mul.wide.s32 	%rd19, %r68, 32;
	add.s64 	%rd20, %rd3, %rd19;
	shl.b64 	%rd21, %rd20, 1;
	add.s64 	%rd22, %rd1, %rd21;
	ld.global.u32 	%r69, [%rd22];
	mov.b32 	{%rs67, %rs66}, %r69;
$L__BB3_7:
	setp.ge.s32 	%p5, %r9, %r43;
	mov.b32 	%r70, {%rs67, %rs66};
	// begin inline asm
	{.reg .f16 low,high;
  mov.b32 {low,high},%r70;
  cvt.f32.f16 %f66, low;}

	// end inline asm
	// begin inline asm
	{.reg .f16 low,high;
  mov.b32 {low,high},%r70;
  cvt.f32.f16 %f67, high;}

	// end inline asm
	add.f32 	%f68, %f66, %f67;
	add.f32 	%f5, %f3, %f68;
	mul.f32 	%f69, %f67, %f67;
	fma.rn.f32 	%f70, %f66, %f66, %f69;
	add.f32 	%f6, %f4, %f70;
	mov.u16 	%rs68, %rs92;
	mov.u16 	%rs69, %rs92;
	@%p5 bra 	$L__BB3_9;
	add.s32 	%r72, %r239, -1;
	mul.wide.s32 	%rd23, %r72, 32;
	add.s64 	%rd24, %rd3, %rd23;
	shl.b64 	%rd25, %rd24, 1;
	add.s64 	%rd26, %rd1, %rd25;
	ld.global.u32 	%r73, [%rd26];
	mov.b32 	{%rs69, %rs68}, %r73;
$L__BB3_9:
	setp.ge.s32 	%p6, %r9, %r43;
	mov.b32 	%r74, {%rs69, %rs68};
	// begin inline asm
	{.reg .f16 low,high;
  mov.b32 {low,high},%r74;
  cvt.f32.f16 %f71, low;}

	// end inline asm
	// begin inline asm
	{.reg .f16 low,high;
  mov.b32 {low,high},%r74;
  cvt.f32.f16 %f72, high;}

	// end inline asm
	add.f32 	%f73, %f71, %f72;
	add.f32 	%f7, %f5, %f73;
	mul.f32 	%f74, %f72, %f72;
	fma.rn.f32 	%f75, %f71, %f71, %f74;
	add.f32 	%f8, %f6, %f75;
	mov.u16 	%rs70, %rs92;
	mov.u16 	%rs71, %rs92;
	@%p6 bra 	$L__BB3_11;
	mul.wide.s32 	%rd27, %r239, 32;
	add.s64 	%rd28, %rd3, %rd27;
	shl.b64 	%rd29, %rd28, 1;
	add.s64 	%rd30, %rd1, %rd29;
	ld.global.u32 	%r76, [%rd30];
	mov.b32 	{%rs71, %rs70}, %r76;
$L__BB3_11:
	setp.ge.s32 	%p7, %r9, %r43;
	mov.b32 	%r77, {%rs71, %rs70};
	// begin inline asm
	{.reg .f16 low,high;
  mov.b32 {low,high},%r77;
  cvt.f32.f16 %f76, low;}

	// end inline asm
	// begin inline asm
	{.reg .f16 low,high;
  mov.b32 {low,high},%r77;
  cvt.f32.f16 %f77, high;}

	// end inline asm
	add.f32 	%f78, %f76, %f77;
	add.f32 	%f9, %f7, %f78;
	mul.f32 	%f79, %f77, %f77;
	fma.rn.f32 	%f80, %f76, %f76, %f79;
	add.f32 	%f10, %f8, %f80;
	mov.u16 	%rs72, %rs92;
	mov.u16 	%rs73, %rs92;
	@%p7 bra 	$L__BB3_13;
	add.s32 	%r79, %r239, 1;
	mul.wide.s32 	%rd31, %r79, 32;
	add.s64 	%rd32, %rd3, %rd31;
	shl.b64 	%rd33, %rd32, 1;
	add.s64 	%rd34, %rd1, %rd33;
	ld.global.u32 	%r80, [%rd34];
	mov.b32 	{%rs73, %rs72}, %r80;
$L__BB3_13:
	setp.ge.s32 	%p8, %r9, %r43;
	mov.b32 	%r81, {%rs73, %rs72};
	// begin inline asm
	{.reg .f16 low,high;
  mov.b32 {low,high},%r81;
  cvt.f32.f16 %f81, low;}

	// end inline asm
	// begin inline asm
	{.reg .f16 low,high;
  mov.b32 {low,high},%r81;
  cvt.f32.f16 %f82, high;}

	// end inline asm
	add.f32 	%f83, %f81, %f82;
	add.f32 	%f11, %f9, %f83;
	mul.f32 	%f84, %f82, %f82;
	fma.rn.f32 	%f85, %f81, %f81, %f84;
	add.f32 	%f12, %f10, %f85;
	mov.u16 	%rs74, %rs92;
	mov.u16 	%rs75, %rs92;
	@%p8 bra 	$L__BB3_15;
	add.s32 	%r83, %r239, 2;
	mul.wide.s32 	%rd35, %r83, 32;
	add.s64 	%rd36, %rd3, %rd35;
	shl.b64 	%rd37, %rd36, 1;
	add.s64 	%rd38, %rd1, %rd37;
	ld.global.u32 	%r84, [%rd38];
	mov.b32 	{%rs75, %rs74}, %r84;
$L__BB3_15:
	setp.ge.s32 	%p9, %r9, %r43;
	mov.b32 	%r85, {%rs75, %rs74};
	// begin inline asm
	{.reg .f16 low,high;
  mov.b32 {low,high},%r85;
  cvt.f32.f16 %f86, low;}

	// end inline asm
	// begin inline asm
	{.reg .f16 low,high;
  mov.b32 {low,high},%r85;
  cvt.f32.f16 %f87, high;}

	// end inline asm
	add.f32 	%f88, %f86, %f87;
	add.f32 	%f13, %f11, %f88;
	mul.f32 	%f89, %f87, %f87;
	fma.rn.f32 	%f90, %f86, %f86, %f89;
	add.f32 	%f14, %f12, %f90;
	mov.u16 	%rs76, %rs92;
	mov.u16 	%rs77, %rs92;
	@%p9 bra 	$L__BB3_17;
	add.s32 	%r87, %r239, 3;
	mul.wide.s32 	%rd39, %r87, 32;
	add.s64 	%rd40, %rd3, %rd39;
	shl.b64 	%rd41, %rd40, 1;
	add.s64 	%rd42, %rd1, %rd41;
	ld.global.u32 	%r88, [%rd42];
	mov.b32 	{%rs77, %rs76}, %r88;
$L__BB3_17:
	setp.ge.s32 	%p10, %r9, %r43;
	mov.b32 	%r89, {%rs77, %rs76};
	// begin inline asm
	{.reg .f16 low,high;
  mov.b32 {low,high},%r89;
  cvt.f32.f16 %f91, low;}

	// end inline asm
	// begin inline asm
	{.reg .f16 low,high;
  mov.b32 {low,high},%r89;
  cvt.f32.f16 %f92, high;}

	// end inline asm
	add.f32 	%f93, %f91, %f92;
	add.f32 	%f15, %f13, %f93;
	mul.f32 	%f94, %f92, %f92;
	fma.rn.f32 	%f95, %f91, %f91, %f94;
	add.f32 	%f16, %f14, %f95;
	mov.u16 	%rs78, %rs92;
	mov.u16 	%rs79, %rs92;
	@%p10 bra 	$L__BB3_19;
	add.s32 	%r91, %r239, 4;
	mul.wide.s32 	%rd43, %r91, 32;
	add.s64 	%rd44, %rd3, %rd43;
	shl.b64 	%rd45, %rd44, 1;
	add.s64 	%rd46, %rd1, %rd45;
	ld.global.u32 	%r92, [%rd46];
	mov.b32 	{%rs79, %rs78}, %r92;
$L__BB3_19:
	mov.b32 	%r93, {%rs79, %rs78};
	// begin inline asm
	{.reg .f16 low,high;
  mov.b32 {low,high},%r93;
  cvt.f32.f16 %f96, low;}

	// end inline asm
	// begin inline asm
	{.reg .f16 low,high;
  mov.b32 {low,high},%r93;
  cvt.f32.f16 %f97, high;}

	// end inline asm
	add.f32 	%f98, %f96, %f97;
	add.f32 	%f214, %f15, %f98;
	mul.f32 	%f99, %f97, %f97;
	fma.rn.f32 	%f100, %f96, %f96, %f99;
	add.f32 	%f215, %f16, %f100;
	add.s32 	%r239, %r239, 8;
	add.s32 	%r238, %r238, 8;
	setp.ne.s32 	%p11, %r238, 0;
	@%p11 bra 	$L__BB3_3;
	add.s32 	%r241, %r239, -3;
$L__BB3_21:
	setp.eq.s32 	%p12, %r14, 0;
	@%p12 bra 	$L__BB3_43;
	and.b32  	%r23, %r13, 3;
	setp.lt.u32 	%p13, %r14, 4;
	@%p13 bra 	$L__BB3_32;
	setp.ge.s32 	%p14, %r9, %r43;
	mov.u16 	%rs80, %rs92;
	mov.u16 	%rs81, %rs92;
	@%p14 bra 	$L__BB3_25;
	mul.wide.s32 	%rd47, %r241, 32;
	add.s64 	%rd48, %rd3, %rd47;
	shl.b64 	%rd49, %rd48, 1;
	add.s64 	%rd50, %rd1, %rd49;
	ld.global.u32 	%r95, [%rd50];
	mov.b32 	{%rs81, %rs80}, %r95;
$L__BB3_25:
	setp.ge.s32 	%p15, %r9, %r43;
	mov.b32 	%r96, {%rs81, %rs80};
	// begin inline asm
	{.reg .f16 low,high;
  mov.b32 {low,high},%r96;
  cvt.f32.f16 %f102, low;}

	// end inline asm
	// begin inline asm
	{.reg .f16 low,high;
  mov.b32 {low,high},%r96;
  cvt.f32.f16 %f103, high;}

	// end inline asm
	add.f32 	%f104, %f102, %f103;
	add.f32 	%f23, %f214, %f104;
	mul.f32 	%f105, %f103, %f103;
	fma.rn.f32 	%f106, %f102, %f102, %f105;
	add.f32 	%f24, %f215, %f106;
	mov.u16 	%rs82, %rs92;
	mov.u16 	%rs83, %rs92;
	@%p15 bra 	$L__BB3_27;
	mul.wide.s32 	%rd51, %r241, 32;
	add.s64 	%rd52, %rd51, %rd3;
	shl.b64 	%rd53, %rd52, 1;
	add.s64 	%rd54, %rd53, %rd1;
	ld.global.u32 	%r98, [%rd54+64];
	mov.b32 	{%rs83, %rs82}, %r98;
$L__BB3_27:
	setp.ge.s32 	%p16, %r9, %r43;
	mov.b32 	%r99, {%rs83, %rs82};
	// begin inline asm
	{.reg .f16 low,high;
  mov.b32 {low,high},%r99;
  cvt.f32.f16 %f107, low;}

	// end inline asm
	// begin inline asm
	{.reg .f16 low,high;
  mov.b32 {low,high},%r99;
  cvt.f32.f16 %f108, high;}

	// end inline asm
	add.f32 	%f109, %f107, %f108;
	add.f32 	%f25, %f23, %f109;
	mul.f32 	%f110, %f108, %f108;
	fma.rn.f32 	%f111, %f107, %f107, %f110;
	add.f32 	%f26, %f24, %f111;
	mov.u16 	%rs84, %rs92;
	mov.u16 	%rs85, %rs92;
	@%p16 bra 	$L__BB3_29;
	add.s32 	%r101, %r241, 2;
	mul.wide.s32 	%rd55, %r101, 32;
	add.s64 	%rd56, %rd3, %rd55;
	shl.b64 	%rd57, %rd56, 1;
	add.s64 	%rd58, %rd1, %rd57;
	ld.global.u32 	%r102, [%rd58];
	mov.b32 	{%rs85, %rs84}, %r102;
$L__BB3_29:
	setp.ge.s32 	%p17, %r9, %r43;
	mov.b32 	%r103, {%rs85, %rs84};
	// begin inline asm
	{.reg .f16 low,high;
  mov.b32 {low,high},%r103;
  cvt.f32.f16 %f112, low;}

	// end inline asm
	// begin inline asm
	{.reg .f16 low,high;
  mov.b32 {low,high},%r103;
  cvt.f32.f16 %f113, high;}

	// end inline asm
	add.f32 	%f114, %f112, %f113;
	add.f32 	%f27, %f25, %f114;
	mul.f32 	%f115, %f113, %f113;
	fma.rn.f32 	%f116, %f112, %f112, %f115;
	add.f32 	%f28, %f26, %f116;
	mov.u16 	%rs86, %rs92;
	mov.u16 	%rs87, %rs92;
	@%p17 bra 	$L__BB3_31;
	add.s32 	%r105, %r241, 3;
	mul.wide.s32 	%rd59, %r105, 32;
	add.s64 	%rd60, %rd3, %rd59;
	shl.b64 	%rd61, %rd60, 1;
	add.s64 	%rd62, %rd1, %rd61;
	ld.global.u32 	%r106, [%rd62];
	mov.b32 	{%rs87, %rs86}, %r106;
$L__BB3_31:
	mov.b32 	%r107, {%rs87, %rs86};
	// begin inline asm
	{.reg .f16 low,high;
  mov.b32 {low,high},%r107;
  cvt.f32.f16 %f117, low;}

	// end inline asm
	// begin inline asm
	{.reg .f16 low,high;
  mov.b32 {low,high},%r107;
  cvt.f32.f16 %f118, high;}

	// end inline asm
	add.f32 	%f119, %f117, %f118;
	add.f32 	%f214, %f27, %f119;
	mul.f32 	%f120, %f118, %f118;
	fma.rn.f32 	%f121, %f117, %f117, %f120;
	add.f32 	%f215, %f28, %f121;
	add.s32 	%r241, %r241, 4;
$L__BB3_32:
	setp.eq.s32 	%p18, %r23, 0;
	@%p18 bra 	$L__BB3_43;
	setp.eq.s32 	%p19, %r23, 1;
	@%p19 bra 	$L__BB3_39;
	setp.ge.s32 	%p20, %r9, %r43;
	mov.u16 	%rs88, %rs92;
	mov.u16 	%rs89, %rs92;
	@%p20 bra 	$L__BB3_36;
	mul.wide.s32 	%rd63, %r241, 32;
	add.s64 	%rd64, %rd3, %rd63;
	shl.b64 	%rd65, %rd64, 1;
	add.s64 	%rd66, %rd1, %rd65;
	ld.global.u32 	%r109, [%rd66];
	mov.b32 	{%rs89, %rs88}, %r109;
$L__BB3_36:
	setp.ge.s32 	%p21, %r9, %r43;
	mov.b32 	%r110, {%rs89, %rs88};
	// begin inline asm
	{.reg .f16 low,high;
  mov.b32 {low,high},%r110;
  cvt.f32.f16 %f123, low;}

	// end inline asm
	// begin inline asm
	{.reg .f16 low,high;
  mov.b32 {low,high},%r110;
  cvt.f32.f16 %f124, high;}

	// end inline asm
	add.f32 	%f125, %f123, %f124;
	add.f32 	%f35, %f214, %f125;
	mul.f32 	%f126, %f124, %f124;
	fma.rn.f32 	%f127, %f123, %f123, %f126;
	add.f32 	%f36, %f215, %f127;
	mov.u16 	%rs90, %rs92;
	mov.u16 	%rs91, %rs92;
	@%p21 bra 	$L__BB3_38;
	mul.wide.s32 	%rd67, %r241, 32;
	add.s64 	%rd68, %rd67, %rd3;
	shl.b64 	%rd69, %rd68, 1;
	add.s64 	%rd70, %rd69, %rd1;
	ld.global.u32 	%r112, [%rd70+64];
	mov.b32 	{%rs91, %rs90}, %r112;
$L__BB3_38:
	mov.b32 	%r113, {%rs91, %rs90};
	// begin inline asm
	{.reg .f16 low,high;
  mov.b32 {low,high},%r113;
  cvt.f32.f16 %f128, low;}

	// end inline asm
	// begin inline asm
	{.reg .f16 low,high;
  mov.b32 {low,high},%r113;
  cvt.f32.f16 %f129, high;}

	// end inline asm
	add.f32 	%f130, %f128, %f129;
	add.f32 	%f214, %f35, %f130;
	mul.f32 	%f131, %f129, %f129;
	fma.rn.f32 	%f132, %f128, %f128, %f131;
	add.f32 	%f215, %f36, %f132;
	add.s32 	%r241, %r241, 2;
$L__BB3_39:
	and.b32  	%r115, %r13, 1;
	setp.eq.b32 	%p22, %r115, 1;
	not.pred 	%p23, %p22;
	@%p23 bra 	$L__BB3_43;
	setp.ge.s32 	%p24, %r9, %r43;
	mul.wide.s32 	%rd71, %r241, 32;
	add.s64 	%rd4, %rd3, %rd71;
	mov.u16 	%rs93, %rs92;
	@%p24 bra 	$L__BB3_42;
	shl.b64 	%rd72, %rd4, 1;
	add.s64 	%rd73, %rd1, %rd72;
	ld.global.u32 	%r116, [%rd73];
	mov.b32 	{%rs93, %rs92}, %r116;
$L__BB3_42:
	mov.b32 	%r117, {%rs93, %rs92};
	// begin inline asm
	{.reg .f16 low,high;
  mov.b32 {low,high},%r117;
  cvt.f32.f16 %f133, low;}

	// end inline asm
	// begin inline asm
	{.reg .f16 low,high;
  mov.b32 {low,high},%r117;
  cvt.f32.f16 %f134, high;}

	// end inline asm
	add.f32 	%f135, %f133, %f134;
	add.f32 	%f214, %f214, %f135;
	mul.f32 	%f136, %f134, %f134;
	fma.rn.f32 	%f137, %f133, %f133, %f136;
	add.f32 	%f215, %f215, %f137;
$L__BB3_43:
	div.u32 	%r28, %r8, %r48;
	mul.lo.s32 	%r119, %r28, %r48;
	sub.s32 	%r29, %r8, %r119;
	setp.eq.s32 	%p25, %r29, 0;
	selp.u32 	%r120, 1, 0, %p25;
	mov.u32 	%r121, _ZZ22groupNormNHWCSumKernelILi64EEv19GroupNormNHWCParamsE11tempStorage;
	mad.lo.s32 	%r122, %r7, 12, %r121;
	add.s32 	%r30, %r122, 16;
	st.shared.u32 	[%r122+16], %r120;
	st.shared.f32 	[%r122+20], %f214;
	st.shared.f32 	[%r122+24], %f215;
	bar.sync 	0;
	setp.gt.u32 	%p26, %r7, 31;
	@%p26 bra 	$L__BB3_47;
	mad.lo.s32 	%r31, %r7, 12, %r30;
	ld.shared.v2.u32 	{%r214, %r215}, [%r31];
	mov.b32 	%f138, %r215;
	ld.shared.v2.u32 	{%r216, %r217}, [%r31+8];
	mov.b32 	%f139, %r216;
	ld.shared.v2.f32 	{%f140, %f141}, [%r31+16];
	setp.eq.s32 	%p27, %r217, 0;
	add.f32 	%f142, %f138, %f140;
	selp.f32 	%f143, %f142, %f140, %p27;
	add.f32 	%f144, %f139, %f141;
	selp.f32 	%f145, %f144, %f141, %p27;
	add.s32 	%r125, %r217, %r214;
	// begin inline asm
	mov.u32 %r123, %laneid;
	// end inline asm
	mov.b32 	%r211, 1;
	mov.b32 	%r212, 0;
	mov.b32 	%r213, -1;
	// begin inline asm
	shfl.sync.up.b32 %r124, %r125, %r211, %r212, %r213;
	// end inline asm
	mov.b32 	%r130, %f143;
	// begin inline asm
	shfl.sync.up.b32 %r129, %r130, %r211, %r212, %r213;
	// end inline asm
	mov.b32 	%f146, %r129;
	mov.b32 	%r135, %f145;
	// begin inline asm
	shfl.sync.up.b32 %r134, %r135, %r211, %r212, %r213;
	// end inline asm
	mov.b32 	%f147, %r134;
	setp.eq.s32 	%p28, %r125, 0;
	add.f32 	%f148, %f143, %f146;
	selp.f32 	%f149, %f148, %f143, %p28;
	add.f32 	%f150, %f145, %f147;
	selp.f32 	%f151, %f150, %f145, %p28;
	setp.lt.s32 	%p29, %r123, 1;
	selp.b32 	%r218, 0, %r124, %p29;
	add.s32 	%r140, %r218, %r125;
	selp.f32 	%f152, %f143, %f149, %p29;
	selp.f32 	%f153, %f145, %f151, %p29;
	mov.b32 	%r151, 2;
	// begin inline asm
	shfl.sync.up.b32 %r139, %r140, %r151, %r212, %r213;
	// end inline asm
	mov.b32 	%r145, %f152;
	// begin inline asm
	shfl.sync.up.b32 %r144, %r145, %r151, %r212, %r213;
	// end inline asm
	mov.b32 	%f154, %r144;
	mov.b32 	%r150, %f153;
	// begin inline asm
	shfl.sync.up.b32 %r149, %r150, %r151, %r212, %r213;
	// end inline asm
	mov.b32 	%f155, %r149;
	setp.eq.s32 	%p30, %r140, 0;
	add.f32 	%f156, %f152, %f154;
	selp.f32 	%f157, %f156, %f152, %p30;
	add.f32 	%f158, %f153, %f155;
	selp.f32 	%f159, %f158, %f153, %p30;
	setp.lt.s32 	%p31, %r123, 2;
	selp.b32 	%r219, 0, %r139, %p31;
	add.s32 	%r155, %r219, %r140;
	selp.f32 	%f160, %f152, %f157, %p31;
	selp.f32 	%f161, %f153, %f159, %p31;
	mov.b32 	%r166, 4;
	// begin inline asm
	shfl.sync.up.b32 %r154, %r155, %r166, %r212, %r213;
	// end inline asm
	mov.b32 	%r160, %f160;
	// begin inline asm
	shfl.sync.up.b32 %r159, %r160, %r166, %r212, %r213;
	// end inline asm
	mov.b32 	%f162, %r159;
	mov.b32 	%r165, %f161;
	// begin inline asm
	shfl.sync.up.b32 %r164, %r165, %r166, %r212, %r213;
	// end inline asm
	mov.b32 	%f163, %r164;
	setp.eq.s32 	%p32, %r155, 0;
	add.f32 	%f164, %f160, %f162;
	selp.f32 	%f165, %f164, %f160, %p32;
	add.f32 	%f166, %f161, %f163;
	selp.f32 	%f167, %f166, %f161, %p32;
	setp.lt.s32 	%p33, %r123, 4;
	selp.b32 	%r220, 0, %r154, %p33;
	add.s32 	%r170, %r220, %r155;
	selp.f32 	%f168, %f160, %f165, %p33;
	selp.f32 	%f169, %f161, %f167, %p33;
	mov.b32 	%r181, 8;
	// begin inline asm
	shfl.sync.up.b32 %r169, %r170, %r181, %r212, %r213;
	// end inline asm
	mov.b32 	%r175, %f168;
	// begin inline asm
	shfl.sync.up.b32 %r174, %r175, %r181, %r212, %r213;
	// end inline asm
	mov.b32 	%f170, %r174;
	mov.b32 	%r180, %f169;
	// begin inline asm
	shfl.sync.up.b32 %r179, %r180, %r181, %r212, %r213;
	// end inline asm
	mov.b32 	%f171, %r179;
	setp.eq.s32 	%p34, %r170, 0;
	add.f32 	%f172, %f168, %f170;
	selp.f32 	%f173, %f172, %f168, %p34;
	add.f32 	%f174, %f169, %f171;
	selp.f32 	%f175, %f174, %f169, %p34;
	setp.lt.s32 	%p35, %r123, 8;
	selp.b32 	%r221, 0, %r169, %p35;
	add.s32 	%r185, %r221, %r170;
	selp.f32 	%f176, %f168, %f173, %p35;
	selp.f32 	%f177, %f169, %f175, %p35;
	mov.b32 	%r196, 16;
	// begin inline asm
	shfl.sync.up.b32 %r184, %r185, %r196, %r212, %r213;
	// end inline asm
	mov.b32 	%r190, %f176;
	// begin inline asm
	shfl.sync.up.b32 %r189, %r190, %r196, %r212, %r213;
	// end inline asm
	mov.b32 	%f178, %r189;
	mov.b32 	%r195, %f177;
	// begin inline asm
	shfl.sync.up.b32 %r194, %r195, %r196, %r212, %r213;
	// end inline asm
	mov.b32 	%f179, %r194;
	setp.eq.s32 	%p36, %r185, 0;
	add.f32 	%f180, %f176, %f178;
	selp.f32 	%f181, %f180, %f176, %p36;
	add.f32 	%f182, %f177, %f179;
	selp.f32 	%f183, %f182, %f177, %p36;
	setp.lt.s32 	%p37, %r123, 16;
	selp.b32 	%r222, 0, %r184, %p37;
	add.s32 	%r200, %r222, %r185;
	selp.f32 	%f184, %f176, %f181, %p37;
	selp.f32 	%f185, %f177, %f183, %p37;
	// begin inline asm
	shfl.sync.up.b32 %r199, %r200, %r211, %r212, %r213;
	// end inline asm
	mov.b32 	%r205, %f184;
	// begin inline asm
	shfl.sync.up.b32 %r204, %r205, %r211, %r212, %r213;
	// end inline asm
	mov.b32 	%r210, %f185;
	// begin inline asm
	shfl.sync.up.b32 %r209, %r210, %r211, %r212, %r213;
	// end inline asm
	setp.eq.s32 	%p38, %r7, 0;
	ld.shared.v2.u32 	{%r243, %r223}, [%r31];
	mov.b32 	%f216, %r223;
	ld.shared.v2.u32 	{%r224, %r36}, [%r31+8];
	mov.b32 	%f217, %r224;
	ld.shared.v2.f32 	{%f50, %f49}, [%r31+16];
	@%p38 bra 	$L__BB3_46;
	mov.b32 	%f186, %r204;
	mov.b32 	%f187, %r209;
	setp.eq.s32 	%p39, %r243, 0;
	add.f32 	%f188, %f216, %f186;
	selp.f32 	%f216, %f188, %f216, %p39;
	add.f32 	%f189, %f217, %f187;
	selp.f32 	%f217, %f189, %f217, %p39;
	add.s32 	%r243, %r243, %r199;
$L__BB3_46:
	setp.eq.s32 	%p40, %r36, 0;
	add.f32 	%f190, %f50, %f216;
	selp.f32 	%f191, %f190, %f50, %p40;
	add.f32 	%f192, %f49, %f217;
	selp.f32 	%f193, %f192, %f49, %p40;
	add.s32 	%r225, %r243, %r36;
	mov.b32 	%r226, %f216;
	st.shared.v2.u32 	[%r31], {%r243, %r226};
	mov.b32 	%r227, %f217;
	st.shared.v2.u32 	[%r31+8], {%r227, %r225};
	st.shared.v2.f32 	[%r31+16], {%f191, %f193};
$L__BB3_47:
	bar.sync 	0;
	add.s32 	%r228, %r48, -2;
	setp.ne.s32 	%p41, %r29, %r228;
	@%p41 bra 	$L__BB3_49;
	ld.shared.f32 	%f194, [%r30+8];
	ld.shared.f32 	%f195, [%r30+4];
	shl.b32 	%r229, %r28, 3;
	mov.u32 	%r230, _ZZ22groupNormNHWCSumKernelILi64EEv19GroupNormNHWCParamsE4smem;
	add.s32 	%r231, %r230, %r229;
	st.shared.v2.f32 	[%r231], {%f195, %f194};
$L__BB3_49:
	bar.sync 	0;
	mad.lo.s32 	%r39, %r50, %r6, %r7;
	setp.ge.u32 	%p42, %r7, %r50;
	setp.ge.s32 	%p43, %r39, %r44;
	or.pred  	%p44, %p42, %p43;
	@%p44 bra 	$L__BB3_51;
	shl.b32 	%r232, %r7, 3;
	mov.u32 	%r233, _ZZ22groupNormNHWCSumKernelILi64EEv19GroupNormNHWCParamsE4smem;
	add.s32 	%r234, %r233, %r232;
	ld.shared.v2.f32 	{%f196, %f197}, [%r234];
	mul.lo.s32 	%r235, %r5, %r44;
	shl.b32 	%r236, %r235, 1;
	add.s32 	%r237, %r39, %r236;
	cvta.to.global.u64 	%rd74, %rd9;
	mul.wide.s32 	%rd75, %r237, 4;
	add.s64 	%rd76, %rd74, %rd75;
	atom.global.add.f32 	%f198, [%rd76], %f196;
	mul.wide.s32 	%rd77, %r44, 4;
	add.s64 	%rd78, %rd76, %rd77;
	atom.global.add.f32 	%f199, [%rd78], %f197;
$L__BB3_51:
	ret;

}
	// .globl	_Z24groupNormNHWCScaleKernelILi160EEv19GroupNormNHWCParams
.visible .entry _Z24groupNormNHWCScaleKernelILi160EEv19GroupNormNHWCParams(
	.param .align 8 .b8 _Z24groupNormNHWCScaleKernelILi160EEv19GroupNormNHWCParams_param_0[96]
)
{
	.reg .pred 	%p<28>;
	.reg .b16 	%rs<54>;
	.reg .b32 	%r<119>;
	.reg .b32 	%f<155>;
	.reg .b64 	%rd<91>;

	ld.param.f32 	%f26, [_Z24groupNormNHWCScaleKernelILi160EEv19GroupNormNHWCParams_param_0+92];
	ld.param.f32 	%f25, [_Z24groupNormNHWCScaleKernelILi160EEv19GroupNormNHWCParams_param_0+84];
	ld.param.u32 	%r40, [_Z24groupNormNHWCScaleKernelILi160EEv19GroupNormNHWCParams_param_0+80];
	ld.param.v2.u32 	{%r36, %r37}, [_Z24groupNormNHWCScaleKernelILi160EEv19GroupNormNHWCParams_param_0+64];
	ld.param.u8 	%rs1, [_Z24groupNormNHWCScaleKernelILi160EEv19GroupNormNHWCParams_param_0+60];
	ld.param.v2.u32 	{%r33, %r34}, [_Z24groupNormNHWCScaleKernelILi160EEv19GroupNormNHWCParams_param_0+48];
	ld.param.u64 	%rd16, [_Z24groupNormNHWCScaleKernelILi160EEv19GroupNormNHWCParams_param_0+32];
	ld.param.u32 	%r35, [_Z24groupNormNHWCScaleKernelILi160EEv19GroupNormNHWCParams_param_0+56];
	ld.param.v2.u32 	{%r38, %r39}, [_Z24groupNormNHWCScaleKernelILi160EEv19GroupNormNHWCParams_param_0+72];
	ld.param.u64 	%rd13, [_Z24groupNormNHWCScaleKernelILi160EEv19GroupNormNHWCParams_param_0+8];
	ld.param.u64 	%rd12, [_Z24groupNormNHWCScaleKernelILi160EEv19GroupNormNHWCParams_param_0];
	cvta.to.global.u64 	%rd1, %rd12;
	cvta.to.global.u64 	%rd2, %rd13;
	mov.u32 	%r6, %ctaid.z;
	mov.u32 	%r42, %ctaid.x;
	mov.u32 	%r43, %tid.x;
	shl.b32 	%r44, %r43, 1;
	mad.lo.s32 	%r7, %r38, %r42, %r44;
	div.s32 	%r8, %r7, %r39;
	setp.ge.s32 	%p1, %r8, %r35;
	mov.f32 	%f153, 0f00000000;
	mov.f32 	%f154, %f153;
	@%p1 bra 	$L__BB4_2;
	cvta.to.global.u64 	%rd17, %rd16;
	mul.lo.s32 	%r45, %r6, %r35;
	shl.b32 	%r46, %r45, 1;
	add.s32 	%r47, %r8, %r46;
	mul.wide.s32 	%rd18, %r47, 4;
	add.s64 	%rd19, %rd17, %rd18;
	ld.global.f32 	%f153, [%rd19];
	mul.wide.s32 	%rd20, %r35, 4;
	add.s64 	%rd21, %rd19, %rd20;
	ld.global.f32 	%f154, [%rd21];
$L__BB4_2:
	mul.f32 	%f7, %f25, %f153;
	mul.f32 	%f28, %f25, %f154;
	mul.f32 	%f29, %f7, %f7;
	sub.f32 	%f30, %f28, %f29;
	add.f32 	%f31, %f26, %f30;
	rsqrt.approx.f32 	%f8, %f31;
	mov.u32 	%r48, %ctaid.y;
	mul.lo.s32 	%r116, %r37, %r48;
	add.s32 	%r49, %r116, %r37;
	min.s32 	%r10, %r49, %r36;
	setp.le.s32 	%p2, %r10, %r116;
	@%p2 bra 	$L__BB4_46;
	cvt.u64.u32 	%rd22, %r6;
	cvt.s64.s32 	%rd23, %r40;
	shr.s32 	%r51, %r7, 31;
	shr.u32 	%r52, %r51, 27;
	add.s32 	%r53, %r7, %r52;
	shr.u32 	%r54, %r53, 5;
	mul.lo.s32 	%r55, %r36, %r54;
	shl.b32 	%r56, %r55, 5;
	cvt.s64.s32 	%rd24, %r56;
	and.b32  	%r57, %r53, -32;
	sub.s32 	%r58, %r7, %r57;
	cvt.s64.s32 	%rd25, %r58;
	mad.lo.s64 	%rd26, %rd23, %rd22, %rd25;
	add.s64 	%rd3, %rd26, %rd24;
	mov.b32 	%r50, 0;
	// begin inline asm
	cvt.rn.f16.s32 %rs36, %r50;
	// end inline asm
	setp.ne.s16 	%p3, %rs1, 0;
	@%p3 bra 	$L__BB4_30;
	sub.s32 	%r86, %r10, %r116;
	and.b32  	%r11, %r86, 3;
	setp.eq.s32 	%p14, %r11, 0;
	mov.u32 	%r113, %r116;
	@%p14 bra 	$L__BB4_11;
	neg.s32 	%r111, %r11;
	mov.u32 	%r113, %r116;
$L__BB4_6:
	.pragma "nounroll";
	setp.ge.s32 	%p15, %r7, %r34;
	mul.wide.s32 	%rd51, %r113, 32;
	add.s64 	%rd4, %rd3, %rd51;
	mov.u16 	%rs38, %rs36;
	mov.u16 	%rs39, %rs36;
	@%p15 bra 	$L__BB4_8;
	shl.b64 	%rd52, %rd4, 1;
	add.s64 	%rd53, %rd2, %rd52;
	ld.global.u32 	%r87, [%rd53];
	mov.b32 	{%rs38, %rs39}, %r87;
$L__BB4_8:
	setp.ge.s32 	%p16, %r7, %r34;
	mov.b32 	%r88, {%rs38, %rs39};
	// begin inline asm
	{.reg .f16 low,high;
  mov.b32 {low,high},%r88;
  cvt.f32.f16 %f128, low;}

	// end inline asm
	// begin inline asm
	{.reg .f16 low,high;
  mov.b32 {low,high},%r88;
  cvt.f32.f16 %f129, high;}

	// end inline asm
	sub.f32 	%f130, %f128, %f7;
	mul.f32 	%f9, %f8, %f130;
	sub.f32 	%f10, %f129, %f7;
	@%p16 bra 	$L__BB4_10;
	mul.f32 	%f132, %f8, %f10;
	// begin inline asm
	{ cvt.rn.f16x2.f32 %r90, %f132, %f9; }

	// end inline asm
	shr.u64 	%rd54, %rd4, 63;
	add.s64 	%rd55, %rd4, %rd54;
	shl.b64 	%rd56, %rd55, 1;
	and.b64  	%rd57, %rd56, -4;
	add.s64 	%rd58, %rd1, %rd57;
	st.global.u32 	[%rd58], %r90;
$L__BB4_10:
	add.s32 	%r113, %r113, 1;
	add.s32 	%r111, %r111, 1;
	setp.ne.s32 	%p17, %r111, 0;
	@%p17 bra 	$L__BB4_6;
$L__BB4_11:
	sub.s32 	%r91, %r116, %r10;
	setp.gt.u32 	%p18, %r91, -4;
	@%p18 bra 	$L__BB4_46;
	sub.s32 	%r115, %r113, %r10;
	add.s32 	%r114, %r113, 1;
$L__BB4_13:
	setp.ge.s32 	%p19, %r7, %r34;
	add.s32 	%r92, %r114, -1;
	mul.wide.s32 	%rd59, %r92, 32;
	add.s64 	%rd5, %rd3, %rd59;
	mov.u16 	%rs40, %rs36;
	mov.u16 	%rs41, %rs36;
	@%p19 bra 	$L__BB4_15;
	shl.b64 	%rd60, %rd5, 1;
	add.s64 	%rd61, %rd2, %rd60;
	ld.global.u32 	%r93, [%rd61];
	mov.b32 	{%rs40, %rs41}, %r93;
$L__BB4_15:
	setp.ge.s32 	%p20, %r7, %r34;
	mov.b32 	%r94, {%rs40, %rs41};
	// begin inline asm
	{.reg .f16 low,high;
  mov.b32 {low,high},%r94;
  cvt.f32.f16 %f133, low;}

	// end inline asm
	// begin inline asm
	{.reg .f16 low,high;
  mov.b32 {low,high},%r94;
  cvt.f32.f16 %f134, high;}

	// end inline asm
	sub.f32 	%f135, %f133, %f7;
	mul.f32 	%f11, %f8, %f135;
	sub.f32 	%f12, %f134, %f7;
	@%p20 bra 	$L__BB4_17;
	mul.f32 	%f137, %f8, %f12;
	// begin inline asm
	{ cvt.rn.f16x2.f32 %r96, %f137, %f11; }

	// end inline asm
	shr.u64 	%rd62, %rd5, 63;
	add.s64 	%rd63, %rd5, %rd62;
	shl.b64 	%rd64, %rd63, 1;
	and.b64  	%rd65, %rd64, -4;
	add.s64 	%rd66, %rd1, %rd65;
	st.global.u32 	[%rd66], %r96;
$L__BB4_17:
	setp.ge.s32 	%p21, %r7, %r34;
	mul.wide.s32 	%rd67, %r114, 32;
	add.s64 	%rd6, %rd3, %rd67;
	mov.u16 	%rs42, %rs36;
	mov.u16 	%rs43, %rs36;
	@%p21 bra 	$L__BB4_19;
	shl.b64 	%rd68, %rd6, 1;
	add.s64 	%rd69, %rd2, %rd68;
	ld.global.u32 	%r97, [%rd69];
	mov.b32 	{%rs42, %rs43}, %r97;
$L__BB4_19:
	setp.ge.s32 	%p22, %r7, %r34;
	mov.b32 	%r98, {%rs42, %rs43};
	// begin inline asm
	{.reg .f16 low,high;
  mov.b32 {low,high},%r98;
  cvt.f32.f16 %f138, low;}

	// end inline asm
	// begin inline asm
	{.reg .f16 low,high;
  mov.b32 {low,high},%r98;
  cvt.f32.f16 %f139, high;}

	// end inline asm
	sub.f32 	%f140, %f138, %f7;
	mul.f32 	%f13, %f8, %f140;
	sub.f32 	%f14, %f139, %f7;
	@%p22 bra 	$L__BB4_21;
	mul.f32 	%f142, %f8, %f14;
	// begin inline asm
	{ cvt.rn.f16x2.f32 %r100, %f142, %f13; }

	// end inline asm
	shr.u64 	%rd70, %rd6, 63;
	add.s64 	%rd71, %rd6, %rd70;
	shl.b64 	%rd72, %rd71, 1;
	and.b64  	%rd73, %rd72, -4;
	add.s64 	%rd74, %rd1, %rd73;
	st.global.u32 	[%rd74], %r100;
$L__BB4_21:
	setp.ge.s32 	%p23, %r7, %r34;
	add.s32 	%r101, %r114, 1;
	mul.wide.s32 	%rd75, %r101, 32;
	add.s64 	%rd7, %rd3, %rd75;
	mov.u16 	%rs44, %rs36;
	mov.u16 	%rs45, %rs36;
	@%p23 bra 	$L__BB4_23;
	shl.b64 	%rd76, %rd7, 1;
	add.s64 	%rd77, %rd2, %rd76;
	ld.global.u32 	%r102, [%rd77];
	mov.b32 	{%rs44, %rs45}, %r102;
$L__BB4_23:
	setp.ge.s32 	%p24, %r7, %r34;
	mov.b32 	%r103, {%rs44, %rs45};
	// begin inline asm
	{.reg .f16 low,high;
  mov.b32 {low,high},%r103;
  cvt.f32.f16 %f143, low;}

	// end inline asm
	// begin inline asm
	{.reg .f16 low,high;
  mov.b32 {low,high},%r103;
  cvt.f32.f16 %f144, high;}

	// end inline asm
	sub.f32 	%f145, %f143, %f7;
	mul.f32 	%f15, %f8, %f145;
	sub.f32 	%f16, %f144, %f7;
	@%p24 bra 	$L__BB4_25;
	mul.f32 	%f147, %f8, %f16;
	// begin inline asm
	{ cvt.rn.f16x2.f32 %r105, %f147, %f15; }

	// end inline asm
	shr.u64 	%rd78, %rd7, 63;
	add.s64 	%rd79, %rd7, %rd78;
	shl.b64 	%rd80, %rd79, 1;
	and.b64  	%rd81, %rd80, -4;
	add.s64 	%rd82, %rd1, %rd81;
	st.global.u32 	[%rd82], %r105;
$L__BB4_25:
	setp.ge.s32 	%p25, %r7, %r34;
	add.s32 	%r106, %r114, 2;
	mul.wide.s32 	%rd83, %r106, 32;
	add.s64 	%rd8, %rd3, %rd83;
	mov.u16 	%rs46, %rs36;
	mov.u16 	%rs47, %rs36;
	@%p25 bra 	$L__BB4_27;
	shl.b64 	%rd84, %rd8, 1;
	add.s64 	%rd85, %rd2, %rd84;
	ld.global.u32 	%r107, [%rd85];
	mov.b32 	{%rs46, %rs47}, %r107;
$L__BB4_27:
	setp.ge.s32 	%p26, %r7, %r34;
	mov.b32 	%r108, {%rs46, %rs47};
	// begin inline asm
	{.reg .f16 low,high;
  mov.b32 {low,high},%r108;
  cvt.f32.f16 %f148, low;}

	// end inline asm
	// begin inline asm
	{.reg .f16 low,high;
  mov.b32 {low,high},%r108;
  cvt.f32.f16 %f149, high;}

	// end inline asm
	sub.f32 	%f150, %f148, %f7;
	mul.f32 	%f17, %f8, %f150;
	sub.f32 	%f18, %f149, %f7;
	@%p26 bra 	$L__BB4_29;
	mul.f32 	%f152, %f8, %f18;
	// begin inline asm
	{ cvt.rn.f16x2.f32 %r110, %f152, %f17; }

	// end inline asm
	shr.u64 	%rd86, %rd8, 63;
	add.s64 	%rd87, %rd8, %rd86;
	shl.b64 	%rd88, %rd87, 1;
	and.b64  	%rd89, %rd88, -4;
	add.s64 	%rd90, %rd1, %rd89;
	st.global.u32 	[%rd90], %r110;
$L__BB4_29:
	add.s32 	%r115, %r115, 4;
	add.s32 	%r114, %r114, 4;
	setp.eq.s32 	%p27, %r115, 0;
	@%p27 bra 	$L__BB4_46;
	bra.uni 	$L__BB4_13;
$L__BB4_30:
	sub.s32 	%r59, %r10, %r116;
	add.s32 	%r24, %r116, 1;
	and.b32  	%r60, %r59, 1;
	setp.eq.b32 	%p4, %r60, 1;
	not.pred 	%p5, %p4;
	@%p5 bra 	$L__BB4_35;
	setp.ge.s32 	%p6, %r7, %r34;
	mul.wide.s32 	%rd27, %r116, 32;
	add.s64 	%rd9, %rd3, %rd27;
	mov.u16 	%rs48, %rs36;
	mov.u16 	%rs49, %rs36;
	@%p6 bra 	$L__BB4_33;
	shl.b64 	%rd28, %rd9, 1;
	add.s64 	%rd29, %rd2, %rd28;
	ld.global.u32 	%r61, [%rd29];
	mov.b32 	{%rs48, %rs49}, %r61;
$L__BB4_33:
	setp.ge.s32 	%p7, %r7, %r34;
	mov.b32 	%r62, {%rs48, %rs49};
	// begin inline asm
	{.reg .f16 low,high;
  mov.b32 {low,high},%r62;
  cvt.f32.f16 %f32, low;}

	// end inline asm
	// begin inline asm
	{.reg .f16 low,high;
  mov.b32 {low,high},%r62;
  cvt.f32.f16 %f33, high;}

	// end inline asm
	sub.f32 	%f34, %f32, %f7;
	mul.f32 	%f35, %f8, %f34;
	sub.f32 	%f36, %f33, %f7;
	mul.f32 	%f37, %f8, %f36;
	fma.rn.f32 	%f38, %f35, 0fBBBB989D, 0f3F000000;
	cvt.sat.f32.f32 	%f39, %f38;
	mov.f32 	%f40, 0f4B400001;
	mov.f32 	%f41, 0f437C0000;
	fma.rm.f32 	%f42, %f39, %f41, %f40;
	add.f32 	%f43, %f42, 0fCB40007F;
	neg.f32 	%f44, %f43;
	fma.rn.f32 	%f45, %f35, 0fBFB8AA3B, %f44;
	fma.rn.f32 	%f46, %f35, 0fB2A57060, %f45;
	mov.b32 	%r64, %f42;
	shl.b32 	%r65, %r64, 23;
	mov.b32 	%f47, %r65;
	ex2.approx.ftz.f32 	%f48, %f46;
	fma.rn.f32 	%f49, %f48, %f47, 0f3F800000;
	rcp.rn.f32 	%f50, %f49;
	mul.f32 	%f19, %f35, %f50;
	fma.rn.f32 	%f51, %f37, 0fBBBB989D, 0f3F000000;
	cvt.sat.f32.f32 	%f52, %f51;
	fma.rm.f32 	%f53, %f52, %f41, %f40;
	add.f32 	%f54, %f53, 0fCB40007F;
	neg.f32 	%f55, %f54;
	fma.rn.f32 	%f56, %f37, 0fBFB8AA3B, %f55;
	fma.rn.f32 	%f57, %f37, 0fB2A57060, %f56;
	mov.b32 	%r66, %f53;
	shl.b32 	%r67, %r66, 23;
	mov.b32 	%f58, %r67;
	ex2.approx.ftz.f32 	%f59, %f57;
	fma.rn.f32 	%f60, %f59, %f58, 0f3F800000;
	rcp.rn.f32 	%f61, %f60;
	mul.f32 	%f20, %f37, %f61;
	mov.u32 	%r116, %r24;
	@%p7 bra 	$L__BB4_35;
	// begin inline asm
	{ cvt.rn.f16x2.f32 %r68, %f20, %f19; }

	// end inline asm
	shr.u64 	%rd30, %rd9, 63;
	add.s64 	%rd31, %rd9, %rd30;
	shl.b64 	%rd32, %rd31, 1;
	and.b64  	%rd33, %rd32, -4;
	add.s64 	%rd34, %rd1, %rd33;
	st.global.u32 	[%rd34], %r68;
$L__BB4_35:
	setp.eq.s32 	%p8, %r10, %r24;
	@%p8 bra 	$L__BB4_46;
	sub.s32 	%r117, %r116, %r10;
$L__BB4_37:
	setp.ge.s32 	%p9, %r7, %r34;
	mul.wide.s32 	%rd35, %r116, 32;
	add.s64 	%rd10, %rd3, %rd35;
	mov.u16 	%rs50, %rs36;
	mov.u16 	%rs51, %rs36;
	@%p9 bra 	$L__BB4_39;
	shl.b64 	%rd36, %rd10, 1;
	add.s64 	%rd37, %rd2, %rd36;
	ld.global.u32 	%r69, [%rd37];
	mov.b32 	{%rs50, %rs51}, %r69;
$L__BB4_39:
	setp.ge.s32 	%p10, %r7, %r34;
	mov.b32 	%r70, {%rs50, %rs51};
	// begin inline asm
	{.reg .f16 low,high;
  mov.b32 {low,high},%r70;
  cvt.f32.f16 %f64, low;}

	// end inline asm
	// begin inline asm
	{.reg .f16 low,high;
  mov.b32 {low,high},%r70;
  cvt.f32.f16 %f65, high;}

	// end inline asm
	sub.f32 	%f66, %f64, %f7;
	mul.f32 	%f67, %f8, %f66;
	sub.f32 	%f68, %f65, %f7;
	mul.f32 	%f69, %f8, %f68;
	fma.rn.f32 	%f70, %f67, 0fBBBB989D, 0f3F000000;
	cvt.sat.f32.f32 	%f71, %f70;
	mov.f32 	%f72, 0f4B400001;
	mov.f32 	%f73, 0f437C0000;
	fma.rm.f32 	%f74, %f71, %f73, %f72;
	add.f32 	%f75, %f74, 0fCB40007F;
	neg.f32 	%f76, %f75;
	fma.rn.f32 	%f77, %f67, 0fBFB8AA3B, %f76;
	fma.rn.f32 	%f78, %f67, 0fB2A57060, %f77;
	mov.b32 	%r72, %f74;
	shl.b32 	%r73, %r72, 23;
	mov.b32 	%f79, %r73;
	ex2.approx.ftz.f32 	%f80, %f78;
	fma.rn.f32 	%f81, %f80, %f79, 0f3F800000;
	rcp.rn.f32 	%f82, %f81;
	mul.f32 	%f21, %f67, %f82;
	fma.rn.f32 	%f83, %f69, 0fBBBB989D, 0f3F000000;
	cvt.sat.f32.f32 	%f84, %f83;
	fma.rm.f32 	%f85, %f84, %f73, %f72;
	add.f32 	%f86, %f85, 0fCB40007F;
	neg.f32 	%f87, %f86;
	fma.rn.f32 	%f88, %f69, 0fBFB8AA3B, %f87;
	fma.rn.f32 	%f89, %f69, 0fB2A57060, %f88;
	mov.b32 	%r74, %f85;
	shl.b32 	%r75, %r74, 23;
	mov.b32 	%f90, %r75;
	ex2.approx.ftz.f32 	%f91, %f89;
	fma.rn.f32 	%f92, %f91, %f90, 0f3F800000;
	rcp.rn.f32 	%f93, %f92;
	mul.f32 	%f22, %f69, %f93;
	@%p10 bra 	$L__BB4_41;
	// begin inline asm
	{ cvt.rn.f16x2.f32 %r76, %f22, %f21; }

	// end inline asm
	shr.u64 	%rd38, %rd10, 63;
	add.s64 	%rd39, %rd10, %rd38;
	shl.b64 	%rd40, %rd39, 1;
	and.b64  	%rd41, %rd40, -4;
	add.s64 	%rd42, %rd1, %rd41;
	st.global.u32 	[%rd42], %r76;
$L__BB4_41:
	setp.ge.s32 	%p11, %r7, %r34;
	add.s32 	%r77, %r116, 1;
	mul.wide.s32 	%rd43, %r77, 32;
	add.s64 	%rd11, %rd3, %rd43;
	mov.u16 	%rs52, %rs36;
	mov.u16 	%rs53, %rs36;
	@%p11 bra 	$L__BB4_43;
	shl.b64 	%rd44, %rd11, 1;
	add.s64 	%rd45, %rd2, %rd44;
	ld.global.u32 	%r78, [%rd45];
	mov.b32 	{%rs52, %rs53}, %r78;
$L__BB4_43:
	setp.ge.s32 	%p12, %r7, %r34;
	mov.b32 	%r79, {%rs52, %rs53};
	// begin inline asm
	{.reg .f16 low,high;
  mov.b32 {low,high},%r79;
  cvt.f32.f16 %f96, low;}

	// end inline asm
	// begin inline asm
	{.reg .f16 low,high;
  mov.b32 {low,high},%r79;
  cvt.f32.f16 %f97, high;}

	// end inline asm
	sub.f32 	%f98, %f96, %f7;
	mul.f32 	%f99, %f8, %f98;
	sub.f32 	%f100, %f97, %f7;
	mul.f32 	%f101, %f8, %f100;
	fma.rn.f32 	%f102, %f99, 0fBBBB989D, 0f3F000000;
	cvt.sat.f32.f32 	%f103, %f102;
	mov.f32 	%f104, 0f4B400001;
	mov.f32 	%f105, 0f437C0000;
	fma.rm.f32 	%f106, %f103, %f105, %f104;
	add.f32 	%f107, %f106, 0fCB40007F;
	neg.f32 	%f108, %f107;
	fma.rn.f32 	%f109, %f99, 0fBFB8AA3B, %f108;
	fma.rn.f32 	%f110, %f99, 0fB2A57060, %f109;
	mov.b32 	%r81, %f106;
	shl.b32 	%r82, %r81, 23;
	mov.b32 	%f111, %r82;
	ex2.approx.ftz.f32 	%f112, %f110;
	fma.rn.f32 	%f113, %f112, %f111, 0f3F800000;
	rcp.rn.f32 	%f114, %f113;
	mul.f32 	%f23, %f99, %f114;
	fma.rn.f32 	%f115, %f101, 0fBBBB989D, 0f3F000000;
	cvt.sat.f32.f32 	%f116, %f115;
	fma.rm.f32 	%f117, %f116, %f105, %f104;
	add.f32 	%f118, %f117, 0fCB40007F;
	neg.f32 	%f119, %f118;
	fma.rn.f32 	%f120, %f101, 0fBFB8AA3B, %f119;
	fma.rn.f32 	%f121, %f101, 0fB2A57060, %f120;
	mov.b32 	%r83, %f117;
	shl.b32 	%r84, %r83, 23;
	mov.b32 	%f122, %r84;
	ex2.approx.ftz.f32 	%f123, %f121;
	fma.rn.f32 	%f124, %f123, %f122, 0f3F800000;
	rcp.rn.f32 	%f125, %f124;
	mul.f32 	%f24, %f101, %f125;
	@%p12 bra 	$L__BB4_45;
	// begin inline asm
	{ cvt.rn.f16x2.f32 %r85, %f24, %f23; }

	// end inline asm
	shr.u64 	%rd46, %rd11, 63;
	add.s64 	%rd47, %rd11, %rd46;
	shl.b64 	%rd48, %rd47, 1;
	and.b64  	%rd49, %rd48, -4;
	add.s64 	%rd50, %rd1, %rd49;
	st.global.u32 	[%rd50], %r85;
$L__BB4_45:
	add.s32 	%r116, %r116, 2;
	add.s32 	%r117, %r117, 2;
	setp.ne.s32 	%p13, %r117, 0;
	@%p13 bra 	$L__BB4_37;
$L__BB4_46:
	ret;

}
	// .globl	_Z24groupNormNHWCScaleKernelILi256EEv19GroupNormNHWCParams
.visible .entry _Z24groupNormNHWCScaleKernelILi256EEv19GroupNormNHWCParams(
	.param .align 8 .b8 _Z24groupNormNHWCScaleKernelILi256EEv19GroupNormNHWCParams_param_0[96]
)
{
	.reg .pred 	%p<28>;
	.reg .b16 	%rs<54>;
	.reg .b32 	%r<119>;
	.reg .b32 	%f<155>;
	.reg .b64 	%rd<91>;

	ld.param.f32 	%f26, [_Z24groupNormNHWCScaleKernelILi256EEv19GroupNormNHWCParams_param_0+92];
	ld.param.f32 	%f25, [_Z24groupNormNHWCScaleKernelILi256EEv19GroupNormNHWCParams_param_0+84];
	ld.param.u32 	%r40, [_Z24groupNormNHWCScaleKernelILi256EEv19GroupNormNHWCParams_param_0+80];
	ld.param.v2.u32 	{%r36, %r37}, [_Z24groupNormNHWCScaleKernelILi256EEv19GroupNormNHWCParams_param_0+64];
	ld.param.u8 	%rs1, [_Z24groupNormNHWCScaleKernelILi256EEv19GroupNormNHWCParams_param_0+60];
	ld.param.v2.u32 	{%r33, %r34}, [_Z24groupNormNHWCScaleKernelILi256EEv19GroupNormNHWCParams_param_0+48];
	ld.param.u64 	%rd16, [_Z24groupNormNHWCScaleKernelILi256EEv19GroupNormNHWCParams_param_0+32];
	ld.param.u32 	%r35, [_Z24groupNormNHWCScaleKernelILi256EEv19GroupNormNHWCParams_param_0+56];
	ld.param.v2.u32 	{%r38, %r39}, [_Z24groupNormNHWCScaleKernelILi256EEv19GroupNormNHWCParams_param_0+72];
	ld.param.u64 	%rd13, [_Z24groupNormNHWCScaleKernelILi256EEv19GroupNormNHWCParams_param_0+8];
	ld.param.u64 	%rd12, [_Z24groupNormNHWCScaleKernelILi256EEv19GroupNormNHWCParams_param_0];
	cvta.to.global.u64 	%rd1, %rd12;
	cvta.to.global.u64 	%rd2, %rd13;
	mov.u32 	%r6, %ctaid.z;
	mov.u32 	%r42, %ctaid.x;
	mov.u32 	%r43, %tid.x;
	shl.b32 	%r44, %r43, 1;
	mad.lo.s32 	%r7, %r38, %r42, %r44;
	div.s32 	%r8, %r7, %r39;
	setp.ge.s32 	%p1, %r8, %r35;
	mov.f32 	%f153, 0f00000000;
	mov.f32 	%f154, %f153;
	@%p1 bra 	$L__BB5_2;
	cvta.to.global.u64 	%rd17, %rd16;
	mul.lo.s32 	%r45, %r6, %r35;
	shl.b32 	%r46, %r45, 1;
	add.s32 	%r47, %r8, %r46;
	mul.wide.s32 	%rd18, %r47, 4;
	add.s64 	%rd19, %rd17, %rd18;
	ld.global.f32 	%f153, [%rd19];
	mul.wide.s32 	%rd20, %r35, 4;
	add.s64 	%rd21, %rd19, %rd20;
	ld.global.f32 	%f154, [%rd21];
$L__BB5_2:
	mul.f32 	%f7, %f25, %f153;
	mul.f32 	%f28, %f25, %f154;
	mul.f32 	%f29, %f7, %f7;
	sub.f32 	%f30, %f28, %f29;
	add.f32 	%f31, %f26, %f30;
	rsqrt.approx.f32 	%f8, %f31;
	mov.u32 	%r48, %ctaid.y;
	mul.lo.s32 	%r116, %r37, %r48;
	add.s32 	%r49, %r116, %r37;
	min.s32 	%r10, %r49, %r36;
	setp.le.s32 	%p2, %r10, %r116;
	@%p2 bra 	$L__BB5_46;
	cvt.u64.u32 	%rd22, %r6;
	cvt.s64.s32 	%rd23, %r40;
	shr.s32 	%r51, %r7, 31;
	shr.u32 	%r52, %r51, 27;
	add.s32 	%r53, %r7, %r52;
	shr.u32 	%r54, %r53, 5;
	mul.lo.s32 	%r55, %r36, %r54;
	shl.b32 	%r56, %r55, 5;
	cvt.s64.s32 	%rd24, %r56;
	and.b32  	%r57, %r53, -32;
	sub.s32 	%r58, %r7, %r57;
	cvt.s64.s32 	%rd25, %r58;
	mad.lo.s64 	%rd26, %rd23, %rd22, %rd25;
	add.s64 	%rd3, %rd26, %rd24;
	mov.b32 	%r50, 0;
	// begin inline asm
	cvt.rn.f16.s32 %rs36, %r50;
	// end inline asm
	setp.ne.s16 	%p3, %rs1, 0;
	@%p3 bra 	$L__BB5_30;
	sub.s32 	%r86, %r10, %r116;
	and.b32  	%r11, %r86, 3;
	setp.eq.s32 	%p14, %r11, 0;
	mov.u32 	%r113, %r116;
	@%p14 bra 	$L__BB5_11;
	neg.s32 	%r111, %r11;
	mov.u32 	%r113, %r116;
$L__BB5_6:
	.pragma "nounroll";
	setp.ge.s32 	%p15, %r7, %r34;
	mul.wide.s32 	%rd51, %r113, 32;
	add.s64 	%rd4, %rd3, %rd51;
	mov.u16 	%rs38, %rs36;
	mov.u16 	%rs39, %rs36;
	@%p15 bra 	$L__BB5_8;
	shl.b64 	%rd52, %rd4, 1;
	add.s64 	%rd53, %rd2, %rd52;
	ld.global.u32 	%r87, [%rd53];
	mov.b32 	{%rs38, %rs39}, %r87;
$L__BB5_8:
	setp.ge.s32 	%p16, %r7, %r34;
	mov.b32 	%r88, {%rs38, %rs39};
	// begin inline asm
	{.reg .f16 low,high;
  mov.b32 {low,high},%r88;
  cvt.f32.f16 %f128, low;}

	// end inline asm
	// begin inline asm
	{.reg .f16 low,high;
  mov.b32 {low,high},%r88;
  cvt.f32.f16 %f129, high;}

	// end inline asm
	sub.f32 	%f130, %f128, %f7;
	mul.f32 	%f9, %f8, %f130;
	sub.f32 	%f10, %f129, %f7;
	@%p16 bra 	$L__BB5_10;
	mul.f32 	%f132, %f8, %f10;
	// begin inline asm
	{ cvt.rn.f16x2.f32 %r90, %f132, %f9; }

	// end inline asm
	shr.u64 	%rd54, %rd4, 63;
	add.s64 	%rd55, %rd4, %rd54;
	shl.b64 	%rd56, %rd55, 1;
	and.b64  	%rd57, %rd56, -4;
	add.s64 	%rd58, %rd1, %rd57;
	st.global.u32 	[%rd58], %r90;
$L__BB5_10:
	add.s32 	%r113, %r113, 1;
	add.s32 	%r111, %r111, 1;
	setp.ne.s32 	%p17, %r111, 0;
	@%p17 bra 	$L__BB5_6;
$L__BB5_11:
	sub.s32 	%r91, %r116, %r10;
	setp.gt.u32 	%p18, %r91, -4;
	@%p18 bra 	$L__BB5_46;
	sub.s32 	%r115, %r113, %r10;
	add.s32 	%r114, %r113, 1;
$L__BB5_13:
	setp.ge.s32 	%p19, %r7, %r34;
	add.s32 	%r92, %r114, -1;
	mul.wide.s32 	%rd59, %r92, 32;
	add.s64 	%rd5, %rd3, %rd59;
	mov.u16 	%rs40, %rs36;
	mov.u16 	%rs41, %rs36;
	@%p19 bra 	$L__BB5_15;
	shl.b64 	%rd60, %rd5, 1;
	add.s64 	%rd61, %rd2, %rd60;
	ld.global.u32 	%r93, [%rd61];
	mov.b32 	{%rs40, %rs41}, %r93;
$L__BB5_15:
	setp.ge.s32 	%p20, %r7, %r34;
	mov.b32 	%r94, {%rs40, %rs41};
	// begin inline asm
	{.reg .f16 low,high;
  mov.b32 {low,high},%r94;
  cvt.f32.f16 %f133, low;}

	// end inline asm
	// begin inline asm
	{.reg .f16 low,high;
  mov.b32 {low,high},%r94;
  cvt.f32.f16 %f134, high;}

	// end inline asm
	sub.f32 	%f135, %f133, %f7;
	mul.f32 	%f11, %f8, %f135;
	sub.f32 	%f12, %f134, %f7;
	@%p20 bra 	$L__BB5_17;
	mul.f32 	%f137, %f8, %f12;
	// begin inline asm
	{ cvt.rn.f16x2.f32 %r96, %f137, %f11; }

	// end inline asm
	shr.u64 	%rd62, %rd5, 63;
	add.s64 	%rd63, %rd5, %rd62;
	shl.b64 	%rd64, %rd63, 1;
	and.b64  	%rd65, %rd64, -4;
	add.s64 	%rd66, %rd1, %rd65;
	st.global.u32 	[%rd66], %r96;
$L__BB5_17:
	setp.ge.s32 	%p21, %r7, %r34;
	mul.wide.s32 	%rd67, %r114, 32;
	add.s64 	%rd6, %rd3, %rd67;
	mov.u16 	%rs42, %rs36;
	mov.u16 	%rs43, %rs36;
	@%p21 bra 	$L__BB5_19;
	shl.b64 	%rd68, %rd6, 1;
	add.s64 	%rd69, %rd2, %rd68;
	ld.global.u32 	%r97, [%rd69];
	mov.b32 	{%rs42, %rs43}, %r97;
$L__BB5_19:
	setp.ge.s32 	%p22, %r7, %r34;
	mov.b32 	%r98, {%rs42, %rs43};
	// begin inline asm
	{.reg .f16 low,high;
  mov.b32 {low,high},%r98;
  cvt.f32.f16 %f138, low;}

	// end inline asm
	// begin inline asm
	{.reg .f16 low,high;
  mov.b32 {low,high},%r98;
  cvt.f32.f16 %f139, high;}

	// end inline asm
	sub.f32 	%f140, %f138, %f7;
	mul.f32 	%f13, %f8, %f140;
	sub.f32 	%f14, %f139, %f7;
	@%p22 bra 	$L__BB5_21;
	mul.f32 	%f142, %f8, %f14;
	// begin inline asm
	{ cvt.rn.f16x2.f32 %r100, %f142, %f13; }

	// end inline asm
	shr.u64 	%rd70, %rd6, 63;
	add.s64 	%rd71, %rd6, %rd70;
	shl.b64 	%rd72, %rd71, 1;
	and.b64  	%rd73, %rd72, -4;
	add.s64 	%rd74, %rd1, %rd73;
	st.global.u32 	[%rd74], %r100;
$L__BB5_21:
	setp.ge.s32 	%p23, %r7, %r34;
	add.s32 	%r101, %r114, 1;
	mul.wide.s32 	%rd75, %r101, 32;
	add.s64 	%rd7, %rd3, %rd75;
	mov.u16 	%rs44, %rs36;
	mov.u16 	%rs45, %rs36;
	@%p23 bra 	$L__BB5_23;
	shl.b64 	%rd76, %rd7, 1;
	add.s64 	%rd77, %rd2, %rd76;
	ld.global.u32 	%r102, [%rd77];
	mov.b32 	{%rs44, %rs45}, %r102;
$L__BB5_23:
	setp.ge.s32 	%p24, %r7, %r34;
	mov.b32 	%r103, {%rs44, %rs45};
	// begin inline asm
	{.reg .f16 low,high;
  mov.b32 {low,high},%r103;
  cvt.f32.f16 %f143, low;}

	// end inline asm
	// begin inline asm
	{.reg .f16 low,high;
  mov.b32 {low,high},%r103;
  cvt.f32.f16 %f144, high;}

	// end inline asm
	sub.f32 	%f145, %f143, %f7;
	mul.f32 	%f15, %f8, %f145;
	sub.f32 	%f16, %f144, %f7;
	@%p24 bra 	$L__BB5_25;
	mul.f32 	%f147, %f8, %f16;
	// begin inline asm
	{ cvt.rn.f16x2.f32 %r105, %f147, %f15; }

	// end inline asm
	shr.u64 	%rd78, %rd7, 63;
	add.s64 	%rd79, %rd7, %rd78;
	shl.b64 	%rd80, %rd79, 1;
	and.b64  	%rd81, %rd80, -4;
	add.s64 	%rd82, %rd1, %rd81;
	st.global.u32 	[%rd82], %r105;
$L__BB5_25:
	setp.ge.s32 	%p25, %r7, %r34;
	add.s32 	%r106, %r114, 2;
	mul.wide.s32 	%rd83, %r106, 32;
	add.s64 	%rd8, %rd3, %rd83;
	mov.u16 	%rs46, %rs36;
	mov.u16 	%rs47, %rs36;
	@%p25 bra 	$L__BB5_27;
	shl.b64 	%rd84, %rd8, 1;
	add.s64 	%rd85, %rd2, %rd84;
	ld.global.u32 	%r107, [%rd85];
	mov.b32 	{%rs46, %rs47}, %r107;
$L__BB5_27:
	setp.ge.s32 	%p26, %r7, %r34;
	mov.b32 	%r108, {%rs46, %rs47};
	// begin inline asm
	{.reg .f16 low,high;
  mov.b32 {low,high},%r108;
  cvt.f32.f16 %f148, low;}

	// end inline asm
	// begin inline asm
	{.reg .f16 low,high;
  mov.b32 {low,high},%r108;
  cvt.f32.f16 %f149, high;}

	// end inline asm
	sub.f32 	%f150, %f148, %f7;
	mul.f32 	%f17, %f8, %f150;
	sub.f32 	%f18, %f149, %f7;
	@%p26 bra 	$L__BB5_29;
	mul.f32 	%f152, %f8, %f18;
	// begin inline asm
	{ cvt.rn.f16x2.f32 %r110, %f152, %f17; }

	// end inline asm
	shr.u64 	%rd86, %rd8, 63;
	add.s64 	%rd87, %rd8, %rd86;
	shl.b64 	%rd88, %rd87, 1;
	and.b64  	%rd89, %rd88, -4;
	add.s64 	%rd90, %rd1, %rd89;
	st.global.u32 	[%rd90], %r110;
$L__BB5_29:
	add.s32 	%r115, %r115, 4;
	add.s32 	%r114, %r114, 4;
	setp.eq.s32 	%p27, %r115, 0;
	@%p27 bra 	$L__BB5_46;
	bra.uni 	$L__BB5_13;
$L__BB5_30:
	sub.s32 	%r59, %r10, %r116;
	add.s32 	%r24, %r116, 1;
	and.b32  	%r60, %r59, 1;
	setp.eq.b32 	%p4, %r60, 1;
	not.pred 	%p5, %p4;
	@%p5 bra 	$L__BB5_35;
	setp.ge.s32 	%p6, %r7, %r34;
	mul.wide.s32 	%rd27, %r116, 32;
	add.s64 	%rd9, %rd3, %rd27;
	mov.u16 	%rs48, %rs36;
	mov.u16 	%rs49, %rs36;
	@%p6 bra 	$L__BB5_33;
	shl.b64 	%rd28, %rd9, 1;
	add.s64 	%rd29, %rd2, %rd28;
	ld.global.u32 	%r61, [%rd29];
	mov.b32 	{%rs48, %rs49}, %r61;
$L__BB5_33:
	setp.ge.s32 	%p7, %r7, %r34;
	mov.b32 	%r62, {%rs48, %rs49};
	// begin inline asm
	{.reg .f16 low,high;
  mov.b32 {low,high},%r62;
  cvt.f32.f16 %f32, low;}

	// end inline asm
	// begin inline asm
	{.reg .f16 low,high;
  mov.b32 {low,high},%r62;
  cvt.f32.f16 %f33, high;}

	// end inline asm
	sub.f32 	%f34, %f32, %f7;
	mul.f32 	%f35, %f8, %f34;
	sub.f32 	%f36, %f33, %f7;
	mul.f32 	%f37, %f8, %f36;
	fma.rn.f32 	%f38, %f35, 0fBBBB989D, 0f3F000000;
	cvt.sat.f32.f32 	%f39, %f38;
	mov.f32 	%f40, 0f4B400001;
	mov.f32 	%f41, 0f437C0000;
	fma.rm.f32 	%f42, %f39, %f41, %f40;
	add.f32 	%f43, %f42, 0fCB40007F;
	neg.f32 	%f44, %f43;
	fma.rn.f32 	%f45, %f35, 0fBFB8AA3B, %f44;
	fma.rn.f32 	%f46, %f35, 0fB2A57060, %f45;
	mov.b32 	%r64, %f42;
	shl.b32 	%r65, %r64, 23;
	mov.b32 	%f47, %r65;
	ex2.approx.ftz.f32 	%f48, %f46;
	fma.rn.f32 	%f49, %f48, %f47, 0f3F800000;
	rcp.rn.f32 	%f50, %f49;
	mul.f32 	%f19, %f35, %f50;
	fma.rn.f32 	%f51, %f37, 0fBBBB989D, 0f3F000000;
	cvt.sat.f32.f32 	%f52, %f51;
	fma.rm.f32 	%f53, %f52, %f41, %f40;
	add.f32 	%f54, %f53, 0fCB40007F;
	neg.f32 	%f55, %f54;
	fma.rn.f32 	%f56, %f37, 0fBFB8AA3B, %f55;
	fma.rn.f32 	%f57, %f37, 0fB2A57060, %f56;
	mov.b32 	%r66, %f53;
	shl.b32 	%r67, %r66, 23;
	mov.b32 	%f58, %r67;
	ex2.approx.ftz.f32 	%f59, %f57;
	fma.rn.f32 	%f60, %f59, %f58, 0f3F800000;
	rcp.rn.f32 	%f61, %f60;
	mul.f32 	%f20, %f37, %f61;
	mov.u32 	%r116, %r24;
	@%p7 bra 	$L__BB5_35;
	// begin inline asm
	{ cvt.rn.f16x2.f32 %r68, %f20, %f19; }

	// end inline asm
	shr.u64 	%rd30, %rd9, 63;
	add.s64 	%rd31, %rd9, %rd30;
	shl.b64 	%rd32, %rd31, 1;
	and.b64  	%rd33, %rd32, -4;
	add.s64 	%rd34, %rd1, %rd33;
	st.global.u32 	[%rd34], %r68;
$L__BB5_35:
	setp.eq.s32 	%p8, %r10, %r24;
	@%p8 bra 	$L__BB5_46;
	sub.s32 	%r117, %r116, %r10;
$L__BB5_37:
	setp.ge.s32 	%p9, %r7, %r34;
	mul.wide.s32 	%rd35, %r116, 32;
	add.s64 	%rd10, %rd3, %rd35;
	mov.u16 	%rs50, %rs36;
	mov.u16 	%rs51, %rs36;
	@%p9 bra 	$L__BB5_39;
	shl.b64 	%rd36, %rd10, 1;
	add.s64 	%rd37, %rd2, %rd36;
	ld.global.u32 	%r69, [%rd37];
	mov.b32 	{%rs50, %rs51}, %r69;
$L__BB5_39:
	setp.ge.s32 	%p10, %r7, %r34;
	mov.b32 	%r70, {%rs50, %rs51};
	// begin inline asm
	{.reg .f16 low,high;
  mov.b32 {low,high},%r70;
  cvt.f32.f16 %f64, low;}

	// end inline asm
	// begin inline asm
	{.reg .f16 low,high;
  mov.b32 {low,high},%r70;
  cvt.f32.f16 %f65, high;}

	// end inline asm
	sub.f32 	%f66, %f64, %f7;
	mul.f32 	%f67, %f8, %f66;
	sub.f32 	%f68, %f65, %f7;
	mul.f32 	%f69, %f8, %f68;
	fma.rn.f32 	%f70, %f67, 0fBBBB989D, 0f3F000000;
	cvt.sat.f32.f32 	%f71, %f70;
	mov.f32 	%f72, 0f4B400001;
	mov.f32 	%f73, 0f437C0000;
	fma.rm.f32 	%f74, %f71, %f73, %f72;
	add.f32 	%f75, %f74, 0fCB40007F;
	neg.f32 	%f76, %f75;
	fma.rn.f32 	%f77, %f67, 0fBFB8AA3B, %f76;
	fma.rn.f32 	%f78, %f67, 0fB2A57060, %f77;
	mov.b32 	%r72, %f74;
	shl.b32 	%r73, %r72, 23;
	mov.b32 	%f79, %r73;
	ex2.approx.ftz.f32 	%f80, %f78;
	fma.rn.f32 	%f81, %f80, %f79, 0f3F800000;
	rcp.rn.f32 	%f82, %f81;
	mul.f32 	%f21, %f67, %f82;
	fma.rn.f32 	%f83, %f69, 0fBBBB989D, 0f3F000000;
	cvt.sat.f32.f32 	%f84, %f83;
	fma.rm.f32 	%f85, %f84, %f73, %f72;
	add.f32 	%f86, %f85, 0fCB40007F;
	neg.f32 	%f87, %f86;
	fma.rn.f32 	%f88, %f69, 0fBFB8AA3B, %f87;
	fma.rn.f32 	%f89, %f69, 0fB2A57060, %f88;
	mov.b32 	%r74, %f85;
	shl.b32 	%r75, %r74, 23;
	mov.b32 	%f90, %r75;
	ex2.approx.ftz.f32 	%f91, %f89;
	fma.rn.f32 	%f92, %f91, %f90, 0f3F800000;
	rcp.rn.f32 	%f93, %f92;
	mul.f32 	%f22, %f69, %f93;
	@%p10 bra 	$L__BB5_41;
	// begin inline asm
	{ cvt.rn.f16x2.f32 %r76, %f22, %f21; }

	// end inline asm
	shr.u64 	%rd38, %rd10, 63;
	add.s64 	%rd39, %rd10, %rd38;
	shl.b64 	%rd40, %rd39, 1;
	and.b64  	%rd41, %rd40, -4;
	add.s64 	%rd42, %rd1, %rd41;
	st.global.u32 	[%rd42], %r76;
$L__BB5_41:
	setp.ge.s32 	%p11, %r7, %r34;
	add.s32 	%r77, %r116, 1;
	mul.wide.s32 	%rd43, %r77, 32;
	add.s64 	%rd11, %rd3, %rd43;
	mov.u16 	%rs52, %rs36;
	mov.u16 	%rs53, %rs36;
	@%p11 bra 	$L__BB5_43;
	shl.b64 	%rd44, %rd11, 1;
	add.s64 	%rd45, %rd2, %rd44;
	ld.global.u32 	%r78, [%rd45];
	mov.b32 	{%rs52, %rs53}, %r78;
$L__BB5_43:
	setp.ge.s32 	%p12, %r7, %r34;
	mov.b32 	%r79, {%rs52, %rs53};
	// begin inline asm
	{.reg .f16 low,high;
  mov.b32 {low,high},%r79;
  cvt.f32.f16 %f96, low;}

	// end inline asm
	// begin inline asm
	{.reg .f16 low,high;
  mov.b32 {low,high},%r79;
  cvt.f32.f16 %f97, high;}

	// end inline asm
	sub.f32 	%f98, %f96, %f7;
	mul.f32 	%f99, %f8, %f98;
	sub.f32 	%f100, %f97, %f7;
	mul.f32 	%f101, %f8, %f100;
	fma.rn.f32 	%f102, %f99, 0fBBBB989D, 0f3F000000;
	cvt.sat.f32.f32 	%f103, %f102;
	mov.f32 	%f104, 0f4B400001;
	mov.f32 	%f105, 0f437C0000;
	fma.rm.f32 	%f106, %f103, %f105, %f104;
	add.f32 	%f107, %f106, 0fCB40007F;
	neg.f32 	%f108, %f107;
	fma.rn.f32 	%f109, %f99, 0fBFB8AA3B, %f108;
	fma.rn.f32 	%f110, %f99, 0fB2A57060, %f109;
	mov.b32 	%r81, %f106;
	shl.b32 	%r82, %r81, 23;
	mov.b32 	%f111, %r82;
	ex2.approx.ftz.f32 	%f112, %f110;
	fma.rn.f32 	%f113, %f112, %f111, 0f3F800000;
	rcp.rn.f32 	%f114, %f113;
	mul.f32 	%f23, %f99, %f114;
	fma.rn.f32 	%f115, %f101, 0fBBBB989D, 0f3F000000;
	cvt.sat.f32.f32 	%f116, %f115;
	fma.rm.f32 	%f117, %f116, %f105, %f104;
	add.f32 	%f118, %f117, 0fCB40007F;
	neg.f32 	%f119, %f118;
	fma.rn.f32 	%f120, %f101, 0fBFB8AA3B, %f119;
	fma.rn.f32 	%f121, %f101, 0fB2A57060, %f120;
	mov.b32 	%r83, %f117;
	shl.b32 	%r84, %r83, 23;
	mov.b32 	%f122, %r84;
	ex2.approx.ftz.f32 	%f123, %f121;
	fma.rn.f32 	%f124, %f123, %f122, 0f3F800000;
	rcp.rn.f32 	%f125, %f124;
	mul.f32 	%f24, %f101, %f125;
	@%p12 bra 	$L__BB5_45;
	// begin inline asm
	{ cvt.rn.f16x2.f32 %r85, %f24, %f23; }

	// end inline asm
	shr.u64 	%rd46, %rd11, 63;
	add.s64 	%rd47, %rd11, %rd46;
	shl.b64 	%rd48, %rd47, 1;
	and.b64  	%rd49, %rd48, -4;
	add.s64 	%rd50, %rd1, %rd49;
	st.global.u32 	[%rd50], %r85;
$L__BB5_45:
	add.s32 	%r116, %r116, 2;
	add.s32 	%r117, %r117, 2;
	setp.ne.s32 	%p13, %r117, 0;
	@%p13 bra 	$L__BB5_37;
$L__BB5_46:
	ret;

}
	// .globl	_Z24groupNormNHWCScaleKernelILi128EEv19GroupNormNHWCParams
.visible .entry _Z24groupNormNHWCScaleKernelILi128EEv19GroupNormNHWCParams(
	.param .align 8 .b8 _Z24groupNormNHWCScaleKernelILi128EEv19GroupNormNHWCParams_param_0[96]
)
{
	.reg .pred 	%p<28>;
	.reg .b16 	%rs<54>;
	.reg .b32 	%r<119>;
	.reg .b32 	%f<155>;
	.reg .b64 	%rd<91>;

	ld.param.f32 	%f26, [_Z24groupNormNHWCScaleKernelILi128EEv19GroupNormNHWCParams_param_0+92];
	ld.param.f32 	%f25, [_Z24groupNormNHWCScaleKernelILi128EEv19GroupNormNHWCParams_param_0+84];
	ld.param.u32 	%r40, [_Z24groupNormNHWCScaleKernelILi128EEv19GroupNormNHWCParams_param_0+80];
	ld.param.v2.u32 	{%r36, %r37}, [_Z24groupNormNHWCScaleKernelILi128EEv19GroupNormNHWCParams_param_0+64];
	ld.param.u8 	%rs1, [_Z24groupNormNHWCScaleKernelILi128EEv19GroupNormNHWCParams_param_0+60];
	ld.param.v2.u32 	{%r33, %r34}, [_Z24groupNormNHWCScaleKernelILi128EEv19GroupNormNHWCParams_param_0+48];
	ld.param.u64 	%rd16, [_Z24groupNormNHWCScaleKernelILi128EEv19GroupNormNHWCParams_param_0+32];
	ld.param.u32 	%r35, [_Z24groupNormNHWCScaleKernelILi128EEv19GroupNormNHWCParams_param_0+56];
	ld.param.v2.u32 	{%r38, %r39}, [_Z24groupNormNHWCScaleKernelILi128EEv19GroupNormNHWCParams_param_0+72];
	ld.param.u64 	%rd13, [_Z24groupNormNHWCScaleKernelILi128EEv19GroupNormNHWCParams_param_0+8];
	ld.param.u64 	%rd12, [_Z24groupNormNHWCScaleKernelILi128EEv19GroupNormNHWCParams_param_0];
	cvta.to.global.u64 	%rd1, %rd12;
	cvta.to.global.u64 	%rd2, %rd13;
	mov.u32 	%r6, %ctaid.z;
	mov.u32 	%r42, %ctaid.x;
	mov.u32 	%r43, %tid.x;
	shl.b32 	%r44, %r43, 1;
	mad.lo.s32 	%r7, %r38, %r42, %r44;
	div.s32 	%r8, %r7, %r39;
	setp.ge.s32 	%p1, %r8, %r35;
	mov.f32 	%f153, 0f00000000;
	mov.f32 	%f154, %f153;
	@%p1 bra 	$L__BB6_2;
	cvta.to.global.u64 	%rd17, %rd16;
	mul.lo.s32 	%r45, %r6, %r35;
	shl.b32 	%r46, %r45, 1;
	add.s32 	%r47, %r8, %r46;
	mul.wide.s32 	%rd18, %r47, 4;
	add.s64 	%rd19, %rd17, %rd18;
	ld.global.f32 	%f153, [%rd19];
	mul.wide.s32 	%rd20, %r35, 4;
	add.s64 	%rd21, %rd19, %rd20;
	ld.global.f32 	%f154, [%rd21];
$L__BB6_2:
	mul.f32 	%f7, %f25, %f153;
	mul.f32 	%f28, %f25, %f154;
	mul.f32 	%f29, %f7, %f7;
	sub.f32 	%f30, %f28, %f29;
	add.f32 	%f31, %f26, %f30;
	rsqrt.approx.f32 	%f8, %f31;
	mov.u32 	%r48, %ctaid.y;
	mul.lo.s32 	%r116, %r37, %r48;
	add.s32 	%r49, %r116, %r37;
	min.s32 	%r10, %r49, %r36;
	setp.le.s32 	%p2, %r10, %r116;
	@%p2 bra 	$L__BB6_46;
	cvt.u64.u32 	%rd22, %r6;
	cvt.s64.s32 	%rd23, %r40;
	shr.s32 	%r51, %r7, 31;
	shr.u32 	%r52, %r51, 27;
	add.s32 	%r53, %r7, %r52;
	shr.u32 	%r54, %r53, 5;
	mul.lo.s32 	%r55, %r36, %r54;
	shl.b32 	%r56, %r55, 5;
	cvt.s64.s32 	%rd24, %r56;
	and.b32  	%r57, %r53, -32;
	sub.s32 	%r58, %r7, %r57;
	cvt.s64.s32 	%rd25, %r58;
	mad.lo.s64 	%rd26, %rd23, %rd22, %rd25;
	add.s64 	%rd3, %rd26, %rd24;
	mov.b32 	%r50, 0;
	// begin inline asm
	cvt.rn.f16.s32 %rs36, %r50;
	// end inline asm
	setp.ne.s16 	%p3, %rs1, 0;
	@%p3 bra 	$L__BB6_30;
	sub.s32 	%r86, %r10, %r116;
	and.b32  	%r11, %r86, 3;
	setp.eq.s32 	%p14, %r11, 0;
	mov.u32 	%r113, %r116;
	@%p14 bra 	$L__BB6_11;
	neg.s32 	%r111, %r11;
	mov.u32 	%r113, %r116;
$L__BB6_6:
	.pragma "nounroll";
	setp.ge.s32 	%p15, %r7, %r34;
	mul.wide.s32 	%rd51, %r113, 32;
	add.s64 	%rd4, %rd3, %rd51;
	mov.u16 	%rs38, %rs36;
	mov.u16 	%rs39, %rs36;
	@%p15 bra 	$L__BB6_8;
	shl.b64 	%rd52, %rd4, 1;
	add.s64 	%rd53, %rd2, %rd52;
	ld.global.u32 	%r87, [%rd53];
	mov.b32 	{%rs38, %rs39}, %r87;
$L__BB6_8:
	setp.ge.s32 	%p16, %r7, %r34;
	mov.b32 	%r88, {%rs38, %rs39};
	// begin inline asm
	{.reg .f16 low,high;
  mov.b32 {low,high},%r88;
  cvt.f32.f16 %f128, low;}

	// end inline asm
	// begin inline asm
	{.reg .f16 low,high;
  mov.b32 {low,high},%r88;
  cvt.f32.f16 %f129, high;}

	// end inline asm
	sub.f32 	%f130, %f128, %f7;
	mul.f32 	%f9, %f8, %f130;
	sub.f32 	%f10, %f129, %f7;
	@%p16 bra 	$L__BB6_10;
	mul.f32 	%f132, %f8, %f10;
	// begin inline asm
	{ cvt.rn.f16x2.f32 %r90, %f132, %f9; }

	// end inline asm
	shr.u64 	%rd54, %rd4, 63;
	add.s64 	%rd55, %rd4, %rd54;
	shl.b64 	%rd56, %rd55, 1;
	and.b64  	%rd57, %rd56, -4;
	add.s64 	%rd58, %rd1, %rd57;
	st.global.u32 	[%rd58], %r90;
$L__BB6_10:
	add.s32 	%r113, %r113, 1;
	add.s32 	%r111, %r111, 1;
	setp.ne.s32 	%p17, %r111, 0;
	@%p17 bra 	$L__BB6_6;
$L__BB6_11:
	sub.s32 	%r91, %r116, %r10;
	setp.gt.u32 	%p18, %r91, -4;
	@%p18 bra 	$L__BB6_46;
	sub.s32 	%r115, %r113, %r10;
	add.s32 	%r114, %r113, 1;
$L__BB6_13:
	setp.ge.s32 	%p19, %r7, %r34;
	add.s32 	%r92, %r114, -1;
	mul.wide.s32 	%rd59, %r92, 32;
	add.s64 	%rd5, %rd3, %rd59;
	mov.u16 	%rs40, %rs36;
	mov.u16 	%rs41, %rs36;
	@%p19 bra 	$L__BB6_15;
	shl.b64 	%rd60, %rd5, 1;
	add.s64 	%rd61, %rd2, %rd60;
	ld.global.u32 	%r93, [%rd61];
	mov.b32 	{%rs40, %rs41}, %r93;
$L__BB6_15:
	setp.ge.s32 	%p20, %r7, %r34;
	mov.b32 	%r94, {%rs40, %rs41};
	// begin inline asm
	{.reg .f16 low,high;
  mov.b32 {low,high},%r94;
  cvt.f32.f16 %f133, low;}

	// end inline asm
	// begin inline asm
	{.reg .f16 low,high;
  mov.b32 {low,high},%r94;
  cvt.f32.f16 %f134, high;}

	// end inline asm
	sub.f32 	%f135, %f133, %f7;
	mul.f32 	%f11, %f8, %f135;
	sub.f32 	%f12, %f134, %f7;
	@%p20 bra 	$L__BB6_17;
	mul.f32 	%f137, %f8, %f12;
	// begin inline asm
	{ cvt.rn.f16x2.f32 %r96, %f137, %f11; }

	// end inline asm
	shr.u64 	%rd62, %rd5, 63;
	add.s64 	%rd63, %rd5, %rd62;
	shl.b64 	%rd64, %rd63, 1;
	and.b64  	%rd65, %rd64, -4;
	add.s64 	%rd66, %rd1, %rd65;
	st.global.u32 	[%rd66], %r96;
$L__BB6_17:
	setp.ge.s32 	%p21, %r7, %r34;
	mul.wide.s32 	%rd67, %r114, 32;
	add.s64 	%rd6, %rd3, %rd67;
	mov.u16 	%rs42, %rs36;
	mov.u16 	%rs43, %rs36;
	@%p21 bra 	$L__BB6_19;
	shl.b64 	%rd68, %rd6, 1;
	add.s64 	%rd69, %rd2, %rd68;
	ld.global.u32 	%r97, [%rd69];
	mov.b32 	{%rs42, %rs43}, %r97;
$L__BB6_19:
	setp.ge.s32 	%p22, %r7, %r34;
	mov.b32 	%r98, {%rs42, %rs43};
	// begin inline asm
	{.reg .f16 low,high;
  mov.b32 {low,high},%r98;
  cvt.f32.f16 %f138, low;}

	// end inline asm
	// begin inline asm
	{.reg .f16 low,high;
  mov.b32 {low,high},%r98;
  cvt.f32.f16 %f139, high;}

	// end inline asm
	sub.f32 	%f140, %f138, %f7;
	mul.f32 	%f13, %f8, %f140;
	sub.f32 	%f14, %f139, %f7;
	@%p22 bra 	$L__BB6_21;
	mul.f32 	%f142, %f8, %f14;
	// begin inline asm
	{ cvt.rn.f16x2.f32 %r100, %f142, %f13; }

	// end inline asm
	shr.u64 	%rd70, %rd6, 63;
	add.s64 	%rd71, %rd6, %rd70;
	shl.b64 	%rd72, %rd71, 1;
	and.b64  	%rd73, %rd72, -4;
	add.s64 	%rd74, %rd1, %rd73;
	st.global.u32 	[%rd74], %r100;
$L__BB6_21:
	setp.ge.s32 	%p23, %r7, %r34;
	add.s32 	%r101, %r114, 1;
	mul.wide.s32 	%rd75, %r101, 32;
	add.s64 	%rd7, %rd3, %rd75;
	mov.u16 	%rs44, %rs36;
	mov.u16 	%rs45, %rs36;
	@%p23 bra 	$L__BB6_23;
	shl.b64 	%rd76, %rd7, 1;
	add.s64 	%rd77, %rd2, %rd76;
	ld.global.u32 	%r102, [%rd77];
	mov.b32 	{%rs44, %rs45}, %r102;
$L__BB6_23:
	setp.ge.s32 	%p24, %r7, %r34;
	mov.b32 	%r103, {%rs44, %rs45};
	// begin inline asm
	{.reg .f16 low,high;
  mov.b32 {low,high},%r103;
  cvt.f32.f16 %f143, low;}

	// end inline asm
	// begin inline asm
	{.reg .f16 low,high;
  mov.b32 {low,high},%r103;
  cvt.f32.f16 %f144, high;}

	// end inline asm
	sub.f32 	%f145, %f143, %f7;
	mul.f32 	%f15, %f8, %f145;
	sub.f32 	%f16, %f144, %f7;
	@%p24 bra 	$L__BB6_25;
	mul.f32 	%f147, %f8, %f16;
	// begin inline asm
	{ cvt.rn.f16x2.f32 %r105, %f147, %f15; }

	// end inline asm
	shr.u64 	%rd78, %rd7, 63;
	add.s64 	%rd79, %rd7, %rd78;
	shl.b64 	%rd80, %rd79, 1;
	and.b64  	%rd81, %rd80, -4;
	add.s64 	%rd82, %rd1, %rd81;
	st.global.u32 	[%rd82], %r105;
$L__BB6_25:
	setp.ge.s32 	%p25, %r7, %r34;
	add.s32 	%r106, %r114, 2;
	mul.wide.s32 	%rd83, %r106, 32;
	add.s64 	%rd8, %rd3, %rd83;
	mov.u16 	%rs46, %rs36;
	mov.u16 	%rs47, %rs36;
	@%p25 bra 	$L__BB6_27;
	shl.b64 	%rd84, %rd8, 1;
	add.s64 	%rd85, %rd2, %rd84;
	ld.global.u32 	%r107, [%rd85];
	mov.b32 	{%rs46, %rs47}, %r107;
$L__BB6_27:
	setp.ge.s32 	%p26, %r7, %r34;
	mov.b32 	%r108, {%rs46, %rs47};
	// begin inline asm
	{.reg .f16 low,high;
  mov.b32 {low,high},%r108;
  cvt.f32.f16 %f148, low;}

	// end inline asm
	// begin inline asm
	{.reg .f16 low,high;
  mov.b32 {low,high},%r108;
  cvt.f32.f16 %f149, high;}

	// end inline asm
	sub.f32 	%f150, %f148, %f7;
	mul.f32 	%f17, %f8, %f150;
	sub.f32 	%f18, %f149, %f7;
	@%p26 bra 	$L__BB6_29;
	mul.f32 	%f152, %f8, %f18;
	// begin inline asm
	{ cvt.rn.f16x2.f32 %r110, %f152, %f17; }

	// end inline asm
	shr.u64 	%rd86, %rd8, 63;
	add.s64 	%rd87, %rd8, %rd86;
	shl.b64 	%rd88, %rd87, 1;
	and.b64  	%rd89, %rd88, -4;
	add.s64 	%rd90, %rd1, %rd89;
	st.global.u32 	[%rd90], %r110;
$L__BB6_29:
	add.s32 	%r115, %r115, 4;
	add.s32 	%r114, %r114, 4;
	setp.eq.s32 	%p27, %r115, 0;
	@%p27 bra 	$L__BB6_46;
	bra.uni 	$L__BB6_13;
$L__BB6_30:
	sub.s32 	%r59, %r10, %r116;
	add.s32 	%r24, %r116, 1;
	and.b32  	%r60, %r59, 1;
	setp.eq.b32 	%p4, %r60, 1;
	not.pred 	%p5, %p4;
	@%p5 bra 	$L__BB6_35;
	setp.ge.s32 	%p6, %r7, %r34;
	mul.wide.s32 	%rd27, %r116, 32;
	add.s64 	%rd9, %rd3, %rd27;
	mov.u16 	%rs48, %rs36;
	mov.u16 	%rs49, %rs36;
	@%p6 bra 	$L__BB6_33;
	shl.b64 	%rd28, %rd9, 1;
	add.s64 	%rd29, %rd2, %rd28;
	ld.global.u32 	%r61, [%rd29];
	mov.b32 	{%rs48, %rs49}, %r61;
$L__BB6_33:
	setp.ge.s32 	%p7, %r7, %r34;
	mov.b32 	%r62, {%rs48, %rs49};
	// begin inline asm
	{.reg .f16 low,high;
  mov.b32 {low,high},%r62;
  cvt.f32.f16 %f32, low;}

	// end inline asm
	// begin inline asm
	{.reg .f16 low,high;
  mov.b32 {low,high},%r62;
  cvt.f32.f16 %f33, high;}

	// end inline asm
	sub.f32 	%f34, %f32, %f7;
	mul.f32 	%f35, %f8, %f34;
	sub.f32 	%f36, %f33, %f7;
	mul.f32 	%f37, %f8, %f36;
	fma.rn.f32 	%f38, %f35, 0fBBBB989D, 0f3F000000;
	cvt.sat.f32.f32 	%f39, %f38;
	mov.f32 	%f40, 0f4B400001;
	mov.f32 	%f41, 0f437C0000;
	fma.rm.f32 	%f42, %f39, %f41, %f40;
	add.f32 	%f43, %f42, 0fCB40007F;
	neg.f32 	%f44, %f43;
	fma.rn.f32 	%f45, %f35, 0fBFB8AA3B, %f44;
	fma.rn.f32 	%f46, %f35, 0fB2A57060, %f45;
	mov.b32 	%r64, %f42;
	shl.b32 	%r65, %r64, 23;
	mov.b32 	%f47, %r65;
	ex2.approx.ftz.f32 	%f48, %f46;
	fma.rn.f32 	%f49, %f48, %f47, 0f3F800000;
	rcp.rn.f32 	%f50, %f49;
	mul.f32 	%f19, %f35, %f50;
	fma.rn.f32 	%f51, %f37, 0fBBBB989D, 0f3F000000;
	cvt.sat.f32.f32 	%f52, %f51;
	fma.rm.f32 	%f53, %f52, %f41, %f40;
	add.f32 	%f54, %f53, 0fCB40007F;
	neg.f32 	%f55, %f54;
	fma.rn.f32 	%f56, %f37, 0fBFB8AA3B, %f55;
	fma.rn.f32 	%f57, %f37, 0fB2A57060, %f56;
	mov.b32 	%r66, %f53;
	shl.b32 	%r67, %r66, 23;
	mov.b32 	%f58, %r67;
	ex2.approx.ftz.f32 	%f59, %f57;
	fma.rn.f32 	%f60, %f59, %f58, 0f3F800000;
	rcp.rn.f32 	%f61, %f60;
	mul.f32 	%f20, %f37, %f61;
	mov.u32 	%r116, %r24;
	@%p7 bra 	$L__BB6_35;
	// begin inline asm
	{ cvt.rn.f16x2.f32 %r68, %f20, %f19; }

	// end inline asm
	shr.u64 	%rd30, %rd9, 63;
	add.s64 	%rd31, %rd9, %rd30;
	shl.b64 	%rd32, %rd31, 1;
	and.b64  	%rd33, %rd32, -4;
	add.s64 	%rd34, %rd1, %rd33;
	st.global.u32 	[%rd34], %r68;
$L__BB6_35:
	setp.eq.s32 	%p8, %r10, %r24;
	@%p8 bra 	$L__BB6_46;
	sub.s32 	%r117, %r116, %r10;
$L__BB6_37:
	setp.ge.s32 	%p9, %r7, %r34;
	mul.wide.s32 	%rd35, %r116, 32;
	add.s64 	%rd10, %rd3, %rd35;
	mov.u16 	%rs50, %rs36;
	mov.u16 	%rs51, %rs36;
	@%p9 bra 	$L__BB6_39;
	shl.b64 	%rd36, %rd10, 1;
	add.s64 	%rd37, %rd2, %rd36;
	ld.global.u32 	%r69, [%rd37];
	mov.b32 	{%rs50, %rs51}, %r69;
$L__BB6_39:
	setp.ge.s32 	%p10, %r7, %r34;
	mov.b32 	%r70, {%rs50, %rs51};
	// begin inline asm
	{.reg .f16 low,high;
  mov.b32 {low,high},%r70;
  cvt.f32.f16 %f64, low;}

	// end inline asm
	// begin inline asm
	{.reg .f16 low,high;
  mov.b32 {low,high},%r70;
  cvt.f32.f16 %f65, high;}

	// end inline asm
	sub.f32 	%f66, %f64, %f7;
	mul.f32 	%f67, %f8, %f66;
	sub.f32 	%f68, %f65, %f7;
	mul.f32 	%f69, %f8, %f68;
	fma.rn.f32 	%f70, %f67, 0fBBBB989D, 0f3F000000;
	cvt.sat.f32.f32 	%f71, %f70;
	mov.f32 	%f72, 0f4B400001;
	mov.f32 	%f73, 0f437C0000;
	fma.rm.f32 	%f74, %f71, %f73, %f72;
	add.f32 	%f75, %f74, 0fCB40007F;
	neg.f32 	%f76, %f75;
	fma.rn.f32 	%f77, %f67, 0fBFB8AA3B, %f76;
	fma.rn.f32 	%f78, %f67, 0fB2A57060, %f77;
	mov.b32 	%r72, %f74;
	shl.b32 	%r73, %r72, 23;
	mov.b32 	%f79, %r73;
	ex2.approx.ftz.f32 	%f80, %f78;
	fma.rn.f32 	%f81, %f80, %f79, 0f3F800000;
	rcp.rn.f32 	%f82, %f81;
	mul.f32 	%f21, %f67, %f82;
	fma.rn.f32 	%f83, %f69, 0fBBBB989D, 0f3F000000;
	cvt.sat.f32.f32 	%f84, %f83;
	fma.rm.f32 	%f85, %f84, %f73, %f72;
	add.f32 	%f86, %f85, 0fCB40007F;
	neg.f32 	%f87, %f86;
	fma.rn.f32 	%f88, %f69, 0fBFB8AA3B, %f87;
	fma.rn.f32 	%f89, %f69, 0fB2A57060, %f88;
	mov.b32 	%r74, %f85;
	shl.b32 	%r75, %r74, 23;
	mov.b32 	%f90, %r75;
	ex2.approx.ftz.f32 	%f91, %f89;
	fma.rn.f32 	%f92, %f91, %f90, 0f3F800000;
	rcp.rn.f32 	%f93, %f92;
	mul.f32 	%f22, %f69, %f93;
	@%p10 bra 	$L__BB6_41;
	// begin inline asm
	{ cvt.rn.f16x2.f32 %r76, %f22, %f21; }

	// end inline asm
	shr.u64 	%rd38, %rd10, 63;
	add.s64 	%rd39, %rd10, %rd38;
	shl.b64 	%rd40, %rd39, 1;
	and.b64  	%rd41, %rd40, -4;
	add.s64 	%rd42, %rd1, %rd41;
	st.global.u32 	[%rd42], %r76;
$L__BB6_41:
	setp.ge.s32 	%p11, %r7, %r34;
	add.s32 	%r77, %r116, 1;
	mul.wide.s32 	%rd43, %r77, 32;
	add.s64 	%rd11, %rd3, %rd43;
	mov.u16 	%rs52, %rs36;
	mov.u16 	%rs53, %rs36;
	@%p11 bra 	$L__BB6_43;
	shl.b64 	%rd44, %rd11, 1;
	add.s64 	%rd45, %rd2, %rd44;
	ld.global.u32 	%r78, [%rd45];
	mov.b32 	{%rs52, %rs53}, %r78;
$L__BB6_43:
	setp.ge.s32 	%p12, %r7, %r34;
	mov.b32 	%r79, {%rs52, %rs53};
	// begin inline asm
	{.reg .f16 low,high;
  mov.b32 {low,high},%r79;
  cvt.f32.f16 %f96, low;}

	// end inline asm
	// begin inline asm
	{.reg .f16 low,high;
  mov.b32 {low,high},%r79;
  cvt.f32.f16 %f97, high;}

	// end inline asm
	sub.f32 	%f98, %f96, %f7;
	mul.f32 	%f99, %f8, %f98;
	sub.f32 	%f100, %f97, %f7;
	mul.f32 	%f101, %f8, %f100;
	fma.rn.f32 	%f102, %f99, 0fBBBB989D, 0f3F000000;
	cvt.sat.f32.f32 	%f103, %f102;
	mov.f32 	%f104, 0f4B400001;
	mov.f32 	%f105, 0f437C0000;
	fma.rm.f32 	%f106, %f103, %f105, %f104;
	add.f32 	%f107, %f106, 0fCB40007F;
	neg.f32 	%f108, %f107;
	fma.rn.f32 	%f109, %f99, 0fBFB8AA3B, %f108;
	fma.rn.f32 	%f110, %f99, 0fB2A57060, %f109;
	mov.b32 	%r81, %f106;
	shl.b32 	%r82, %r81, 23;
	mov.b32 	%f111, %r82;
	ex2.approx.ftz.f32 	%f112, %f110;
	fma.rn.f32 	%f113, %f112, %f111, 0f3F800000;
	rcp.rn.f32 	%f114, %f113;
	mul.f32 	%f23, %f99, %f114;
	fma.rn.f32 	%f115, %f101, 0fBBBB989D, 0f3F000000;
	cvt.sat.f32.f32 	%f116, %f115;
	fma.rm.f32 	%f117, %f116, %f105, %f104;
	add.f32 	%f118, %f117, 0fCB40007F;
	neg.f32 	%f119, %f118;
	fma.rn.f32 	%f120, %f101, 0fBFB8AA3B, %f119;
	fma.rn.f32 	%f121, %f101, 0fB2A57060, %f120;
	mov.b32 	%r83, %f117;
	shl.b32 	%r84, %r83, 23;
	mov.b32 	%f122, %r84;
	ex2.approx.ftz.f32 	%f123, %f121;
	fma.rn.f32 	%f124, %f123, %f122, 0f3F800000;
	rcp.rn.f32 	%f125, %f124;
	mul.f32 	%f24, %f101, %f125;
	@%p12 bra 	$L__BB6_45;
	// begin inline asm
	{ cvt.rn.f16x2.f32 %r85, %f24, %f23; }

	// end inline asm
	shr.u64 	%rd46, %rd11, 63;
	add.s64 	%rd47, %rd11, %rd46;
	shl.b64 	%rd48, %rd47, 1;
	and.b64  	%rd49, %rd48, -4;
	add.s64 	%rd50, %rd1, %rd49;
	st.global.u32 	[%rd50], %r85;
$L__BB6_45:
	add.s32 	%r116, %r116, 2;
	add.s32 	%r117, %r117, 2;
	setp.ne.s32 	%p13, %r117, 0;
	@%p13 bra 	$L__BB6_37;
$L__BB6_46:
	ret;

}
	// .globl	_Z24groupNormNHWCScaleKernelILi64EEv19GroupNormNHWCParams
.visible .entry _Z24groupNormNHWCScaleKernelILi64EEv19GroupNormNHWCParams(
	.param .align 8 .b8 _Z24groupNormNHWCScaleKernelILi64EEv19GroupNormNHWCParams_param_0[96]
)
{
	.reg .pred 	%p<28>;
	.reg .b16 	%rs<54>;
	.reg .b32 	%r<119>;
	.reg .b32 	%f<155>;
	.reg .b64 	%rd<91>;

	ld.param.f32 	%f26, [_Z24groupNormNHWCScaleKernelILi64EEv19GroupNormNHWCParams_param_0+92];
	ld.param.f32 	%f25, [_Z24groupNormNHWCScaleKernelILi64EEv19GroupNormNHWCParams_param_0+84];
	ld.param.u32 	%r40, [_Z24groupNormNHWCScaleKernelILi64EEv19GroupNormNHWCParams_param_0+80];
	ld.param.v2.u32 	{%r36, %r37}, [_Z24groupNormNHWCScaleKernelILi64EEv19GroupNormNHWCParams_param_0+64];
	ld.param.u8 	%rs1, [_Z24groupNormNHWCScaleKernelILi64EEv19GroupNormNHWCParams_param_0+60];
	ld.param.v2.u32 	{%r33, %r34}, [_Z24groupNormNHWCScaleKernelILi64EEv19GroupNormNHWCParams_param_0+48];
	ld.param.u64 	%rd16, [_Z24groupNormNHWCScaleKernelILi64EEv19GroupNormNHWCParams_param_0+32];
	ld.param.u32 	%r35, [_Z24groupNormNHWCScaleKernelILi64EEv19GroupNormNHWCParams_param_0+56];
	ld.param.v2.u32 	{%r38, %r39}, [_Z24groupNormNHWCScaleKernelILi64EEv19GroupNormNHWCParams_param_0+72];
	ld.param.u64 	%rd13, [_Z24groupNormNHWCScaleKernelILi64EEv19GroupNormNHWCParams_param_0+8];
	ld.param.u64 	%rd12, [_Z24groupNormNHWCScaleKernelILi64EEv19GroupNormNHWCParams_param_0];
	cvta.to.global.u64 	%rd1, %rd12;
	cvta.to.global.u64 	%rd2, %rd13;
	mov.u32 	%r6, %ctaid.z;
	mov.u32 	%r42, %ctaid.x;
	mov.u32 	%r43, %tid.x;
	shl.b32 	%r44, %r43, 1;
	mad.lo.s32 	%r7, %r38, %r42, %r44;
	div.s32 	%r8, %r7, %r39;
	setp.ge.s32 	%p1, %r8, %r35;
	mov.f32 	%f153, 0f00000000;
	mov.f32 	%f154, %f153;
	@%p1 bra 	$L__BB7_2;
	cvta.to.global.u64 	%rd17, %rd16;
	mul.lo.s32 	%r45, %r6, %r35;
	shl.b32 	%r46, %r45, 1;
	add.s32 	%r47, %r8, %r46;
	mul.wide.s32 	%rd18, %r47, 4;
	add.s64 	%rd19, %rd17, %rd18;
	ld.global.f32 	%f153, [%rd19];
	mul.wide.s32 	%rd20, %r35, 4;
	add.s64 	%rd21, %rd19, %rd20;
	ld.global.f32 	%f154, [%rd21];
$L__BB7_2:
	mul.f32 	%f7, %f25, %f153;
	mul.f32 	%f28, %f25, %f154;
	mul.f32 	%f29, %f7, %f7;
	sub.f32 	%f30, %f28, %f29;
	add.f32 	%f31, %f26, %f30;
	rsqrt.approx.f32 	%f8, %f31;
	mov.u32 	%r48, %ctaid.y;
	mul.lo.s32 	%r116, %r37, %r48;
	add.s32 	%r49, %r116, %r37;
	min.s32 	%r10, %r49, %r36;
	setp.le.s32 	%p2, %r10, %r116;
	@%p2 bra 	$L__BB7_46;
	cvt.u64.u32 	%rd22, %r6;
	cvt.s64.s32 	%rd23, %r40;
	shr.s32 	%r51, %r7, 31;
	shr.u32 	%r52, %r51, 27;
	add.s32 	%r53, %r7, %r52;
	shr.u32 	%r54, %r53, 5;
	mul.lo.s32 	%r55, %r36, %r54;
	shl.b32 	%r56, %r55, 5;
	cvt.s64.s32 	%rd24, %r56;
	and.b32  	%r57, %r53, -32;
	sub.s32 	%r58, %r7, %r57;
	cvt.s64.s32 	%rd25, %r58;
	mad.lo.s64 	%rd26, %rd23, %rd22, %rd25;
	add.s64 	%rd3, %rd26, %rd24;
	mov.b32 	%r50, 0;
	// begin inline asm
	cvt.rn.f16.s32 %rs36, %r50;
	// end inline asm
	setp.ne.s16 	%p3, %rs1, 0;
	@%p3 bra 	$L__BB7_30;
	sub.s32 	%r86, %r10, %r116;
	and.b32  	%r11, %r86, 3;
	setp.eq.s32 	%p14, %r11, 0;
	mov.u32 	%r113, %r116;
	@%p14 bra 	$L__BB7_11;
	neg.s32 	%r111, %r11;
	mov.u32 	%r113, %r116;
$L__BB7_6:
	.pragma "nounroll";
	setp.ge.s32 	%p15, %r7, %r34;
	mul.wide.s32 	%rd51, %r113, 32;
	add.s64 	%rd4, %rd3, %rd51;
	mov.u16 	%rs38, %rs36;
	mov.u16 	%rs39, %rs36;
	@%p15 bra 	$L__BB7_8;
	shl.b64 	%rd52, %rd4, 1;
	add.s64 	%rd53, %rd2, %rd52;
	ld.global.u32 	%r87, [%rd53];
	mov.b32 	{%rs38, %rs39}, %r87;
$L__BB7_8:
	setp.ge.s32 	%p16, %r7, %r34;
	mov.b32 	%r88, {%rs38, %rs39};
	// begin inline asm
	{.reg .f16 low,high;
  mov.b32 {low,high},%r88;
  cvt.f32.f16 %f128, low;}

	// end inline asm
	// begin inline asm
	{.reg .f16 low,high;
  mov.b32 {low,high},%r88;
  cvt.f32.f16 %f129, high;}

	// end inline asm
	sub.f32 	%f130, %f128, %f7;
	mul.f32 	%f9, %f8, %f130;
	sub.f32 	%f10, %f129, %f7;
	@%p16 bra 	$L__BB7_10;
	mul.f32 	%f132, %f8, %f10;
	// begin inline asm
	{ cvt.rn.f16x2.f32 %r90, %f132, %f9; }

	// end inline asm
	shr.u64 	%rd54, %rd4, 63;
	add.s64 	%rd55, %rd4, %rd54;
	shl.b64 	%rd56, %rd55, 1;
	and.b64  	%rd57, %rd56, -4;
	add.s64 	%rd58, %rd1, %rd57;
	st.global.u32 	[%rd58], %r90;
$L__BB7_10:
	add.s32 	%r113, %r113, 1;
	add.s32 	%r111, %r111, 1;
	setp.ne.s32 	%p17, %r111, 0;
	@%p17 bra 	$L__BB7_6;
$L__BB7_11:
	sub.s32 	%r91, %r116, %r10;
	setp.gt.u32 	%p18, %r91, -4;
	@%p18 bra 	$L__BB7_46;
	sub.s32 	%r115, %r113, %r10;
	add.s32 	%r114, %r113, 1;
$L__BB7_13:
	setp.ge.s32 	%p19, %r7, %r34;
	add.s32 	%r92, %r114, -1;
	mul.wide.s32 	%rd59, %r92, 32;
	add.s64 	%rd5, %rd3, %rd59;
	mov.u16 	%rs40, %rs36;
	mov.u16 	%rs41, %rs36;
	@%p19 bra 	$L__BB7_15;
	shl.b64 	%rd60, %rd5, 1;
	add.s64 	%rd61, %rd2, %rd60;
	ld.global.u32 	%r93, [%rd61];
	mov.b32 	{%rs40, %rs41}, %r93;
$L__BB7_15:
	setp.ge.s32 	%p20, %r7, %r34;
	mov.b32 	%r94, {%rs40, %rs41};
	// begin inline asm
	{.reg .f16 low,high;
  mov.b32 {low,high},%r94;
  cvt.f32.f16 %f133, low;}

	// end inline asm
	// begin inline asm
	{.reg .f16 low,high;
  mov.b32 {low,high},%r94;
  cvt.f32.f16 %f134, high;}

	// end inline asm
	sub.f32 	%f135, %f133, %f7;
	mul.f32 	%f11, %f8, %f135;
	sub.f32 	%f12, %f134, %f7;
	@%p20 bra 	$L__BB7_17;
	mul.f32 	%f137, %f8, %f12;
	// begin inline asm
	{ cvt.rn.f16x2.f32 %r96, %f137, %f11; }

	// end inline asm
	shr.u64 	%rd62, %rd5, 63;
	add.s64 	%rd63, %rd5, %rd62;
	shl.b64 	%rd64, %rd63, 1;
	and.b64  	%rd65, %rd64, -4;
	add.s64 	%rd66, %rd1, %rd65;
	st.global.u32 	[%rd66], %r96;
$L__BB7_17:
	setp.ge.s32 	%p21, %r7, %r34;
	mul.wide.s32 	%rd67, %r114, 32;
	add.s64 	%rd6, %rd3, %rd67;
	mov.u16 	%rs42, %rs36;
	mov.u16 	%rs43, %rs36;
	@%p21 bra 	$L__BB7_19;
	shl.b64 	%rd68, %rd6, 1;
	add.s64 	%rd69, %rd2, %rd68;
	ld.global.u32 	%r97, [%rd69];
	mov.b32 	{%rs42, %rs43}, %r97;
$L__BB7_19:
	setp.ge.s32 	%p22, %r7, %r34;
	mov.b32 	%r98, {%rs42, %rs43};
	// begin inline asm
	{.reg .f16 low,high;
  mov.b32 {low,high},%r98;
  cvt.f32.f16 %f138, low;}

	// end inline asm
	// begin inline asm
	{.reg .f16 low,high;
  mov.b32 {low,high},%r98;
  cvt.f32.f16 %f139, high;}

	// end inline asm
	sub.f32 	%f140, %f138, %f7;
	mul.f32 	%f13, %f8, %f140;
	sub.f32 	%f14, %f139, %f7;
	@%p22 bra 	$L__BB7_21;
	mul.f32 	%f142, %f8, %f14;
	// begin inline asm
	{ cvt.rn.f16x2.f32 %r100, %f142, %f13; }

	// end inline asm
	shr.u64 	%rd70, %rd6, 63;
	add.s64 	%rd71, %rd6, %rd70;
	shl.b64 	%rd72, %rd71, 1;
	and.b64  	%rd73, %rd72, -4;
	add.s64 	%rd74, %rd1, %rd73;
	st.global.u32 	[%rd74], %r100;
$L__BB7_21:
	setp.ge.s32 	%p23, %r7, %r34;
	add.s32 	%r101, %r114, 1;
	mul.wide.s32 	%rd75, %r101, 32;
	add.s64 	%rd7, %rd3, %rd75;
	mov.u16 	%rs44, %rs36;
	mov.u16 	%rs45, %rs36;
	@%p23 bra 	$L__BB7_23;
	shl.b64 	%rd76, %rd7, 1;
	add.s64 	%rd77, %rd2, %rd76;
	ld.global.u32 	%r102, [%rd77];
	mov.b32 	{%rs44, %rs45}, %r102;
$L__BB7_23:
	setp.ge.s32 	%p24, %r7, %r34;
	mov.b32 	%r103, {%rs44, %rs45};
	// begin inline asm
	{.reg .f16 low,high;
  mov.b32 {low,high},%r103;
  cvt.f32.f16 %f143, low;}

	// end inline asm
	// begin inline asm
	{.reg .f16 low,high;
  mov.b32 {low,high},%r103;
  cvt.f32.f16 %f144, high;}

	// end inline asm
	sub.f32 	%f145, %f143, %f7;
	mul.f32 	%f15, %f8, %f145;
	sub.f32 	%f16, %f144, %f7;
	@%p24 bra 	$L__BB7_25;
	mul.f32 	%f147, %f8, %f16;
	// begin inline asm
	{ cvt.rn.f16x2.f32 %r105, %f147, %f15; }

	// end inline asm
	shr.u64 	%rd78, %rd7, 63;
	add.s64 	%rd79, %rd7, %rd78;
	shl.b64 	%rd80, %rd79, 1;
	and.b64  	%rd81, %rd80, -4;
	add.s64 	%rd82, %rd1, %rd81;
	st.global.u32 	[%rd82], %r105;
$L__BB7_25:
	setp.ge.s32 	%p25, %r7, %r34;
	add.s32 	%r106, %r114, 2;
	mul.wide.s32 	%rd83, %r106, 32;
	add.s64 	%rd8, %rd3, %rd83;
	mov.u16 	%rs46, %rs36;
	mov.u16 	%rs47, %rs36;
	@%p25 bra 	$L__BB7_27;
	shl.b64 	%rd84, %rd8, 1;
	add.s64 	%rd85, %rd2, %rd84;
	ld.global.u32 	%r107, [%rd85];
	mov.b32 	{%rs46, %rs47}, %r107;
$L__BB7_27:
	setp.ge.s32 	%p26, %r7, %r34;
	mov.b32 	%r108, {%rs46, %rs47};
	// begin inline asm
	{.reg .f16 low,high;
  mov.b32 {low,high},%r108;
  cvt.f32.f16 %f148, low;}

	// end inline asm
	// begin inline asm
	{.reg .f16 low,high;
  mov.b32 {low,high},%r108;
  cvt.f32.f16 %f149, high;}

	// end inline asm
	sub.f32 	%f150, %f148, %f7;
	mul.f32 	%f17, %f8, %f150;
	sub.f32 	%f18, %f149, %f7;
	@%p26 bra 	$L__BB7_29;
	mul.f32 	%f152, %f8, %f18;
	// begin inline asm
	{ cvt.rn.f16x2.f32 %r110, %f152, %f17; }

	// end inline asm
	shr.u64 	%rd86, %rd8, 63;
	add.s64 	%rd87, %rd8, %rd86;
	shl.b64 	%rd88, %rd87, 1;
	and.b64  	%rd89, %rd88, -4;
	add.s64 	%rd90, %rd1, %rd89;
	st.global.u32 	[%rd90], %r110;
$L__BB7_29:
	add.s32 	%r115, %r115, 4;
	add.s32 	%r114, %r114, 4;
	setp.eq.s32 	%p27, %r115, 0;
	@%p27 bra 	$L__BB7_46;
	bra.uni 	$L__BB7_13;
$L__BB7_30:
	sub.s32 	%r59, %r10, %r116;
	add.s32 	%r24, %r116, 1;
	and.b32  	%r60, %r59, 1;
	setp.eq.b32 	%p4, %r60, 1;
	not.pred 	%p5, %p4;
	@%p5 bra 	$L__BB7_35;
	setp.ge.s32 	%p6, %r7, %r34;
	mul.wide.s32 	%rd27, %r116, 32;
	add.s64 	%rd9, %rd3, %rd27;
	mov.u16 	%rs48, %rs36;
	mov.u16 	%rs49, %rs36;
	@%p6 bra 	$L__BB7_33;
	shl.b64 	%rd28, %rd9, 1;
	add.s64 	%rd29, %rd2, %rd28;
	ld.global.u32 	%r61, [%rd29];
	mov.b32 	{%rs48, %rs49}, %r61;
$L__BB7_33:
	setp.ge.s32 	%p7, %r7, %r34;
	mov.b32 	%r62, {%rs48, %rs49};
	// begin inline asm
	{.reg .f16 low,high;
  mov.b32 {low,high},%r62;
  cvt.f32.f16 %f32, low;}

	// end inline asm
	// begin inline asm
	{.reg .f16 low,high;
  mov.b32 {low,high},%r62;
  cvt.f32.f16 %f33, high;}

	// end inline asm
	sub.f32 	%f34, %f32, %f7;
	mul.f32 	%f35, %f8, %f34;
	sub.f32 	%f36, %f33, %f7;
	mul.f32 	%f37, %f8, %f36;
	fma.rn.f32 	%f38, %f35, 0fBBBB989D, 0f3F000000;
	cvt.sat.f32.f32 	%f39, %f38;
	mov.f32 	%f40, 0f4B400001;
	mov.f32 	%f41, 0f437C0000;
	fma.rm.f32 	%f42, %f39, %f41, %f40;
	add.f32 	%f43, %f42, 0fCB40007F;
	neg.f32 	%f44, %f43;
	fma.rn.f32 	%f45, %f35, 0fBFB8AA3B, %f44;
	fma.rn.f32 	%f46, %f35, 0fB2A57060, %f45;
	mov.b32 	%r64, %f42;
	shl.b32 	%r65, %r64, 23;
	mov.b32 	%f47, %r65;
	ex2.approx.ftz.f32 	%f48, %f46;
	fma.rn.f32 	%f49, %f48, %f47, 0f3F800000;
	rcp.rn.f32 	%f50, %f49;
	mul.f32 	%f19, %f35, %f50;
	fma.rn.f32 	%f51, %f37, 0fBBBB989D, 0f3F000000;
	cvt.sat.f32.f32 	%f52, %f51;
	fma.rm.f32 	%f53, %f52, %f41, %f40;
	add.f32 	%f54, %f53, 0fCB40007F;
	neg.f32 	%f55, %f54;
	fma.rn.f32 	%f56, %f37, 0fBFB8AA3B, %f55;
	fma.rn.f32 	%f57, %f37, 0fB2A57060, %f56;
	mov.b32 	%r66, %f53;
	shl.b32 	%r67, %r66, 23;
	mov.b32 	%f58, %r67;
	ex2.approx.ftz.f32 	%f59, %f57;
	fma.rn.f32 	%f60, %f59, %f58, 0f3F800000;
	rcp.rn.f32 	%f61, %f60;
	mul.f32 	%f20, %f37, %f61;
	mov.u32 	%r116, %r24;
	@%p7 bra 	$L__BB7_35;
	// begin inline asm
	{ cvt.rn.f16x2.f32 %r68, %f20, %f19; }

	// end inline asm
	shr.u64 	%rd30, %rd9, 63;
	add.s64 	%rd31, %rd9, %rd30;
	shl.b64 	%rd32, %rd31, 1;
	and.b64  	%rd33, %rd32, -4;
	add.s64 	%rd34, %rd1, %rd33;
	st.global.u32 	[%rd34], %r68;
$L__BB7_35:
	setp.eq.s32 	%p8, %r10, %r24;
	@%p8 bra 	$L__BB7_46;
	sub.s32 	%r117, %r116, %r10;
$L__BB7_37:
	setp.ge.s32 	%p9, %r7, %r34;
	mul.wide.s32 	%rd35, %r116, 32;
	add.s64 	%rd10, %rd3, %rd35;
	mov.u16 	%rs50, %rs36;
	mov.u16 	%rs51, %rs36;
	@%p9 bra 	$L__BB7_39;
	shl.b64 	%rd36, %rd10, 1;
	add.s64 	%rd37, %rd2, %rd36;
	ld.global.u32 	%r69, [%rd37];
	mov.b32 	{%rs50, %rs51}, %r69;
$L__BB7_39:
	setp.ge.s32 	%p10, %r7, %r34;
	mov.b32 	%r70, {%rs50, %rs51};
	// begin inline asm
	{.reg .f16 low,high;
  mov.b32 {low,high},%r70;
  cvt.f32.f16 %f64, low;}

	// end inline asm
	// begin inline asm
	{.reg .f16 low,high;
  mov.b32 {low,high},%r70;
  cvt.f32.f16 %f65, high;}

	// end inline asm
	sub.f32 	%f66, %f64, %f7;
	mul.f32 	%f67, %f8, %f66;
	sub.f32 	%f68, %f65, %f7;
	mul.f32 	%f69, %f8, %f68;
	fma.rn.f32 	%f70, %f67, 0fBBBB989D, 0f3F000000;
	cvt.sat.f32.f32 	%f71, %f70;
	mov.f32 	%f72, 0f4B400001;
	mov.f32 	%f73, 0f437C0000;
	fma.rm.f32 	%f74, %f71, %f73, %f72;
	add.f32 	%f75, %f74, 0fCB40007F;
	neg.f32 	%f76, %f75;
	fma.rn.f32 	%f77, %f67, 0fBFB8AA3B, %f76;
	fma.rn.f32 	%f78, %f67, 0fB2A57060, %f77;
	mov.b32 	%r72, %f74;
	shl.b32 	%r73, %r72, 23;
	mov.b32 	%f79, %r73;
	ex2.approx.ftz.f32 	%f80, %f78;
	fma.rn.f32 	%f81, %f80, %f79, 0f3F800000;
	rcp.rn.f32 	%f82, %f81;
	mul.f32 	%f21, %f67, %f82;
	fma.rn.f32 	%f83, %f69, 0fBBBB989D, 0f3F000000;
	cvt.sat.f32.f32 	%f84, %f83;
	fma.rm.f32 	%f85, %f84, %f73, %f72;
	add.f32 	%f86, %f85, 0fCB40007F;
	neg.f32 	%f87, %f86;
	fma.rn.f32 	%f88, %f69, 0fBFB8AA3B, %f87;
	fma.rn.f32 	%f89, %f69, 0fB2A57060, %f88;
	mov.b32 	%r74, %f85;
	shl.b32 	%r75, %r74, 23;
	mov.b32 	%f90, %r75;
	ex2.approx.ftz.f32 	%f91, %f89;
	fma.rn.f32 	%f92, %f91, %f90, 0f3F800000;
	rcp.rn.f32 	%f93, %f92;
	mul.f32 	%f22, %f69, %f93;
	@%p10 bra 	$L__BB7_41;
	// begin inline asm
	{ cvt.rn.f16x2.f32 %r76, %f22, %f21; }

	// end inline asm
	shr.u64 	%rd38, %rd10, 63;
	add.s64 	%rd39, %rd10, %rd38;
	shl.b64 	%rd40, %rd39, 1;
	and.b64  	%rd41, %rd40, -4;
	add.s64 	%rd42, %rd1, %rd41;
	st.global.u32 	[%rd42], %r76;
$L__BB7_41:
	setp.ge.s32 	%p11, %r7, %r34;
	add.s32 	%r77, %r116, 1;
	mul.wide.s32 	%rd43, %r77, 32;
	add.s64 	%rd11, %rd3, %rd43;
	mov.u16 	%rs52, %rs36;
	mov.u16 	%rs53, %rs36;
	@%p11 bra 	$L__BB7_43;
	shl.b64 	%rd44, %rd11, 1;
	add.s64 	%rd45, %rd2, %rd44;
	ld.global.u32 	%r78, [%rd45];
	mov.b32 	{%rs52, %rs53}, %r78;
$L__BB7_43:
	setp.ge.s32 	%p12, %r7, %r34;
	mov.b32 	%r79, {%rs52, %rs53};
	// begin inline asm
	{.reg .f16 low,high;
  mov.b32 {low,high},%r79;
  cvt.f32.f16 %f96, low;}

	// end inline asm
	// begin inline asm
	{.reg .f16 low,high;
  mov.b32 {low,high},%r79;
  cvt.f32.f16 %f97, high;}

	// end inline asm
	sub.f32 	%f98, %f96, %f7;
	mul.f32 	%f99, %f8, %f98;
	sub.f32 	%f100, %f97, %f7;
	mul.f32 	%f101, %f8, %f100;
	fma.rn.f32 	%f102, %f99, 0fBBBB989D, 0f3F000000;
	cvt.sat.f32.f32 	%f103, %f102;
	mov.f32 	%f104, 0f4B400001;
	mov.f32 	%f105, 0f437C0000;
	fma.rm.f32 	%f106, %f103, %f105, %f104;
	add.f32 	%f107, %f106, 0fCB40007F;
	neg.f32 	%f108, %f107;
	fma.rn.f32 	%f109, %f99, 0fBFB8AA3B, %f108;
	fma.rn.f32 	%f110, %f99, 0fB2A57060, %f109;
	mov.b32 	%r81, %f106;
	shl.b32 	%r82, %r81, 23;
	mov.b32 	%f111, %r82;
	ex2.approx.ftz.f32 	%f112, %f110;
	fma.rn.f32 	%f113, %f112, %f111, 0f3F800000;
	rcp.rn.f32 	%f114, %f113;
	mul.f32 	%f23, %f99, %f114;
	fma.rn.f32 	%f115, %f101, 0fBBBB989D, 0f3F000000;
	cvt.sat.f32.f32 	%f116, %f115;
	fma.rm.f32 	%f117, %f116, %f105, %f104;
	add.f32 	%f118, %f117, 0fCB40007F;
	neg.f32 	%f119, %f118;
	fma.rn.f32 	%f120, %f101, 0fBFB8AA3B, %f119;
	fma.rn.f32 	%f121, %f101, 0fB2A57060, %f120;
	mov.b32 	%r83, %f117;
	shl.b32 	%r84, %r83, 23;
	mov.b32 	%f122, %r84;
	ex2.approx.ftz.f32 	%f123, %f121;
	fma.rn.f32 	%f124, %f123, %f122, 0f3F800000;
	rcp.rn.f32 	%f125, %f124;
	mul.f32 	%f24, %f101, %f125;
	@%p12 bra 	$L__BB7_45;
	// begin inline asm
	{ cvt.rn.f16x2.f32 %r85, %f24, %f23; }

	// end inline asm
	shr.u64 	%rd46, %rd11, 63;
	add.s64 	%rd47, %rd11, %rd46;
	shl.b64 	%rd48, %rd47, 1;
	and.b64  	%rd49, %rd48, -4;
	add.s64 	%rd50, %rd1, %rd49;
	st.global.u32 	[%rd50], %r85;
$L__BB7_45:
	add.s32 	%r116, %r116, 2;
	add.s32 	%r117, %r117, 2;
	setp.ne.s32 	%p13, %r117, 0;
	@%p13 bra 	$L__BB7_37;
$L__BB7_46:
	ret;

}
	// .globl	_ZN3cub18CUB_300001_SM_10006detail11EmptyKernelIvEEvv
.visible .entry _ZN3cub18CUB_300001_SM_10006detail11EmptyKernelIvEEvv()
{


	ret;

}


// ===== COMPILED SASS (sm_100) =====

	.target	sm_100

	.elftype	@"ET_EXEC"


//--------------------- .note.nv.tkinfo           --------------------------
	.section	.note.nv.tkinfo,"",@"SHT_NOTE"
	.sectionflags	@"SHF_NOTE_NV_TKINFO"
	.tkinfo
        /*0018*/ 	.word	0x00000002
        /*0030*/ 	.string	""
        /*0030*/ 	.string	"ptxas"
        /*0030*/ 	.string	"Cuda compilation tools, release 13.0, V13.0.88"
        /*0030*/ 	.string	"Build cuda_13.0.r13.0/compiler.36424714_0"
        /*0030*/ 	.string	"-arch sm_100 -m 64 "



//--------------------- .note.nv.cuinfo           --------------------------
	.section	.note.nv.cuinfo,"",@"SHT_NOTE"
	.sectionflags	@"SHF_NOTE_NV_CUINFO"
        /*0018*/ 	.short	0x0002
        /*001a*/ 	.short	0x0064
        /*001c*/ 	.short	0x0082
	.zero		2


//--------------------- .nv.info                  --------------------------
	.section	.nv.info,"",@"SHT_CUDA_INFO"
	.align	4


	//----- nvinfo : EIATTR_REGCOUNT
	.align		4
        /*0000*/ 	.byte	0x04, 0x2f
        /*0002*/ 	.short	(.L_41 - .L_40)
	.align		4
.L_40:
        /*0004*/ 	.word	index@(_Z22groupNormNHWCSumKernelILi160EEv19GroupNormNHWCParams)
        /*0008*/ 	.word	0x00000020


	//----- nvinfo : EIATTR_FRAME_SIZE
	.align		4
.L_41:
        /*000c*/ 	.byte	0x04, 0x11
        /*000e*/ 	.short	(.L_43 - .L_42)
	.align		4
.L_42:
        /*0010*/ 	.word	index@(_Z22groupNormNHWCSumKernelILi160EEv19GroupNormNHWCParams)
        /*0014*/ 	.word	0x00000000


	//----- nvinfo : EIATTR_REGCOUNT
	.align		4
.L_43:
        /*0018*/ 	.byte	0x04, 0x2f
        /*001a*/ 	.short	(.L_45 - .L_44)
	.align		4
.L_44:
        /*001c*/ 	.word	index@(_Z22groupNormNHWCSumKernelILi256EEv19GroupNormNHWCParams)
        /*0020*/ 	.word	0x00000028


	//----- nvinfo : EIATTR_FRAME_SIZE
	.align		4
.L_45:
        /*0024*/ 	.byte	0x04, 0x11
        /*0026*/ 	.short	(.L_47 - .L_46)
	.align		4
.L_46:
        /*0028*/ 	.word	index@(_Z22groupNormNHWCSumKernelILi256EEv19GroupNormNHWCParams)
        /*002c*/ 	.word	0x00000000


	//----- nvinfo : EIATTR_REGCOUNT
	.align		4
.L_47:
        /*0030*/ 	.byte	0x04, 0x2f
        /*0032*/ 	.short	(.L_49 - .L_48)
	.align		4
.L_48:
        /*0034*/ 	.word	index@(_Z22groupNormNHWCSumKernelILi128EEv19GroupNormNHWCParams)
        /*0038*/ 	.word	0x0000001f


	//----- nvinfo : EIATTR_FRAME_SIZE
	.align		4
.L_49:
        /*003c*/ 	.byte	0x04, 0x11
        /*003e*/ 	.short	(.L_51 - .L_50)
	.align		4
.L_50:
        /*0040*/ 	.word	index@(_Z22groupNormNHWCSumKernelILi128EEv19GroupNormNHWCParams)
        /*0044*/ 	.word	0x00000000


	//----- nvinfo : EIATTR_REGCOUNT
	.align		4
.L_51:
        /*0048*/ 	.byte	0x04, 0x2f
        /*004a*/ 	.short	(.L_53 - .L_52)
	.align		4
.L_52:
        /*004c*/ 	.word	index@(_Z22groupNormNHWCSumKernelILi64EEv19GroupNormNHWCParams)
        /*0050*/ 	.word	0x0000001f


	//----- nvinfo : EIATTR_FRAME_SIZE
	.align		4
.L_53:
        /*0054*/ 	.byte	0x04, 0x11
        /*0056*/ 	.short	(.L_55 - .L_54)
	.align		4
.L_54:
        /*0058*/ 	.word	index@(_Z22groupNormNHWCSumKernelILi64EEv19GroupNormNHWCParams)
        /*005c*/ 	.word	0x00000000


	//----- nvinfo : EIATTR_REGCOUNT
	.align		4
.L_55:
        /*0060*/ 	.byte	0x04, 0x2f
        /*0062*/ 	.short	(.L_57 - .L_56)
	.align		4
.L_56:
        /*0064*/ 	.word	index@(_Z24groupNormNHWCScaleKernelILi160EEv19GroupNormNHWCParams)
        /*0068*/ 	.word	0x0000001c


	//----- nvinfo : EIATTR_FRAME_SIZE
	.align		4
.L_57:
        /*006c*/ 	.byte	0x04, 0x11
        /*006e*/ 	.short	(.L_59 - .L_58)
	.align		4
.L_58:
        /*0070*/ 	.word	index@($__internal_3_$__cuda_sm20_rcp_rn_f32_slowpath)
        /*0074*/ 	.word	0x00000000


	//----- nvinfo : EIATTR_FRAME_SIZE
	.align		4
.L_59:
        /*0078*/ 	.byte	0x04, 0x11
        /*007a*/ 	.short	(.L_61 - .L_60)
	.align		4
.L_60:
        /*007c*/ 	.word	index@(_Z24groupNormNHWCScaleKernelILi160EEv19GroupNormNHWCParams)
        /*0080*/ 	.word	0x00000000


	//----- nvinfo : EIATTR_REGCOUNT
	.align		4
.L_61:
        /*0084*/ 	.byte	0x04, 0x2f
        /*0086*/ 	.short	(.L_63 - .L_62)
	.align		4
.L_62:
        /*0088*/ 	.word	index@(_Z24groupNormNHWCScaleKernelILi256EEv19GroupNormNHWCParams)
        /*008c*/ 	.word	0x0000001c


	//----- nvinfo : EIATTR_FRAME_SIZE
	.align		4
.L_63:
        /*0090*/ 	.byte	0x04, 0x11
        /*0092*/ 	.short	(.L_65 - .L_64)
	.align		4
.L_64:
        /*0094*/ 	.word	index@($__internal_2_$__cuda_sm20_rcp_rn_f32_slowpath)
        /*0098*/ 	.word	0x00000000


	//----- nvinfo : EIATTR_FRAME_SIZE
	.align		4
.L_65:
        /*009c*/ 	.byte	0x04, 0x11
        /*009e*/ 	.short	(.L_67 - .L_66)
	.align		4
.L_66:
        /*00a0*/ 	.word	index@(_Z24groupNormNHWCScaleKernelILi256EEv19GroupNormNHWCParams)
        /*00a4*/ 	.word	0x00000000


	//----- nvinfo : EIATTR_REGCOUNT
	.align		4
.L_67:
        /*00a8*/ 	.byte	0x04, 0x2f
        /*00aa*/ 	.short	(.L_69 - .L_68)
	.align		4
.L_68:
        /*00ac*/ 	.word	index@(_Z24groupNormNHWCScaleKernelILi128EEv19GroupNormNHWCParams)
        /*00b0*/ 	.word	0x0000001c


	//----- nvinfo : EIATTR_FRAME_SIZE
	.align		4
.L_69:
        /*00b4*/ 	.byte	0x04, 0x11
        /*00b6*/ 	.short	(.L_71 - .L_70)
	.align		4
.L_70:
        /*00b8*/ 	.word	index@($__internal_1_$__cuda_sm20_rcp_rn_f32_slowpath)
        /*00bc*/ 	.word	0x00000000


	//----- nvinfo : EIATTR_FRAME_SIZE
	.align		4
.L_71:
        /*00c0*/ 	.byte	0x04, 0x11
        /*00c2*/ 	.short	(.L_73 - .L_72)
	.align		4
.L_72:
        /*00c4*/ 	.word	index@(_Z24groupNormNHWCScaleKernelILi128EEv19GroupNormNHWCParams)
        /*00c8*/ 	.word	0x00000000


	//----- nvinfo : EIATTR_REGCOUNT
	.align		4
.L_73:
        /*00cc*/ 	.byte	0x04, 0x2f
        /*00ce*/ 	.short	(.L_75 - .L_74)
	.align		4
.L_74:
        /*00d0*/ 	.word	index@(_Z24groupNormNHWCScaleKernelILi64EEv19GroupNormNHWCParams)
        /*00d4*/ 	.word	0x0000001c


	//----- nvinfo : EIATTR_FRAME_SIZE
	.align		4
.L_75:
        /*00d8*/ 	.byte	0x04, 0x11
        /*00da*/ 	.short	(.L_77 - .L_76)
	.align		4
.L_76:
        /*00dc*/ 	.word	index@($__internal_0_$__cuda_sm20_rcp_rn_f32_slowpath)
        /*00e0*/ 	.word	0x00000000


	//----- nvinfo : EIATTR_FRAME_SIZE
	.align		4
.L_77:
        /*00e4*/ 	.byte	0x04, 0x11
        /*00e6*/ 	.short	(.L_79 - .L_78)
	.align		4
.L_78:
        /*00e8*/ 	.word	index@(_Z24groupNormNHWCScaleKernelILi64EEv19GroupNormNHWCParams)
        /*00ec*/ 	.word	0x00000000


	//----- nvinfo : EIATTR_REGCOUNT
	.align		4
.L_79:
        /*00f0*/ 	.byte	0x04, 0x2f
        /*00f2*/ 	.short	(.L_81 - .L_80)
	.align		4
.L_80:
        /*00f4*/ 	.word	index@(_ZN3cub18CUB_300001_SM_10006detail11EmptyKernelIvEEvv)
        /*00f8*/ 	.word	0x00000004


	//----- nvinfo : EIATTR_FRAME_SIZE
	.align		4
.L_81:
        /*00fc*/ 	.byte	0x04, 0x11
        /*00fe*/ 	.short	(.L_83 - .L_82)
	.align		4
.L_82:
        /*0100*/ 	.word	index@(_ZN3cub18CUB_300001_SM_10006detail11EmptyKernelIvEEvv)
        /*0104*/ 	.word	0x00000000


	//----- nvinfo : EIATTR_MIN_STACK_SIZE
	.align		4
.L_83:
        /*0108*/ 	.byte	0x04, 0x12
        /*010a*/ 	.short	(.L_85 - .L_84)
	.align		4
.L_84:
        /*010c*/ 	.word	index@(_ZN3cub18CUB_300001_SM_10006detail11EmptyKernelIvEEvv)
        /*0110*/ 	.word	0x00000000


	//----- nvinfo : EIATTR_MIN_STACK_SIZE
	.align		4
.L_85:
        /*0114*/ 	.byte	0x04, 0x12
        /*0116*/ 	.short	(.L_87 - .L_86)
	.align		4
.L_86:
        /*0118*/ 	.word	index@(_Z24groupNormNHWCScaleKernelILi64EEv19GroupNormNHWCParams)
        /*011c*/ 	.word	0x00000000


	//----- nvinfo : EIATTR_MIN_STACK_SIZE
	.align		4
.L_87:
        /*0120*/ 	.byte	0x04, 0x12
        /*0122*/ 	.short	(.L_89 - .L_88)
	.align		4
.L_88:
        /*0124*/ 	.word	index@(_Z24groupNormNHWCScaleKernelILi128EEv19GroupNormNHWCParams)
        /*0128*/ 	.word	0x00000000


	//----- nvinfo : EIATTR_MIN_STACK_SIZE
	.align		4
.L_89:
        /*012c*/ 	.byte	0x04, 0x12
        /*012e*/ 	.short	(.L_91 - .L_90)
	.align		4
.L_90:
        /*0130*/ 	.word	index@(_Z24groupNormNHWCScaleKernelILi256EEv19GroupNormNHWCParams)
        /*0134*/ 	.word	0x00000000


	//----- nvinfo : EIATTR_MIN_STACK_SIZE
	.align		4
.L_91:
        /*0138*/ 	.byte	0x04, 0x12
        /*013a*/ 	.short	(.L_93 - .L_92)
	.align		4
.L_92:
        /*013c*/ 	.word	index@(_Z24groupNormNHWCScaleKernelILi160EEv19GroupNormNHWCParams)
        /*0140*/ 	.word	0x00000000


	//----- nvinfo : EIATTR_MIN_STACK_SIZE
	.align		4
.L_93:
        /*0144*/ 	.byte	0x04, 0x12
        /*0146*/ 	.short	(.L_95 - .L_94)
	.align		4
.L_94:
        /*0148*/ 	.word	index@(_Z22groupNormNHWCSumKernelILi64EEv19GroupNormNHWCParams)
        /*014c*/ 	.word	0x00000000


	//----- nvinfo : EIATTR_MIN_STACK_SIZE
	.align		4
.L_95:
        /*0150*/ 	.byte	0x04, 0x12
        /*0152*/ 	.short	(.L_97 - .L_96)
	.align		4
.L_96:
        /*0154*/ 	.word	index@(_Z22groupNormNHWCSumKernelILi128EEv19GroupNormNHWCParams)
        /*0158*/ 	.word	0x00000000


	//----- nvinfo : EIATTR_MIN_STACK_SIZE
	.align		4
.L_97:
        /*015c*/ 	.byte	0x04, 0x12
        /*015e*/ 	.short	(.L_99 - .L_98)
	.align		4
.L_98:
        /*0160*/ 	.word	index@(_Z22groupNormNHWCSumKernelILi256EEv19GroupNormNHWCParams)
        /*0164*/ 	.word	0x00000000


	//----- nvinfo : EIATTR_MIN_STACK_SIZE
	.align		4
.L_99:
        /*0168*/ 	.byte	0x04, 0x12
        /*016a*/ 	.short	(.L_101 - .L_100)
	.align		4
.L_100:
        /*016c*/ 	.word	index@(_Z22groupNormNHWCSumKernelILi160EEv19GroupNormNHWCParams)
        /*0170*/ 	.word	0x00000000
.L_101:


//--------------------- .nv.compat                --------------------------
	.section	.nv.compat,"",@"SHT_CUDA_COMPAT_INFO"
	.align	4
        /*0000*/ 	.byte	0x02, 0x09, 0x00, 0x00, 0x02, 0x02, 0x01, 0x00, 0x02, 0x05, 0x05, 0x00, 0x03, 0x07, 0x01, 0x01
        /*0010*/ 	.byte	0x02, 0x03, 0x00, 0x00, 0x02, 0x06, 0x01, 0x00, 0x04, 0x0b, 0x08, 0x00, 0x01, 0x00, 0x00, 0x00
        /*0020*/ 	.byte	0x00, 0x00, 0x00, 0x00


//--------------------- .nv.info._ZN3cub18CUB_300001_SM_10006detail11EmptyKernelIvEEvv --------------------------
	.section	.nv.info._ZN3cub18CUB_300001_SM_10006detail11EmptyKernelIvEEvv,"",@"SHT_CUDA_INFO"
	.sectionflags	@""
	.align	4


	//----- nvinfo : EIATTR_CUDA_API_VERSION
	.align		4
        /*0000*/ 	.byte	0x04, 0x37
        /*0002*/ 	.short	(.L_103 - .L_102)
.L_102:
        /*0004*/ 	.word	0x00000082


	//----- nvinfo : EIATTR_SPARSE_MMA_MASK
	.align		4
.L_103:
        /*0008*/ 	.byte	0x03, 0x50
        /*000a*/ 	.short	0x0000


	//----- nvinfo : EIATTR_MAXREG_COUNT
	.align		4
        /*000c*/ 	.byte	0x03, 0x1b
        /*000e*/ 	.short	0x00ff


	//----- nvinfo : EIATTR_MERCURY_ISA_VERSION
	.align		4
        /*0010*/ 	.byte	0x03, 0x5f
        /*0012*/ 	.short	0x0101


	//----- nvinfo : EIATTR_VRC_CTA_INIT_COUNT
	.align		4
        /*0014*/ 	.byte	0x02, 0x4a
	.zero		1
	.zero		1


	//----- nvinfo : EIATTR_EXIT_INSTR_OFFSETS
	.align		4
        /*0018*/ 	.byte	0x04, 0x1c
        /*001a*/ 	.short	(.L_105 - .L_104)


	//   ....[0]....
.L_104:
        /*001c*/ 	.word	0x00000010


	//----- nvinfo : EIATTR_SW_WAR
	.align		4
.L_105:
        /*0020*/ 	.byte	0x04, 0x36
        /*0022*/ 	.short	(.L_107 - .L_106)
.L_106:
        /*0024*/ 	.word	0x00000008
.L_107:


//--------------------- .nv.info._Z24groupNormNHWCScaleKernelILi64EEv19GroupNormNHWCParams --------------------------
	.section	.nv.info._Z24groupNormNHWCScaleKernelILi64EEv19GroupNormNHWCParams,"",@"SHT_CUDA_INFO"
	.sectionflags	@""
	.align	4


	//----- nvinfo : EIATTR_CUDA_API_VERSION
	.align		4
        /*0000*/ 	.byte	0x04, 0x37
        /*0002*/ 	.short	(.L_109 - .L_108)
.L_108:
        /*0004*/ 	.word	0x00000082


	//----- nvinfo : EIATTR_KPARAM_INFO
	.align		4
.L_109:
        /*0008*/ 	.byte	0x04, 0x17
        /*000a*/ 	.short	(.L_111 - .L_110)
.L_110:
        /*000c*/ 	.word	0x00000000
        /*0010*/ 	.short	0x0000
        /*0012*/ 	.short	0x0000
        /*0014*/ 	.byte	0x00, 0xf0, 0x81, 0x01


	//----- nvinfo : EIATTR_SPARSE_MMA_MASK
	.align		4
.L_111:
        /*0018*/ 	.byte	0x03, 0x50
        /*001a*/ 	.short	0x0000


	//----- nvinfo : EIATTR_MAXREG_COUNT
	.align		4
        /*001c*/ 	.byte	0x03, 0x1b
        /*001e*/ 	.short	0x00ff


	//----- nvinfo : EIATTR_MERCURY_ISA_VERSION
	.align		4
        /*0020*/ 	.byte	0x03, 0x5f
        /*0022*/ 	.short	0x0101


	//----- nvinfo : EIATTR_VRC_CTA_INIT_COUNT
	.align		4
        /*0024*/ 	.byte	0x02, 0x4a
	.zero		1
	.zero		1


	//----- nvinfo : EIATTR_EXIT_INSTR_OFFSETS
	.align		4
        /*0028*/ 	.byte	0x04, 0x1c
        /*002a*/ 	.short	(.L_113 - .L_112)


	//   ....[0]....
.L_112:
        /*002c*/ 	.word	0x00000340


	//   ....[1]....
        /*0030*/ 	.word	0x00000780


	//   ....[2]....
        /*0034*/ 	.word	0x00000e80


	//   ....[3]....
        /*0038*/ 	.word	0x00001440


	//   ....[4]....
        /*003c*/ 	.word	0x00001ea0


	//----- nvinfo : EIATTR_CRS_STACK_SIZE
	.align		4
.L_113:
        /*0040*/ 	.byte	0x04, 0x1e
        /*0042*/ 	.short	(.L_115 - .L_114)
.L_114:
        /*0044*/ 	.word	0x00000000


	//----- nvinfo : EIATTR_CBANK_PARAM_SIZE
	.align		4
.L_115:
        /*0048*/ 	.byte	0x03, 0x19
        /*004a*/ 	.short	0x0060


	//----- nvinfo : EIATTR_PARAM_CBANK
	.align		4
        /*004c*/ 	.byte	0x04, 0x0a
        /*004e*/ 	.short	(.L_117 - .L_116)
	.align		4
.L_116:
        /*0050*/ 	.word	index@(.nv.constant0._Z24groupNormNHWCScaleKernelILi64EEv19GroupNormNHWCParams)
        /*0054*/ 	.short	0x0380
        /*0056*/ 	.short	0x0060


	//----- nvinfo : EIATTR_SW_WAR
	.align		4
.L_117:
        /*0058*/ 	.byte	0x04, 0x36
        /*005a*/ 	.short	(.L_119 - .L_118)
.L_118:
        /*005c*/ 	.word	0x00000008
.L_119:


//--------------------- .nv.info._Z24groupNormNHWCScaleKernelILi128EEv19GroupNormNHWCParams --------------------------
	.section	.nv.info._Z24groupNormNHWCScaleKernelILi128EEv19GroupNormNHWCParams,"",@"SHT_CUDA_INFO"
	.sectionflags	@""
	.align	4


	//----- nvinfo : EIATTR_CUDA_API_VERSION
	.align		4
        /*0000*/ 	.byte	0x04, 0x37
        /*0002*/ 	.short	(.L_121 - .L_120)
.L_120:
        /*0004*/ 	.word	0x00000082


	//----- nvinfo : EIATTR_KPARAM_INFO
	.align		4
.L_121:
        /*0008*/ 	.byte	0x04, 0x17
        /*000a*/ 	.short	(.L_123 - .L_122)
.L_122:
        /*000c*/ 	.word	0x00000000
        /*0010*/ 	.short	0x0000
        /*0012*/ 	.short	0x0000
        /*0014*/ 	.byte	0x00, 0xf0, 0x81, 0x01


	//----- nvinfo : EIATTR_SPARSE_MMA_MASK
	.align		4
.L_123:
        /*0018*/ 	.byte	0x03, 0x50
        /*001a*/ 	.short	0x0000


	//----- nvinfo : EIATTR_MAXREG_COUNT
	.align		4
        /*001c*/ 	.byte	0x03, 0x1b
        /*001e*/ 	.short	0x00ff


	//----- nvinfo : EIATTR_MERCURY_ISA_VERSION
	.align		4
        /*0020*/ 	.byte	0x03, 0x5f
        /*0022*/ 	.short	0x0101


	//----- nvinfo : EIATTR_VRC_CTA_INIT_COUNT
	.align		4
        /*0024*/ 	.byte	0x02, 0x4a
	.zero		1
	.zero		1


	//----- nvinfo : EIATTR_EXIT_INSTR_OFFSETS
	.align		4
        /*0028*/ 	.byte	0x04, 0x1c
        /*002a*/ 	.short	(.L_125 - .L_124)


	//   ....[0]....
.L_124:
        /*002c*/ 	.word	0x00000340


	//   ....[1]....
        /*0030*/ 	.word	0x00000780


	//   ....[2]....
        /*0034*/ 	.word	0x00000e80


	//   ....[3]....
        /*0038*/ 	.word	0x00001440


	//   ....[4]....
        /*003c*/ 	.word	0x00001ea0


	//----- nvinfo : EIATTR_CRS_STACK_SIZE
	.align		4
.L_125:
        /*0040*/ 	.byte	0x04, 0x1e
        /*0042*/ 	.short	(.L_127 - .L_126)
.L_126:
        /*0044*/ 	.word	0x00000000


	//----- nvinfo : EIATTR_CBANK_PARAM_SIZE
	.align		4
.L_127:
        /*0048*/ 	.byte	0x03, 0x19
        /*004a*/ 	.short	0x0060


	//----- nvinfo : EIATTR_PARAM_CBANK
	.align		4
        /*004c*/ 	.byte	0x04, 0x0a
        /*004e*/ 	.short	(.L_129 - .L_128)
	.align		4
.L_128:
        /*0050*/ 	.word	index@(.nv.constant0._Z24groupNormNHWCScaleKernelILi128EEv19GroupNormNHWCParams)
        /*0054*/ 	.short	0x0380
        /*0056*/ 	.short	0x0060


	//----- nvinfo : EIATTR_SW_WAR
	.align		4
.L_129:
        /*0058*/ 	.byte	0x04, 0x36
        /*005a*/ 	.short	(.L_131 - .L_130)
.L_130:
        /*005c*/ 	.word	0x00000008
.L_131:


//--------------------- .nv.info._Z24groupNormNHWCScaleKernelILi256EEv19GroupNormNHWCParams --------------------------
	.section	.nv.info._Z24groupNormNHWCScaleKernelILi256EEv19GroupNormNHWCParams,"",@"SHT_CUDA_INFO"
	.sectionflags	@""
	.align	4


	//----- nvinfo : EIATTR_CUDA_API_VERSION
	.align		4
        /*0000*/ 	.byte	0x04, 0x37
        /*0002*/ 	.short	(.L_133 - .L_132)
.L_132:
        /*0004*/ 	.word	0x00000082


	//----- nvinfo : EIATTR_KPARAM_INFO
	.align		4
.L_133:
        /*0008*/ 	.byte	0x04, 0x17
        /*000a*/ 	.short	(.L_135 - .L_134)
.L_134:
        /*000c*/ 	.word	0x00000000
        /*0010*/ 	.short	0x0000
        /*0012*/ 	.short	0x0000
        /*0014*/ 	.byte	0x00, 0xf0, 0x81, 0x01


	//----- nvinfo : EIATTR_SPARSE_MMA_MASK
	.align		4
.L_135:
        /*0018*/ 	.byte	0x03, 0x50
        /*001a*/ 	.short	0x0000


	//----- nvinfo : EIATTR_MAXREG_COUNT
	.align		4
        /*001c*/ 	.byte	0x03, 0x1b
        /*001e*/ 	.short	0x00ff


	//----- nvinfo : EIATTR_MERCURY_ISA_VERSION
	.align		4
        /*0020*/ 	.byte	0x03, 0x5f
        /*0022*/ 	.short	0x0101


	//----- nvinfo : EIATTR_VRC_CTA_INIT_COUNT
	.align		4
        /*0024*/ 	.byte	0x02, 0x4a
	.zero		1
	.zero		1


	//----- nvinfo : EIATTR_EXIT_INSTR_OFFSETS
	.align		4
        /*0028*/ 	.byte	0x04, 0x1c
        /*002a*/ 	.short	(.L_137 - .L_136)


	//   ....[0]....
.L_136:
        /*002c*/ 	.word	0x00000340


	//   ....[1]....
        /*0030*/ 	.word	0x00000780


	//   ....[2]....
        /*0034*/ 	.word	0x00000e80


	//   ....[3]....
        /*0038*/ 	.word	0x00001440


	//   ....[4]....
        /*003c*/ 	.word	0x00001ea0


	//----- nvinfo : EIATTR_CRS_STACK_SIZE
	.align		4
.L_137:
        /*0040*/ 	.byte	0x04, 0x1e
        /*0042*/ 	.short	(.L_139 - .L_138)
.L_138:
        /*0044*/ 	.word	0x00000000


	//----- nvinfo : EIATTR_CBANK_PARAM_SIZE
	.align		4
.L_139:
        /*0048*/ 	.byte	0x03, 0x19
        /*004a*/ 	.short	0x0060


	//----- nvinfo : EIATTR_PARAM_CBANK
	.align		4
        /*004c*/ 	.byte	0x04, 0x0a
        /*004e*/ 	.short	(.L_141 - .L_140)
	.align		4
.L_140:
        /*0050*/ 	.word	index@(.nv.constant0._Z24groupNormNHWCScaleKernelILi256EEv19GroupNormNHWCParams)
        /*0054*/ 	.short	0x0380
        /*0056*/ 	.short	0x0060


	//----- nvinfo : EIATTR_SW_WAR
	.align		4
.L_141:
        /*0058*/ 	.byte	0x04, 0x36
        /*005a*/ 	.short	(.L_143 - .L_142)
.L_142:
        /*005c*/ 	.word	0x00000008
.L_143:


//--------------------- .nv.info._Z24groupNormNHWCScaleKernelILi160EEv19GroupNormNHWCParams --------------------------
	.section	.nv.info._Z24groupNormNHWCScaleKernelILi160EEv19GroupNormNHWCParams,"",@"SHT_CUDA_INFO"
	.sectionflags	@""
	.align	4


	//----- nvinfo : EIATTR_CUDA_API_VERSION
	.align		4
        /*0000*/ 	.byte	0x04, 0x37
        /*0002*/ 	.short	(.L_145 - .L_144)
.L_144:
        /*0004*/ 	.word	0x00000082


	//----- nvinfo : EIATTR_KPARAM_INFO
	.align		4
.L_145:
        /*0008*/ 	.byte	0x04, 0x17
        /*000a*/ 	.short	(.L_147 - .L_146)
.L_146:
        /*000c*/ 	.word	0x00000000
        /*0010*/ 	.short	0x0000
        /*0012*/ 	.short	0x0000
        /*0014*/ 	.byte	0x00, 0xf0, 0x81, 0x01


	//----- nvinfo : EIATTR_SPARSE_MMA_MASK
	.align		4
.L_147:
        /*0018*/ 	.byte	0x03, 0x50
        /*001a*/ 	.short	0x0000


	//----- nvinfo : EIATTR_MAXREG_COUNT
	.align		4
        /*001c*/ 	.byte	0x03, 0x1b
        /*001e*/ 	.short	0x00ff


	//----- nvinfo : EIATTR_MERCURY_ISA_VERSION
	.align		4
        /*0020*/ 	.byte	0x03, 0x5f
        /*0022*/ 	.short	0x0101


	//----- nvinfo : EIATTR_VRC_CTA_INIT_COUNT
	.align		4
        /*0024*/ 	.byte	0x02, 0x4a
	.zero		1
	.zero		1


	//----- nvinfo : EIATTR_EXIT_INSTR_OFFSETS
	.align		4
        /*0028*/ 	.byte	0x04, 0x1c
        /*002a*/ 	.short	(.L_149 - .L_148)


	//   ....[0]....
.L_148:
        /*002c*/ 	.word	0x00000340


	//   ....[1]....
        /*0030*/ 	.word	0x00000780


	//   ....[2]....
        /*0034*/ 	.word	0x00000e80


	//   ....[3]....
        /*0038*/ 	.word	0x00001440


	//   ....[4]....
        /*003c*/ 	.word	0x00001ea0


	//----- nvinfo : EIATTR_CRS_STACK_SIZE
	.align		4
.L_149:
        /*0040*/ 	.byte	0x04, 0x1e
        /*0042*/ 	.short	(.L_151 - .L_150)
.L_150:
        /*0044*/ 	.word	0x00000000


	//----- nvinfo : EIATTR_CBANK_PARAM_SIZE
	.align		4
.L_151:
        /*0048*/ 	.byte	0x03, 0x19
        /*004a*/ 	.short	0x0060


	//----- nvinfo : EIATTR_PARAM_CBANK
	.align		4
        /*004c*/ 	.byte	0x04, 0x0a
        /*004e*/ 	.short	(.L_153 - .L_152)
	.align		4
.L_152:
        /*0050*/ 	.word	index@(.nv.constant0._Z24groupNormNHWCScaleKernelILi160EEv19GroupNormNHWCParams)
        /*0054*/ 	.short	0x0380
        /*0056*/ 	.short	0x0060


	//----- nvinfo : EIATTR_SW_WAR
	.align		4
.L_153:
        /*0058*/ 	.byte	0x04, 0x36
        /*005a*/ 	.short	(.L_155 - .L_154)
.L_154:
        /*005c*/ 	.word	0x00000008
.L_155:


//--------------------- .nv.info._Z22groupNormNHWCSumKernelILi64EEv19GroupNormNHWCParams --------------------------
	.section	.nv.info._Z22groupNormNHWCSumKernelILi64EEv19GroupNormNHWCParams,"",@"SHT_CUDA_INFO"
	.sectionflags	@""
	.align	4


	//----- nvinfo : EIATTR_CUDA_API_VERSION
	.align		4
        /*0000*/ 	.byte	0x04, 0x37
        /*0002*/ 	.short	(.L_157 - .L_156)
.L_156:
        /*0004*/ 	.word	0x00000082


	//----- nvinfo : EIATTR_KPARAM_INFO
	.align		4
.L_157:
        /*0008*/ 	.byte	0x04, 0x17
        /*000a*/ 	.short	(.L_159 - .L_158)
.L_158:
        /*000c*/ 	.word	0x00000000
        /*0010*/ 	.short	0x0000
        /*0012*/ 	.short	0x0000
        /*0014*/ 	.byte	0x00, 0xf0, 0x81, 0x01


	//----- nvinfo : EIATTR_SPARSE_MMA_MASK
	.align		4
.L_159:
        /*0018*/ 	.byte	0x03, 0x50
        /*001a*/ 	.short	0x0000


	//----- nvinfo : EIATTR_MAXREG_COUNT
	.align		4
        /*001c*/ 	.byte	0x03, 0x1b
        /*001e*/ 	.short	0x00ff


	//----- nvinfo : EIATTR_NUM_BARRIERS
	.align		4
        /*0020*/ 	.byte	0x02, 0x4c
        /*0022*/ 	.byte	0x01
	.zero		1


	//----- nvinfo : EIATTR_MERCURY_ISA_VERSION
	.align		4
        /*0024*/ 	.byte	0x03, 0x5f
        /*0026*/ 	.short	0x0101


	//----- nvinfo : EIATTR_COOP_GROUP_MASK_REGIDS
	.align		4
        /*0028*/ 	.byte	0x04, 0x29
        /*002a*/ 	.short	(.L_161 - .L_160)


	//   ....[0]....
.L_160:
        /*002c*/ 	.word	0xffffffff


	//   ....[1]....
        /*0030*/ 	.word	0xffffffff


	//   ....[2]....
        /*0034*/ 	.word	0xffffffff


	//   ....[3]....
        /*0038*/ 	.word	0xffffffff


	//   ....[4]....
        /*003c*/ 	.word	0xffffffff


	//   ....[5]....
        /*0040*/ 	.word	0xffffffff


	//   ....[6]....
        /*0044*/ 	.word	0xffffffff


	//   ....[7]....
        /*0048*/ 	.word	0xffffffff


	//   ....[8]....
        /*004c*/ 	.word	0xffffffff


	//   ....[9]....
        /*0050*/ 	.word	0xffffffff


	//   ....[10]....
        /*0054*/ 	.word	0xffffffff


	//   ....[11]....
        /*0058*/ 	.word	0xffffffff


	//   ....[12]....
        /*005c*/ 	.word	0xffffffff


	//   ....[13]....
        /*0060*/ 	.word	0xffffffff


	//   ....[14]....
        /*0064*/ 	.word	0xffffffff


	//   ....[15]....
        /*0068*/ 	.word	0xffffffff


	//   ....[16]....
        /*006c*/ 	.word	0xffffffff


	//   ....[17]....
        /*0070*/ 	.word	0xffffffff


	//   ....[18]....
        /*0074*/ 	.word	0x05000013


	//   ....[19]....
        /*0078*/ 	.word	0x05000013


	//   ....[20]....
        /*007c*/ 	.word	0x05000013


	//   ....[21]....
        /*0080*/ 	.word	0x05000013


	//   ....[22]....
        /*0084*/ 	.word	0x05000013


	//   ....[23]....
        /*0088*/ 	.word	0x05000013


	//   ....[24]....
        /*008c*/ 	.word	0x05000013


	//   ....[25]....
        /*0090*/ 	.word	0x05000013


	//   ....[26]....
        /*0094*/ 	.word	0x05000013


	//   ....[27]....
        /*0098*/ 	.word	0x05000013


	//   ....[28]....
        /*009c*/ 	.word	0x05000013


	//   ....[29]....
        /*00a0*/ 	.word	0x05000013


	//   ....[30]....
        /*00a4*/ 	.word	0x05000013


	//   ....[31]....
        /*00a8*/ 	.word	0x05000013


	//   ....[32]....
        /*00ac*/ 	.word	0x05000013


	//   ....[33]....
        /*00b0*/ 	.word	0x05000013


	//   ....[34]....
        /*00b4*/ 	.word	0x05000013


	//   ....[35]....
        /*00b8*/ 	.word	0x05000013


	//----- nvinfo : EIATTR_COOP_GROUP_INSTR_OFFSETS
	.align		4
.L_161:
        /*00bc*/ 	.byte	0x04, 0x28
        /*00be*/ 	.short	(.L_163 - .L_162)


	//   ....[0]....
.L_162:
        /*00c0*/ 	.word	0x000016d0


	//   ....[1]....
        /*00c4*/ 	.word	0x00001700


	//   ....[2]....
        /*00c8*/ 	.word	0x00001710


	//   ....[3]....
        /*00cc*/ 	.word	0x00001770


	//   ....[4]....
        /*00d0*/ 	.word	0x000017a0


	//   ....[5]....
        /*00d4*/ 	.word	0x000017c0


	//   ....[6]....
        /*00d8*/ 	.word	0x00001820


	//   ....[7]....
        /*00dc*/ 	.word	0x00001850


	//   ....[8]....
        /*00e0*/ 	.word	0x00001870


	//   ....[9]....
        /*00e4*/ 	.word	0x000018d0


	//   ....[10]....
        /*00e8*/ 	.word	0x00001900


	//   ....[11]....
        /*00ec*/ 	.word	0x00001920


	//   ....[12]....
        /*00f0*/ 	.word	0x00001980


	//   ....[13]....
        /*00f4*/ 	.word	0x000019b0


	//   ....[14]....
        /*00f8*/ 	.word	0x000019d0


	//   ....[15]....
        /*00fc*/ 	.word	0x00001a30


	//   ....[16]....
        /*0100*/ 	.word	0x00001a50


	//   ....[17]....
        /*0104*/ 	.word	0x00001a60


	//   ....[18]....
        /*0108*/ 	.word	0x00001d90


	//   ....[19]....
        /*010c*/ 	.word	0x00001de0


	//   ....[20]....
        /*0110*/ 	.word	0x00001e50


	//   ....[21]....
        /*0114*/ 	.word	0x00001ec0


	//   ....[22]....
        /*0118*/ 	.word	0x00001f50


	//   ....[23]....
        /*011c*/ 	.word	0x00001fb0


	//   ....[24]....
        /*0120*/ 	.word	0x00002030


	//   ....[25]....
        /*0124*/ 	.word	0x000020c0


	//   ....[26]....
        /*0128*/ 	.word	0x00002130


	//   ....[27]....
        /*012c*/ 	.word	0x000021a0


	//   ....[28]....
        /*0130*/ 	.word	0x00002220


	//   ....[29]....
        /*0134*/ 	.word	0x00002280


	//   ....[30]....
        /*0138*/ 	.word	0x00002300


	//   ....[31]....
        /*013c*/ 	.word	0x00002380


	//   ....[32]....
        /*0140*/ 	.word	0x000023f0


	//   ....[33]....
        /*0144*/ 	.word	0x00002490


	//   ....[34]....
        /*0148*/ 	.word	0x000024e0


	//   ....[35]....
        /*014c*/ 	.word	0x00002530


	//----- nvinfo : EIATTR_VRC_CTA_INIT_COUNT
	.align		4
.L_163:
        /*0150*/ 	.byte	0x02, 0x4a
	.zero		1
	.zero		1


	//----- nvinfo : EIATTR_EXIT_INSTR_OFFSETS
	.align		4
        /*0154*/ 	.byte	0x04, 0x1c
        /*0156*/ 	.short	(.L_165 - .L_164)


	//   ....[0]....
.L_164:
        /*0158*/ 	.word	0x00001c40


	//   ....[1]....
        /*015c*/ 	.word	0x00001d00


	//----- nvinfo : EIATTR_CRS_STACK_SIZE
	.align		4
.L_165:
        /*0160*/ 	.byte	0x04, 0x1e
        /*0162*/ 	.short	(.L_167 - .L_166)
.L_166:
        /*0164*/ 	.word	0x00000000


	//----- nvinfo : EIATTR_CBANK_PARAM_SIZE
	.align		4
.L_167:
        /*0168*/ 	.byte	0x03, 0x19
        /*016a*/ 	.short	0x0060


	//----- nvinfo : EIATTR_PARAM_CBANK
	.align		4
        /*016c*/ 	.byte	0x04, 0x0a
        /*016e*/ 	.short	(.L_169 - .L_168)
	.align		4
.L_168:
        /*0170*/ 	.word	index@(.nv.constant0._Z22groupNormNHWCSumKernelILi64EEv19GroupNormNHWCParams)
        /*0174*/ 	.short	0x0380
        /*0176*/ 	.short	0x0060


	//----- nvinfo : EIATTR_SW_WAR
	.align		4
.L_169:
        /*0178*/ 	.byte	0x04, 0x36
        /*017a*/ 	.short	(.L_171 - .L_170)
.L_170:
        /*017c*/ 	.word	0x00000008
.L_171:


//--------------------- .nv.info._Z22groupNormNHWCSumKernelILi128EEv19GroupNormNHWCParams --------------------------
	.section	.nv.info._Z22groupNormNHWCSumKernelILi128EEv19GroupNormNHWCParams,"",@"SHT_CUDA_INFO"
	.sectionflags	@""
	.align	4


	//----- nvinfo : EIATTR_CUDA_API_VERSION
	.align		4
        /*0000*/ 	.byte	0x04, 0x37
        /*0002*/ 	.short	(.L_173 - .L_172)
.L_172:
        /*0004*/ 	.word	0x00000082


	//----- nvinfo : EIATTR_KPARAM_INFO
	.align		4
.L_173:
        /*0008*/ 	.byte	0x04, 0x17
        /*000a*/ 	.short	(.L_175 - .L_174)
.L_174:
        /*000c*/ 	.word	0x00000000
        /*0010*/ 	.short	0x0000
        /*0012*/ 	.short	0x0000
        /*0014*/ 	.byte	0x00, 0xf0, 0x81, 0x01


	//----- nvinfo : EIATTR_SPARSE_MMA_MASK
	.align		4
.L_175:
        /*0018*/ 	.byte	0x03, 0x50
        /*001a*/ 	.short	0x0000


	//----- nvinfo : EIATTR_MAXREG_COUNT
	.align		4
        /*001c*/ 	.byte	0x03, 0x1b
        /*001e*/ 	.short	0x00ff


	//----- nvinfo : EIATTR_NUM_BARRIERS
	.align		4
        /*0020*/ 	.byte	0x02, 0x4c
        /*0022*/ 	.byte	0x01
	.zero		1


	//----- nvinfo : EIATTR_MERCURY_ISA_VERSION
	.align		4
        /*0024*/ 	.byte	0x03, 0x5f
        /*0026*/ 	.short	0x0101


	//----- nvinfo : EIATTR_COOP_GROUP_MASK_REGIDS
	.align		4
        /*0028*/ 	.byte	0x04, 0x29
        /*002a*/ 	.short	(.L_177 - .L_176)


	//   ....[0]....
.L_176:
        /*002c*/ 	.word	0xffffffff


	//   ....[1]....
        /*0030*/ 	.word	0xffffffff


	//   ....[2]....
        /*0034*/ 	.word	0xffffffff


	//   ....[3]....
        /*0038*/ 	.word	0xffffffff


	//   ....[4]....
        /*003c*/ 	.word	0xffffffff


	//   ....[5]....
        /*0040*/ 	.word	0xffffffff


	//   ....[6]....
        /*0044*/ 	.word	0xffffffff


	//   ....[7]....
        /*0048*/ 	.word	0xffffffff


	//   ....[8]....
        /*004c*/ 	.word	0xffffffff


	//   ....[9]....
        /*0050*/ 	.word	0xffffffff


	//   ....[10]....
        /*0054*/ 	.word	0xffffffff


	//   ....[11]....
        /*0058*/ 	.word	0xffffffff


	//   ....[12]....
        /*005c*/ 	.word	0xffffffff


	//   ....[13]....
        /*0060*/ 	.word	0xffffffff


	//   ....[14]....
        /*0064*/ 	.word	0xffffffff


	//   ....[15]....
        /*0068*/ 	.word	0xffffffff


	//   ....[16]....
        /*006c*/ 	.word	0xffffffff


	//   ....[17]....
        /*0070*/ 	.word	0xffffffff


	//   ....[18]....
        /*0074*/ 	.word	0x05000011


	//   ....[19]....
        /*0078*/ 	.word	0x05000011


	//   ....[20]....
        /*007c*/ 	.word	0x05000011


	//   ....[21]....
        /*0080*/ 	.word	0x05000011


	//   ....[22]....
        /*0084*/ 	.word	0x05000011


	//   ....[23]....
        /*0088*/ 	.word	0x05000011


	//   ....[24]....
        /*008c*/ 	.word	0x05000011


	//   ....[25]....
        /*0090*/ 	.word	0x05000011


	//   ....[26]....
        /*0094*/ 	.word	0x05000011


	//   ....[27]....
        /*0098*/ 	.word	0x05000011


	//   ....[28]....
        /*009c*/ 	.word	0x05000011


	//   ....[29]....
        /*00a0*/ 	.word	0x05000011


	//   ....[30]....
        /*00a4*/ 	.word	0x05000011


	//   ....[31]....
        /*00a8*/ 	.word	0x05000011


	//   ....[32]....
        /*00ac*/ 	.word	0x05000011


	//   ....[33]....
        /*00b0*/ 	.word	0x05000011


	//   ....[34]....
        /*00b4*/ 	.word	0x05000011


	//   ....[35]....
        /*00b8*/ 	.word	0x05000011


	//----- nvinfo : EIATTR_COOP_GROUP_INSTR_OFFSETS
	.align		4
.L_177:
        /*00bc*/ 	.byte	0x04, 0x28
        /*00be*/ 	.short	(.L_179 - .L_178)


	//   ....[0]....
.L_178:
        /*00c0*/ 	.word	0x00001800


	//   ....[1]....
        /*00c4*/ 	.word	0x00001830


	//   ....[2]....
        /*00c8*/ 	.word	0x00001840


	//   ....[3]....
        /*00cc*/ 	.word	0x000018a0


	//   ....[4]....
        /*00d0*/ 	.word	0x000018d0


	//   ....[5]....
        /*00d4*/ 	.word	0x000018f0


	//   ....[6]....
        /*00d8*/ 	.word	0x00001950


	//   ....[7]....
        /*00dc*/ 	.word	0x00001980


	//   ....[8]....
        /*00e0*/ 	.word	0x000019a0


	//   ....[9]....
        /*00e4*/ 	.word	0x00001a00


	//   ....[10]....
        /*00e8*/ 	.word	0x00001a30


	//   ....[11]....
        /*00ec*/ 	.word	0x00001a50


	//   ....[12]....
        /*00f0*/ 	.word	0x00001ab0


	//   ....[13]....
        /*00f4*/ 	.word	0x00001ae0


	//   ....[14]....
        /*00f8*/ 	.word	0x00001b00


	//   ....[15]....
        /*00fc*/ 	.word	0x00001b70


	//   ....[16]....
        /*0100*/ 	.word	0x00001b90


	//   ....[17]....
        /*0104*/ 	.word	0x00001ba0


	//   ....[18]....
        /*0108*/ 	.word	0x00002060


	//   ....[19]....
        /*010c*/ 	.word	0x000020b0


	//   ....[20]....
        /*0110*/ 	.word	0x00002110


	//   ....[21]....
        /*0114*/ 	.word	0x00002190


	//   ....[22]....
        /*0118*/ 	.word	0x00002220


	//   ....[23]....
        /*011c*/ 	.word	0x00002280


	//   ....[24]....
        /*0120*/ 	.word	0x00002300


	//   ....[25]....
        /*0124*/ 	.word	0x00002390


	//   ....[26]....
        /*0128*/ 	.word	0x000023f0


	//   ....[27]....
        /*012c*/ 	.word	0x00002470


	//   ....[28]....
        /*0130*/ 	.word	0x00002500


	//   ....[29]....
        /*0134*/ 	.word	0x00002570


	//   ....[30]....
        /*0138*/ 	.word	0x000025f0


	//   ....[31]....
        /*013c*/ 	.word	0x00002670


	//   ....[32]....
        /*0140*/ 	.word	0x000026d0


	//   ....[33]....
        /*0144*/ 	.word	0x00002750


	//   ....[34]....
        /*0148*/ 	.word	0x000027c0


	//   ....[35]....
        /*014c*/ 	.word	0x00002810


	//----- nvinfo : EIATTR_VRC_CTA_INIT_COUNT
	.align		4
.L_179:
        /*0150*/ 	.byte	0x02, 0x4a
	.zero		1
	.zero		1


	//----- nvinfo : EIATTR_EXIT_INSTR_OFFSETS
	.align		4
        /*0154*/ 	.byte	0x04, 0x1c
        /*0156*/ 	.short	(.L_181 - .L_180)


	//   ....[0]....
.L_180:
        /*0158*/ 	.word	0x00001f10


	//   ....[1]....
        /*015c*/ 	.word	0x00001fd0


	//----- nvinfo : EIATTR_CRS_STACK_SIZE
	.align		4
.L_181:
        /*0160*/ 	.byte	0x04, 0x1e
        /*0162*/ 	.short	(.L_183 - .L_182)
.L_182:
        /*0164*/ 	.word	0x00000000


	//----- nvinfo : EIATTR_CBANK_PARAM_SIZE
	.align		4
.L_183:
        /*0168*/ 	.byte	0x03, 0x19
        /*016a*/ 	.short	0x0060


	//----- nvinfo : EIATTR_PARAM_CBANK
	.align		4
        /*016c*/ 	.byte	0x04, 0x0a
        /*016e*/ 	.short	(.L_185 - .L_184)
	.align		4
.L_184:
        /*0170*/ 	.word	index@(.nv.constant0._Z22groupNormNHWCSumKernelILi128EEv19GroupNormNHWCParams)
        /*0174*/ 	.short	0x0380
        /*0176*/ 	.short	0x0060


	//----- nvinfo : EIATTR_SW_WAR
	.align		4
.L_185:
        /*0178*/ 	.byte	0x04, 0x36
        /*017a*/ 	.short	(.L_187 - .L_186)
.L_186:
        /*017c*/ 	.word	0x00000008
.L_187:


//--------------------- .nv.info._Z22groupNormNHWCSumKernelILi256EEv19GroupNormNHWCParams --------------------------
	.section	.nv.info._Z22groupNormNHWCSumKernelILi256EEv19GroupNormNHWCParams,"",@"SHT_CUDA_INFO"
	.sectionflags	@""
	.align	4


	//----- nvinfo : EIATTR_CUDA_API_VERSION
	.align		4
        /*0000*/ 	.byte	0x04, 0x37
        /*0002*/ 	.short	(.L_189 - .L_188)
.L_188:
        /*0004*/ 	.word	0x00000082


	//----- nvinfo : EIATTR_KPARAM_INFO
	.align		4
.L_189:
        /*0008*/ 	.byte	0x04, 0x17
        /*000a*/ 	.short	(.L_191 - .L_190)
.L_190:
        /*000c*/ 	.word	0x00000000
        /*0010*/ 	.short	0x0000
        /*0012*/ 	.short	0x0000
        /*0014*/ 	.byte	0x00, 0xf0, 0x81, 0x01


	//----- nvinfo : EIATTR_SPARSE_MMA_MASK
	.align		4
.L_191:
        /*0018*/ 	.byte	0x03, 0x50
        /*001a*/ 	.short	0x0000


	//----- nvinfo : EIATTR_MAXREG_COUNT
	.align		4
        /*001c*/ 	.byte	0x03, 0x1b
        /*001e*/ 	.short	0x00ff


	//----- nvinfo : EIATTR_NUM_BARRIERS
	.align		4
        /*0020*/ 	.byte	0x02, 0x4c
        /*0022*/ 	.byte	0x01
	.zero		1


	//----- nvinfo : EIATTR_MERCURY_ISA_VERSION
	.align		4
        /*0024*/ 	.byte	0x03, 0x5f
        /*0026*/ 	.short	0x0101


	//----- nvinfo : EIATTR_COOP_GROUP_MASK_REGIDS
	.align		4
        /*0028*/ 	.byte	0x04, 0x29
        /*002a*/ 	.short	(.L_193 - .L_192)


	//   ....[0]....
.L_192:
        /*002c*/ 	.word	0xffffffff


	//   ....[1]....
        /*0030*/ 	.word	0xffffffff


	//   ....[2]....
        /*0034*/ 	.word	0xffffffff


	//   ....[3]....
        /*0038*/ 	.word	0xffffffff


	//   ....[4]....
        /*003c*/ 	.word	0xffffffff


	//   ....[5]....
        /*0040*/ 	.word	0xffffffff


	//   ....[6]....
        /*0044*/ 	.word	0xffffffff


	//   ....[7]....
        /*0048*/ 	.word	0xffffffff


	//   ....[8]....
        /*004c*/ 	.word	0xffffffff


	//   ....[9]....
        /*0050*/ 	.word	0xffffffff


	//   ....[10]....
        /*0054*/ 	.word	0xffffffff


	//   ....[11]....
        /*0058*/ 	.word	0xffffffff


	//   ....[12]....
        /*005c*/ 	.word	0xffffffff


	//   ....[13]....
        /*0060*/ 	.word	0xffffffff


	//   ....[14]....
        /*0064*/ 	.word	0xffffffff


	//   ....[15]....
        /*0068*/ 	.word	0xffffffff


	//   ....[16]....
        /*006c*/ 	.word	0xffffffff


	//   ....[17]....
        /*0070*/ 	.word	0xffffffff


	//   ....[18]....
        /*0074*/ 	.word	0x05000024


	//   ....[19]....
        /*0078*/ 	.word	0x05000024


	//   ....[20]....
        /*007c*/ 	.word	0x05000024


	//   ....[21]....
        /*0080*/ 	.word	0x05000024


	//   ....[22]....
        /*0084*/ 	.word	0x05000024


	//   ....[23]....
        /*0088*/ 	.word	0x05000024


	//   ....[24]....
        /*008c*/ 	.word	0x05000024


	//   ....[25]....
        /*0090*/ 	.word	0x05000024


	//   ....[26]....
        /*0094*/ 	.word	0x05000024


	//   ....[27]....
        /*0098*/ 	.word	0x05000024


	//   ....[28]....
        /*009c*/ 	.word	0x05000024


	//   ....[29]....
        /*00a0*/ 	.word	0x05000024


	//   ....[30]....
        /*00a4*/ 	.word	0x05000024


	//   ....[31]....
        /*00a8*/ 	.word	0x05000024


	//   ....[32]....
        /*00ac*/ 	.word	0x05000024


	//   ....[33]....
        /*00b0*/ 	.word	0x05000024


	//   ....[34]....
        /*00b4*/ 	.word	0x05000024


	//   ....[35]....
        /*00b8*/ 	.word	0x05000024


	//----- nvinfo : EIATTR_COOP_GROUP_INSTR_OFFSETS
	.align		4
.L_193:
        /*00bc*/ 	.byte	0x04, 0x28
        /*00be*/ 	.short	(.L_195 - .L_194)


	//   ....[0]....
.L_194:
        /*00c0*/ 	.word	0x00001a70


	//   ....[1]....
        /*00c4*/ 	.word	0x00001aa0


	//   ....[2]....
        /*00c8*/ 	.word	0x00001ac0


	//   ....[3]....
        /*00cc*/ 	.word	0x00001b10


	//   ....[4]....
        /*00d0*/ 	.word	0x00001b50


	//   ....[5]....
        /*00d4*/ 	.word	0x00001ba0


	//   ....[6]....
        /*00d8*/ 	.word	0x00001bc0


	//   ....[7]....
        /*00dc*/ 	.word	0x00001be0


	//   ....[8]....
        /*00e0*/ 	.word	0x00001c40


	//   ....[9]....
        /*00e4*/ 	.word	0x00001c70


	//   ....[10]....
        /*00e8*/ 	.word	0x00001ca0


	//   ....[11]....
        /*00ec*/ 	.word	0x00001d10


	//   ....[12]....
        /*00f0*/ 	.word	0x00001d20


	//   ....[13]....
        /*00f4*/ 	.word	0x00001d40


	//   ....[14]....
        /*00f8*/ 	.word	0x00001d90


	//   ....[15]....
        /*00fc*/ 	.word	0x00001db0


	//   ....[16]....
        /*0100*/ 	.word	0x00001e10


	//   ....[17]....
        /*0104*/ 	.word	0x00001e30


	//   ....[18]....
        /*0108*/ 	.word	0x00002530


	//   ....[19]....
        /*010c*/ 	.word	0x000025b0


	//   ....[20]....
        /*0110*/ 	.word	0x00002640


	//   ....[21]....
        /*0114*/ 	.word	0x000026e0


	//   ....[22]....
        /*0118*/ 	.word	0x00002760


	//   ....[23]....
        /*011c*/ 	.word	0x000027f0


	//   ....[24]....
        /*0120*/ 	.word	0x00002890


	//   ....[25]....
        /*0124*/ 	.word	0x00002910


	//   ....[26]....
        /*0128*/ 	.word	0x00002980


	//   ....[27]....
        /*012c*/ 	.word	0x00002a30


	//   ....[28]....
        /*0130*/ 	.word	0x00002ac0


	//   ....[29]....
        /*0134*/ 	.word	0x00002b40


	//   ....[30]....
        /*0138*/ 	.word	0x00002bf0


	//   ....[31]....
        /*013c*/ 	.word	0x00002c70


	//   ....[32]....
        /*0140*/ 	.word	0x00002d10


	//   ....[33]....
        /*0144*/ 	.word	0x00002da0


	//   ....[34]....
        /*0148*/ 	.word	0x00002e10


	//   ....[35]....
        /*014c*/ 	.word	0x00002e70


	//----- nvinfo : EIATTR_VRC_CTA_INIT_COUNT
	.align		4
.L_195:
        /*0150*/ 	.byte	0x02, 0x4a
	.zero		1
	.zero		1


	//----- nvinfo : EIATTR_EXIT_INSTR_OFFSETS
	.align		4
        /*0154*/ 	.byte	0x04, 0x1c
        /*0156*/ 	.short	(.L_197 - .L_196)


	//   ....[0]....
.L_196:
        /*0158*/ 	.word	0x000023d0


	//   ....[1]....
        /*015c*/ 	.word	0x000024a0


	//----- nvinfo : EIATTR_CRS_STACK_SIZE
	.align		4
.L_197:
        /*0160*/ 	.byte	0x04, 0x1e
        /*0162*/ 	.short	(.L_199 - .L_198)
.L_198:
        /*0164*/ 	.word	0x00000000


	//----- nvinfo : EIATTR_CBANK_PARAM_SIZE
	.align		4
.L_199:
        /*0168*/ 	.byte	0x03, 0x19
        /*016a*/ 	.short	0x0060


	//----- nvinfo : EIATTR_PARAM_CBANK
	.align		4
        /*016c*/ 	.byte	0x04, 0x0a
        /*016e*/ 	.short	(.L_201 - .L_200)
	.align		4
.L_200:
        /*0170*/ 	.word	index@(.nv.constant0._Z22groupNormNHWCSumKernelILi256EEv19GroupNormNHWCParams)
        /*0174*/ 	.short	0x0380
        /*0176*/ 	.short	0x0060


	//----- nvinfo : EIATTR_SW_WAR
	.align		4
.L_201:
        /*0178*/ 	.byte	0x04, 0x36
        /*017a*/ 	.short	(.L_203 - .L_202)
.L_202:
        /*017c*/ 	.word	0x00000008
.L_203:


//--------------------- .nv.info._Z22groupNormNHWCSumKernelILi160EEv19GroupNormNHWCParams --------------------------
	.section	.nv.info._Z22groupNormNHWCSumKernelILi160EEv19GroupNormNHWCParams,"",@"SHT_CUDA_INFO"
	.sectionflags	@""
	.align	4


	//----- nvinfo : EIATTR_CUDA_API_VERSION
	.align		4
        /*0000*/ 	.byte	0x04, 0x37
        /*0002*/ 	.short	(.L_205 - .L_204)
.L_204:
        /*0004*/ 	.word	0x00000082


	//----- nvinfo : EIATTR_KPARAM_INFO
	.align		4
.L_205:
        /*0008*/ 	.byte	0x04, 0x17
        /*000a*/ 	.short	(.L_207 - .L_206)
.L_206:
        /*000c*/ 	.word	0x00000000
        /*0010*/ 	.short	0x0000
        /*0012*/ 	.short	0x0000
        /*0014*/ 	.byte	0x00, 0xf0, 0x81, 0x01


	//----- nvinfo : EIATTR_SPARSE_MMA_MASK
	.align		4
.L_207:
        /*0018*/ 	.byte	0x03, 0x50
        /*001a*/ 	.short	0x0000


	//----- nvinfo : EIATTR_MAXREG_COUNT
	.align		4
        /*001c*/ 	.byte	0x03, 0x1b
        /*001e*/ 	.short	0x00ff


	//----- nvinfo : EIATTR_NUM_BARRIERS
	.align		4
        /*0020*/ 	.byte	0x02, 0x4c
        /*0022*/ 	.byte	0x01
	.zero		1


	//----- nvinfo : EIATTR_MERCURY_ISA_VERSION
	.align		4
        /*0024*/ 	.byte	0x03, 0x5f
        /*0026*/ 	.short	0x0101


	//----- nvinfo : EIATTR_COOP_GROUP_MASK_REGIDS
	.align		4
        /*0028*/ 	.byte	0x04, 0x29
        /*002a*/ 	.short	(.L_209 - .L_208)


	//   ....[0]....
.L_208:
        /*002c*/ 	.word	0xffffffff


	//   ....[1]....
        /*0030*/ 	.word	0xffffffff


	//   ....[2]....
        /*0034*/ 	.word	0xffffffff


	//   ....[3]....
        /*0038*/ 	.word	0xffffffff


	//   ....[4]....
        /*003c*/ 	.word	0xffffffff


	//   ....[5]....
        /*0040*/ 	.word	0xffffffff


	//   ....[6]....
        /*0044*/ 	.word	0xffffffff


	//   ....[7]....
        /*0048*/ 	.word	0xffffffff


	//   ....[8]....
        /*004c*/ 	.word	0xffffffff


	//   ....[9]....
        /*0050*/ 	.word	0xffffffff


	//   ....[10]....
        /*0054*/ 	.word	0xffffffff


	//   ....[11]....
        /*0058*/ 	.word	0xffffffff


	//   ....[12]....
        /*005c*/ 	.word	0xffffffff


	//   ....[13]....
        /*0060*/ 	.word	0xffffffff


	//   ....[14]....
        /*0064*/ 	.word	0xffffffff


	//   ....[15]....
        /*0068*/ 	.word	0xffffffff


	//   ....[16]....
        /*006c*/ 	.word	0xffffffff


	//   ....[17]....
        /*0070*/ 	.word	0xffffffff


	//   ....[18]....
        /*0074*/ 	.word	0x05000016


	//   ....[19]....
        /*0078*/ 	.word	0x05000016


	//   ....[20]....
        /*007c*/ 	.word	0x05000016


	//   ....[21]....
        /*0080*/ 	.word	0x05000016


	//   ....[22]....
        /*0084*/ 	.word	0x05000016


	//   ....[23]....
        /*0088*/ 	.word	0x05000016


	//   ....[24]....
        /*008c*/ 	.word	0x05000016


	//   ....[25]....
        /*0090*/ 	.word	0x05000016


	//   ....[26]....
        /*0094*/ 	.word	0x05000016


	//   ....[27]....
        /*0098*/ 	.word	0x05000016


	//   ....[28]....
        /*009c*/ 	.word	0x05000016


	//   ....[29]....
        /*00a0*/ 	.word	0x05000016


	//   ....[30]....
        /*00a4*/ 	.word	0x05000016


	//   ....[31]....
        /*00a8*/ 	.word	0x05000016


	//   ....[32]....
        /*00ac*/ 	.word	0x05000016


	//   ....[33]....
        /*00b0*/ 	.word	0x05000016


	//   ....[34]....
        /*00b4*/ 	.word	0x05000016


	//   ....[35]....
        /*00b8*/ 	.word	0x05000016


	//----- nvinfo : EIATTR_COOP_GROUP_INSTR_OFFSETS
	.align		4
.L_209:
        /*00bc*/ 	.byte	0x04, 0x28
        /*00be*/ 	.short	(.L_211 - .L_210)


	//   ....[0]....
.L_210:
        /*00c0*/ 	.word	0x00001880


	//   ....[1]....
        /*00c4*/ 	.word	0x000018b0


	//   ....[2]....
        /*00c8*/ 	.word	0x000018c0


	//   ....[3]....
        /*00cc*/ 	.word	0x00001920


	//   ....[4]....
        /*00d0*/ 	.word	0x00001950


	//   ....[5]....
        /*00d4*/ 	.word	0x00001970


	//   ....[6]....
        /*00d8*/ 	.word	0x000019d0


	//   ....[7]....
        /*00dc*/ 	.word	0x00001a00


	//   ....[8]....
        /*00e0*/ 	.word	0x00001a20


	//   ....[9]....
        /*00e4*/ 	.word	0x00001a80


	//   ....[10]....
        /*00e8*/ 	.word	0x00001ab0


	//   ....[11]....
        /*00ec*/ 	.word	0x00001ad0


	//   ....[12]....
        /*00f0*/ 	.word	0x00001b30


	//   ....[13]....
        /*00f4*/ 	.word	0x00001b60


	//   ....[14]....
        /*00f8*/ 	.word	0x00001b80


	//   ....[15]....
        /*00fc*/ 	.word	0x00001be0


	//   ....[16]....
        /*0100*/ 	.word	0x00001c00


	//   ....[17]....
        /*0104*/ 	.word	0x00001c10


	//   ....[18]....
        /*0108*/ 	.word	0x00002140


	//   ....[19]....
        /*010c*/ 	.word	0x000021a0


	//   ....[20]....
        /*0110*/ 	.word	0x000021f0


	//   ....[21]....
        /*0114*/ 	.word	0x00002270


	//   ....[22]....
        /*0118*/ 	.word	0x00002310


	//   ....[23]....
        /*011c*/ 	.word	0x00002380


	//   ....[24]....
        /*0120*/ 	.word	0x00002410


	//   ....[25]....
        /*0124*/ 	.word	0x00002480


	//   ....[26]....
        /*0128*/ 	.word	0x00002500


	//   ....[27]....
        /*012c*/ 	.word	0x00002590


	//   ....[28]....
        /*0130*/ 	.word	0x00002620


	//   ....[29]....
        /*0134*/ 	.word	0x000026a0


	//   ....[30]....
        /*0138*/ 	.word	0x00002740


	//   ....[31]....
        /*013c*/ 	.word	0x000027a0


	//   ....[32]....
        /*0140*/ 	.word	0x00002820


	//   ....[33]....
        /*0144*/ 	.word	0x00002880


	//   ....[34]....
        /*0148*/ 	.word	0x000028f0


	//   ....[35]....
        /*014c*/ 	.word	0x00002940


	//----- nvinfo : EIATTR_VRC_CTA_INIT_COUNT
	.align		4
.L_211:
        /*0150*/ 	.byte	0x02, 0x4a
	.zero		1
	.zero		1


	//----- nvinfo : EIATTR_EXIT_INSTR_OFFSETS
	.align		4
        /*0154*/ 	.byte	0x04, 0x1c
        /*0156*/ 	.short	(.L_213 - .L_212)


	//   ....[0]....
.L_212:
        /*0158*/ 	.word	0x00002010


	//   ....[1]....
        /*015c*/ 	.word	0x000020d0


	//----- nvinfo : EIATTR_CRS_STACK_SIZE
	.align		4
.L_213:
        /*0160*/ 	.byte	0x04, 0x1e
        /*0162*/ 	.short	(.L_215 - .L_214)
.L_214:
        /*0164*/ 	.word	0x00000000


	//----- nvinfo : EIATTR_CBANK_PARAM_SIZE
	.align		4
.L_215:
        /*0168*/ 	.byte	0x03, 0x19
        /*016a*/ 	.short	0x0060


	//----- nvinfo : EIATTR_PARAM_CBANK
	.align		4
        /*016c*/ 	.byte	0x04, 0x0a
        /*016e*/ 	.short	(.L_217 - .L_216)
	.align		4
.L_216:
        /*0170*/ 	.word	index@(.nv.constant0._Z22groupNormNHWCSumKernelILi160EEv19GroupNormNHWCParams)
        /*0174*/ 	.short	0x0380
        /*0176*/ 	.short	0x0060


	//----- nvinfo : EIATTR_SW_WAR
	.align		4
.L_217:
        /*0178*/ 	.byte	0x04, 0x36
        /*017a*/ 	.short	(.L_219 - .L_218)
.L_218:
        /*017c*/ 	.word	0x00000008
.L_219:


//--------------------- .nv.callgraph             --------------------------
	.section	.nv.callgraph,"",@"SHT_CUDA_CALLGRAPH"
	.align	4
	.sectionentsize	8
	.align		4
        /*0000*/ 	.word	0x00000000
	.align		4
        /*0004*/ 	.word	0xffffffff
	.align		4
        /*0008*/ 	.word	0x00000000
	.align		4
        /*000c*/ 	.word	0xfffffffe
	.align		4
        /*0010*/ 	.word	0x00000000
	.align		4
        /*0014*/ 	.word	0xfffffffd
	.align		4
        /*0018*/ 	.word	0x00000000
	.align		4
        /*001c*/ 	.word	0xfffffffc


//--------------------- .nv.constant4             --------------------------
	.section	.nv.constant4,"a",@progbits
	.align	8
	.align		8
.nv.constant4:
        /*0000*/ 	.dword	_ZN34_INTERNAL_684f6114_4_k_cu_de61ec554cuda3std3__45__cpo5beginE
	.align		8
        /*0008*/ 	.dword	_ZN34_INTERNAL_684f6114_4_k_cu_de61ec554cuda3std3__45__cpo3endE
	.align		8
        /*0010*/ 	.dword	_ZN34_INTERNAL_684f6114_4_k_cu_de61ec554cuda3std3__45__cpo6cbeginE
	.align		8
        /*0018*/ 	.dword	_ZN34_INTERNAL_684f6114_4_k_cu_de61ec554cuda3std3__45__cpo4cendE
	.align		8
        /*0020*/ 	.dword	_ZN34_INTERNAL_684f6114_4_k_cu_de61ec554cuda3std3__45__cpo6rbeginE
	.align		8
        /*0028*/ 	.dword	_ZN34_INTERNAL_684f6114_4_k_cu_de61ec554cuda3std3__45__cpo4rendE
	.align		8
        /*0030*/ 	.dword	_ZN34_INTERNAL_684f6114_4_k_cu_de61ec554cuda3std3__45__cpo7crbeginE
	.align		8
        /*0038*/ 	.dword	_ZN34_INTERNAL_684f6114_4_k_cu_de61ec554cuda3std3__45__cpo5crendE
	.align		8
        /*0040*/ 	.dword	_ZN34_INTERNAL_684f6114_4_k_cu_de61ec554cuda3std3__436_GLOBAL__N__684f6114_4_k_cu_de61ec556ignoreE
	.align		8
        /*0048*/ 	.dword	_ZN34_INTERNAL_684f6114_4_k_cu_de61ec554cuda3std3__419piecewise_constructE
	.align		8
        /*0050*/ 	.dword	_ZN34_INTERNAL_684f6114_4_k_cu_de61ec554cuda3std3__48in_placeE
	.align		8
        /*0058*/ 	.dword	_ZN34_INTERNAL_684f6114_4_k_cu_de61ec554cuda3std3__420unreachable_sentinelE
	.align		8
        /*0060*/ 	.dword	_ZN34_INTERNAL_684f6114_4_k_cu_de61ec554cuda3std3__47nulloptE
	.align		8
        /*0068*/ 	.dword	_ZN34_INTERNAL_684f6114_4_k_cu_de61ec554cuda3std3__48unexpectE
	.align		8
        /*0070*/ 	.dword	_ZN34_INTERNAL_684f6114_4_k_cu_de61ec554cuda3std6ranges3__45__cpo4swapE
	.align		8
        /*0078*/ 	.dword	_ZN34_INTERNAL_684f6114_4_k_cu_de61ec554cuda3std6ranges3__45__cpo9iter_moveE
	.align		8
        /*0080*/ 	.dword	_ZN34_INTERNAL_684f6114_4_k_cu_de61ec554cuda3std6ranges3__45__cpo5beginE
	.align		8
        /*0088*/ 	.dword	_ZN34_INTERNAL_684f6114_4_k_cu_de61ec554cuda3std6ranges3__45__cpo3endE
	.align		8
        /*0090*/ 	.dword	_ZN34_INTERNAL_684f6114_4_k_cu_de61ec554cuda3std6ranges3__45__cpo6cbeginE
	.align		8
        /*0098*/ 	.dword	_ZN34_INTERNAL_684f6114_4_k_cu_de61ec554cuda3std6ranges3__45__cpo4cendE
	.align		8
        /*00a0*/ 	.dword	_ZN34_INTERNAL_684f6114_4_k_cu_de61ec554cuda3std6ranges3__45__cpo7advanceE
	.align		8
        /*00a8*/ 	.dword	_ZN34_INTERNAL_684f6114_4_k_cu_de61ec554cuda3std6ranges3__45__cpo9iter_swapE
	.align		8
        /*00b0*/ 	.dword	_ZN34_INTERNAL_684f6114_4_k_cu_de61ec554cuda3std6ranges3__45__cpo4nextE
	.align		8
        /*00b8*/ 	.dword	_ZN34_INTERNAL_684f6114_4_k_cu_de61ec554cuda3std6ranges3__45__cpo4prevE
	.align		8
        /*00c0*/ 	.dword	_ZN34_INTERNAL_684f6114_4_k_cu_de61ec554cuda3std6ranges3__45__cpo4dataE
	.align		8
        /*00c8*/ 	.dword	_ZN34_INTERNAL_684f6114_4_k_cu_de61ec554cuda3std6ranges3__45__cpo5cdataE
	.align		8
        /*00d0*/ 	.dword	_ZN34_INTERNAL_684f6114_4_k_cu_de61ec554cuda3std6ranges3__45__cpo4sizeE
	.align		8
        /*00d8*/ 	.dword	_ZN34_INTERNAL_684f6114_4_k_cu_de61ec554cuda3std6ranges3__45__cpo5ssizeE
	.align		8
        /*00e0*/ 	.dword	_ZN34_INTERNAL_684f6114_4_k_cu_de61ec554cuda3std6ranges3__45__cpo8distanceE
	.align		8
        /*00e8*/ 	.dword	_ZN34_INTERNAL_684f6114_4_k_cu_de61ec556thrust24THRUST_300001_SM_1000_NS6system6detail10sequential3seqE
	.align		8
        /*00f0*/ 	.dword	_ZN34_INTERNAL_684f6114_4_k_cu_de61ec556thrust24THRUST_300001_SM_1000_NS12placeholders2_1E
	.align		8
        /*00f8*/ 	.dword	_ZN34_INTERNAL_684f6114_4_k_cu_de61ec556thrust24THRUST_300001_SM_1000_NS12placeholders2_2E
	.align		8
        /*0100*/ 	.dword	_ZN34_INTERNAL_684f6114_4_k_cu_de61ec556thrust24THRUST_300001_SM_1000_NS12placeholders2_3E
	.align		8
        /*0108*/ 	.dword	_ZN34_INTERNAL_684f6114_4_k_cu_de61ec556thrust24THRUST_300001_SM_1000_NS12placeholders2_4E
	.align		8
        /*0110*/ 	.dword	_ZN34_INTERNAL_684f6114_4_k_cu_de61ec556thrust24THRUST_300001_SM_1000_NS12placeholders2_5E
	.align		8
        /*0118*/ 	.dword	_ZN34_INTERNAL_684f6114_4_k_cu_de61ec556thrust24THRUST_300001_SM_1000_NS12placeholders2_6E
	.align		8
        /*0120*/ 	.dword	_ZN34_INTERNAL_684f6114_4_k_cu_de61ec556thrust24THRUST_300001_SM_1000_NS12placeholders2_7E
	.align		8
        /*0128*/ 	.dword	_ZN34_INTERNAL_684f6114_4_k_cu_de61ec556thrust24THRUST_300001_SM_1000_NS12placeholders2_8E
	.align		8
        /*0130*/ 	.dword	_ZN34_INTERNAL_684f6114_4_k_cu_de61ec556thrust24THRUST_300001_SM_1000_NS12placeholders2_9E
	.align		8
        /*0138*/ 	.dword	_ZN34_INTERNAL_684f6114_4_k_cu_de61ec556thrust24THRUST_300001_SM_1000_NS12placeholders3_10E


//--------------------- .text._ZN3cub18CUB_300001_SM_10006detail11EmptyKernelIvEEvv --------------------------
	.section	.text._ZN3cub18CUB_300001_SM_10006detail11EmptyKernelIvEEvv,"ax",@progbits
	.align	128
        .global         _ZN3cub18CUB_300001_SM_10006detail11EmptyKernelIvEEvv
        .type           _ZN3cub18CUB_300001_SM_10006detail11EmptyKernelIvEEvv,@function
        .size           _ZN3cub18CUB_300001_SM_10006detail11EmptyKernelIvEEvv,(.L_x_289 - _ZN3cub18CUB_300001_SM_10006detail11EmptyKernelIvEEvv)
        .other          _ZN3cub18CUB_300001_SM_10006detail11EmptyKernelIvEEvv,@"STO_CUDA_ENTRY STV_DEFAULT"
_ZN3cub18CUB_300001_SM_10006detail11EmptyKernelIvEEvv:
.text._ZN3cub18CUB_300001_SM_10006detail11EmptyKernelIvEEvv:
[----:B------:R-:W-:Y:S01]  /*0000*/  LDC R1, c[0x0][0x37c] ;  /* 0x0000df00ff017b82 */ /* 0x000fe20000000800 */
[----:B------:R-:W-:Y:S05]  /*0010*/  EXIT ;  /* 0x000000000000794d */ /* 0x000fea0003800000 */
.L_x_0:
[----:B------:R-:W-:-:S00]  /*0020*/  BRA `(.L_x_0) ;  /* 0xfffffffc00fc7947 */ /* 0x000fc0000383ffff */
[----:B------:R-:W-:-:S00]  /*0030*/  NOP ;  /* 0x0000000000007918 */ /* 0x000fc00000000000 */
        /* <DEDUP_REMOVED lines=12> */
.L_x_289:


//--------------------- .text._Z24groupNormNHWCScaleKernelILi64EEv19GroupNormNHWCParams --------------------------
	.section	.text._Z24groupNormNHWCScaleKernelILi64EEv19GroupNormNHWCParams,"ax",@progbits
	.align	128
        .global         _Z24groupNormNHWCScaleKernelILi64EEv19GroupNormNHWCParams
        .type           _Z24groupNormNHWCScaleKernelILi64EEv19GroupNormNHWCParams,@function
        .size           _Z24groupNormNHWCScaleKernelILi64EEv19GroupNormNHWCParams,(.L_x_285 - _Z24groupNormNHWCScaleKernelILi64EEv19GroupNormNHWCParams)
        .other          _Z24groupNormNHWCScaleKernelILi64EEv19GroupNormNHWCParams,@"STO_CUDA_ENTRY STV_DEFAULT"
_Z24groupNormNHWCScaleKernelILi64EEv19GroupNormNHWCParams:
.text._Z24groupNormNHWCScaleKernelILi64EEv19GroupNormNHWCParams:
[----:B------:R-:W-:Y:S08]  /*0000*/  LDC R1, c[0x0][0x37c] ;  /* 0x0000df00ff017b82 */ /* 0x000ff00000000800 */
[----:B------:R-:W0:Y:S01]  /*0010*/  LDC.64 R10, c[0x0][0x3c8] ;  /* 0x0000f200ff0a7b82 */ /* 0x000e220000000a00 */
[----:B------:R-:W1:Y:S01]  /*0020*/  S2R R5, SR_TID.X ;  /* 0x0000000000057919 */ /* 0x000e620000002100 */
[----:B------:R-:W2:Y:S06]  /*0030*/  LDCU.64 UR6, c[0x0][0x358] ;  /* 0x00006b00ff0677ac */ /* 0x000eac0008000a00 */
[----:B------:R-:W3:Y:S01]  /*0040*/  S2UR UR4, SR_CTAID.X ;  /* 0x00000000000479c3 */ /* 0x000ee20000002500 */
[----:B------:R-:W-:Y:S01]  /*0050*/  HFMA2 R8, -RZ, RZ, 0, 0 ;  /* 0x00000000ff087431 */ /* 0x000fe200000001ff */
[----:B------:R-:W4:Y:S01]  /*0060*/  LDCU UR8, c[0x0][0x3d4] ;  /* 0x00007a80ff0877ac */ /* 0x000f220008000800 */
[----:B0-----:R-:W-:-:S04]  /*0070*/  IABS R7, R11 ;  /* 0x0000000b00077213 */ /* 0x001fc80000000000 */
[----:B------:R-:W0:Y:S01]  /*0080*/  I2F.RP R0, R7 ;  /* 0x0000000700007306 */ /* 0x000e220000209400 */
[----:B-1----:R-:W-:-:S04]  /*0090*/  IMAD.SHL.U32 R5, R5, 0x2, RZ ;  /* 0x0000000205057824 */ /* 0x002fc800078e00ff */
[----:B---3--:R-:W-:Y:S01]  /*00a0*/  IMAD R10, R10, UR4, R5 ;  /* 0x000000040a0a7c24 */ /* 0x008fe2000f8e0205 */
[----:B------:R-:W1:Y:S02]  /*00b0*/  S2UR UR4, SR_CTAID.Z ;  /* 0x00000000000479c3 */ /* 0x000e640000002700 */
[----:B0-----:R-:W0:Y:S02]  /*00c0*/  MUFU.RCP R0, R0 ;  /* 0x0000000000007308 */ /* 0x001e240000001000 */
[----:B0-----:R-:W-:Y:S01]  /*00d0*/  VIADD R2, R0, 0xffffffe ;  /* 0x0ffffffe00027836 */ /* 0x001fe20000000000 */
[----:B------:R-:W-:-:S05]  /*00e0*/  IABS R0, R10 ;  /* 0x0000000a00007213 */ /* 0x000fca0000000000 */
[----:B------:R0:W3:Y:S02]  /*00f0*/  F2I.FTZ.U32.TRUNC.NTZ R3, R2 ;  /* 0x0000000200037305 */ /* 0x0000e4000021f000 */
[----:B0-----:R-:W-:Y:S01]  /*0100*/  IMAD.MOV.U32 R2, RZ, RZ, RZ ;  /* 0x000000ffff027224 */ /* 0x001fe200078e00ff */
[----:B---3--:R-:W-:-:S05]  /*0110*/  IADD3 R4, PT, PT, RZ, -R3, RZ ;  /* 0x80000003ff047210 */ /* 0x008fca0007ffe0ff */
[----:B------:R-:W-:-:S04]  /*0120*/  IMAD R5, R4, R7, RZ ;  /* 0x0000000704057224 */ /* 0x000fc800078e02ff */
[----:B------:R-:W-:-:S06]  /*0130*/  IMAD.HI.U32 R3, R3, R5, R2 ;  /* 0x0000000503037227 */ /* 0x000fcc00078e0002 */
[----:B------:R-:W-:-:S04]  /*0140*/  IMAD.HI.U32 R3, R3, R0, RZ ;  /* 0x0000000003037227 */ /* 0x000fc800078e00ff */
[----:B------:R-:W-:-:S04]  /*0150*/  IMAD.MOV R2, RZ, RZ, -R3 ;  /* 0x000000ffff027224 */ /* 0x000fc800078e0a03 */
[----:B------:R-:W-:-:S05]  /*0160*/  IMAD R0, R7, R2, R0 ;  /* 0x0000000207007224 */ /* 0x000fca00078e0200 */
[----:B------:R-:W-:-:S13]  /*0170*/  ISETP.GT.U32.AND P1, PT, R7, R0, PT ;  /* 0x000000000700720c */ /* 0x000fda0003f24070 */
[-C--:B------:R-:W-:Y:S01]  /*0180*/  @!P1 IADD3 R0, PT, PT, R0, -R7.reuse, RZ ;  /* 0x8000000700009210 */ /* 0x080fe20007ffe0ff */
[----:B------:R-:W-:Y:S01]  /*0190*/  @!P1 VIADD R3, R3, 0x1 ;  /* 0x0000000103039836 */ /* 0x000fe20000000000 */
[----:B------:R-:W-:Y:S02]  /*01a0*/  ISETP.NE.AND P1, PT, R11, RZ, PT ;  /* 0x000000ff0b00720c */ /* 0x000fe40003f25270 */
[----:B------:R-:W-:Y:S02]  /*01b0*/  ISETP.GE.U32.AND P0, PT, R0, R7, PT ;  /* 0x000000070000720c */ /* 0x000fe40003f06070 */
[----:B------:R-:W0:Y:S01]  /*01c0*/  LDC R7, c[0x0][0x3b8] ;  /* 0x0000ee00ff077b82 */ /* 0x000e220000000800 */
[----:B------:R-:W-:-:S04]  /*01d0*/  LOP3.LUT R0, R10, R11, RZ, 0x3c, !PT ;  /* 0x0000000b0a007212 */ /* 0x000fc800078e3cff */
[----:B------:R-:W-:-:S06]  /*01e0*/  ISETP.GE.AND P2, PT, R0, RZ, PT ;  /* 0x000000ff0000720c */ /* 0x000fcc0003f46270 */
[----:B------:R-:W-:-:S07]  /*01f0*/  @P0 VIADD R3, R3, 0x1 ;  /* 0x0000000103030836 */ /* 0x000fce0000000000 */
[----:B------:R-:W-:Y:S02]  /*0200*/  @!P2 IADD3 R3, PT, PT, -R3, RZ, RZ ;  /* 0x000000ff0303a210 */ /* 0x000fe40007ffe1ff */
[----:B------:R-:W-:-:S04]  /*0210*/  @!P1 LOP3.LUT R3, RZ, R11, RZ, 0x33, !PT ;  /* 0x0000000bff039212 */ /* 0x000fc800078e33ff */
[----:B0-----:R-:W-:-:S13]  /*0220*/  ISETP.GE.AND P0, PT, R3, R7, PT ;  /* 0x000000070300720c */ /* 0x001fda0003f06270 */
[----:B------:R-:W0:Y:S01]  /*0230*/  @!P0 LDC.64 R4, c[0x0][0x3a0] ;  /* 0x0000e800ff048b82 */ /* 0x000e220000000a00 */
[----:B-1----:R-:W-:-:S04]  /*0240*/  @!P0 IMAD R0, R7, UR4, RZ ;  /* 0x0000000407008c24 */ /* 0x002fc8000f8e02ff */
[----:B------:R-:W-:Y:S02]  /*0250*/  @!P0 IMAD R3, R0, 0x2, R3 ;  /* 0x0000000200038824 */ /* 0x000fe400078e0203 */
[----:B------:R-:W-:Y:S02]  /*0260*/  IMAD.MOV.U32 R0, RZ, RZ, RZ ;  /* 0x000000ffff007224 */ /* 0x000fe400078e00ff */
[----:B0-----:R-:W-:Y:S01]  /*0270*/  @!P0 IMAD.WIDE R4, R3, 0x4, R4 ;  /* 0x0000000403048825 */ /* 0x001fe200078e0204 */
[----:B------:R-:W0:Y:S04]  /*0280*/  S2UR UR5, SR_CTAID.Y ;  /* 0x00000000000579c3 */ /* 0x000e280000002600 */
[----:B--2---:R-:W4:Y:S01]  /*0290*/  @!P0 LDG.E R0, desc[UR6][R4.64] ;  /* 0x0000000604008981 */ /* 0x004f22000c1e1900 */
[----:B------:R-:W-:-:S03]  /*02a0*/  @!P0 IMAD.WIDE R6, R7, 0x4, R4 ;  /* 0x0000000407068825 */ /* 0x000fc600078e0204 */
[----:B------:R-:W0:Y:S02]  /*02b0*/  LDC.64 R2, c[0x0][0x3c0] ;  /* 0x0000f000ff027b82 */ /* 0x000e240000000a00 */
[----:B------:R-:W2:Y:S01]  /*02c0*/  @!P0 LDG.E R8, desc[UR6][R6.64] ;  /* 0x0000000606088981 */ /* 0x000ea2000c1e1900 */
[----:B0-----:R-:W-:Y:S01]  /*02d0*/  IMAD R13, R3, UR5, RZ ;  /* 0x00000005030d7c24 */ /* 0x001fe2000f8e02ff */
[----:B------:R-:W0:Y:S04]  /*02e0*/  LDCU UR5, c[0x0][0x3dc] ;  /* 0x00007b80ff0577ac */ /* 0x000e280008000800 */
[----:B------:R-:W-:-:S04]  /*02f0*/  VIADDMNMX R14, R13, R3, R2, PT ;  /* 0x000000030d0e7246 */ /* 0x000fc80003800102 */
[----:B------:R-:W-:Y:S01]  /*0300*/  ISETP.GT.AND P0, PT, R14, R13, PT ;  /* 0x0000000d0e00720c */ /* 0x000fe20003f04270 */
[----:B----4-:R-:W-:-:S04]  /*0310*/  FMUL R3, R0, UR8 ;  /* 0x0000000800037c20 */ /* 0x010fc80008400000 */
[----:B------:R-:W-:-:S04]  /*0320*/  FMUL R5, R3, R3 ;  /* 0x0000000303057220 */ /* 0x000fc80000400000 */
[----:B--2---:R-:W-:-:S04]  /*0330*/  FFMA R5, R8, UR8, -R5 ;  /* 0x0000000808057c23 */ /* 0x004fc80008000805 */
[----:B0-----:R-:W-:Y:S05]  /*0340*/  @!P0 EXIT ;  /* 0x000000000000894d */ /* 0x001fea0003800000 */
[----:B------:R-:W-:Y:S01]  /*0350*/  FADD R0, R5, UR5 ;  /* 0x0000000505007e21 */ /* 0x000fe20008000000 */
[----:B------:R-:W0:Y:S01]  /*0360*/  LDC R11, c[0x0][0x3d0] ;  /* 0x0000f400ff0b7b82 */ /* 0x000e220000000800 */
[----:B------:R-:W-:Y:S01]  /*0370*/  SHF.R.S32.HI R5, RZ, 0x1f, R10 ;  /* 0x0000001fff057819 */ /* 0x000fe2000001140a */
[----:B------:R-:W1:Y:S02]  /*0380*/  LDCU.U8 UR5, c[0x0][0x3bc] ;  /* 0x00007780ff0577ac */ /* 0x000e640008000000 */
[----:B------:R-:W-:Y:S02]  /*0390*/  FSETP.GEU.AND P0, PT, |R0|, 1.175494350822287508e-38, PT ;  /* 0x008000000000780b */ /* 0x000fe40003f0e200 */
[----:B------:R-:W-:-:S04]  /*03a0*/  LEA.HI R5, R5, R10, RZ, 0x5 ;  /* 0x0000000a05057211 */ /* 0x000fc800078f28ff */
[----:B------:R-:W-:Y:S02]  /*03b0*/  LOP3.LUT R9, R5, 0xffffffe0, RZ, 0xc0, !PT ;  /* 0xffffffe005097812 */ /* 0x000fe400078ec0ff */
[----:B------:R-:W-:-:S03]  /*03c0*/  SHF.R.U32.HI R7, RZ, 0x5, R5 ;  /* 0x00000005ff077819 */ /* 0x000fc60000011605 */
[----:B------:R-:W-:Y:S02]  /*03d0*/  IMAD.IADD R4, R10, 0x1, -R9 ;  /* 0x000000010a047824 */ /* 0x000fe400078e0a09 */
[----:B------:R-:W-:Y:S01]  /*03e0*/  @!P0 FMUL R0, R0, 16777216 ;  /* 0x4b80000000008820 */ /* 0x000fe20000400000 */
[----:B------:R-:W-:Y:S02]  /*03f0*/  IMAD R7, R7, R2, RZ ;  /* 0x0000000207077224 */ /* 0x000fe400078e02ff */
[--C-:B------:R-:W-:Y:S01]  /*0400*/  SHF.R.S32.HI R5, RZ, 0x1f, R4.reuse ;  /* 0x0000001fff057819 */ /* 0x100fe20000011404 */
[----:B------:R-:W2:Y:S01]  /*0410*/  MUFU.RSQ R9, R0 ;  /* 0x0000000000097308 */ /* 0x000ea20000001400 */
[----:B-1----:R-:W-:Y:S01]  /*0420*/  UISETP.NE.AND UP0, UPT, UR5, URZ, UPT ;  /* 0x000000ff0500728c */ /* 0x002fe2000bf05270 */
[----:B------:R-:W-:Y:S01]  /*0430*/  IMAD.SHL.U32 R7, R7, 0x20, RZ ;  /* 0x0000002007077824 */ /* 0x000fe200078e00ff */
[----:B0-----:R-:W-:Y:S01]  /*0440*/  SHF.R.S32.HI R2, RZ, 0x1f, R11 ;  /* 0x0000001fff027819 */ /* 0x001fe2000001140b */
[----:B------:R-:W-:-:S03]  /*0450*/  IMAD.WIDE.U32 R4, R11, UR4, R4 ;  /* 0x000000040b047c25 */ /* 0x000fc6000f8e0004 */
[----:B------:R-:W-:Y:S01]  /*0460*/  SHF.R.S32.HI R11, RZ, 0x1f, R7 ;  /* 0x0000001fff0b7819 */ /* 0x000fe20000011407 */
[----:B------:R-:W-:Y:S01]  /*0470*/  IMAD R2, R2, UR4, RZ ;  /* 0x0000000402027c24 */ /* 0x000fe2000f8e02ff */
[----:B------:R-:W-:-:S04]  /*0480*/  IADD3 R4, P1, PT, R7, R4, RZ ;  /* 0x0000000407047210 */ /* 0x000fc80007f3e0ff */
[----:B------:R-:W-:Y:S01]  /*0490*/  IADD3.X R5, PT, PT, R11, R5, R2, P1, !PT ;  /* 0x000000050b057210 */ /* 0x000fe20000ffe402 */
[----:B--2---:R-:W-:Y:S01]  /*04a0*/  @!P0 FMUL R9, R9, 4096 ;  /* 0x4580000009098820 */ /* 0x004fe20000400000 */
[----:B------:R-:W-:Y:S07]  /*04b0*/  BRA.U UP0, `(.L_x_1) ;  /* 0x00000009007c7547 */ /* 0x000fee000b800000 */
[----:B------:R-:W-:Y:S01]  /*04c0*/  IADD3 R0, PT, PT, R14, -R13, RZ ;  /* 0x8000000d0e007210 */ /* 0x000fe20007ffe0ff */
[----:B------:R-:W-:-:S03]  /*04d0*/  IMAD.MOV.U32 R11, RZ, RZ, R13 ;  /* 0x000000ffff0b7224 */ /* 0x000fc600078e000d */
[----:B------:R-:W-:-:S13]  /*04e0*/  LOP3.LUT P0, R0, R0, 0x3, RZ, 0xc0, !PT ;  /* 0x0000000300007812 */ /* 0x000fda000780c0ff */
[----:B------:R-:W-:Y:S05]  /*04f0*/  @!P0 BRA `(.L_x_2) ;  /* 0x0000000000988947 */ /* 0x000fea0003800000 */
[----:B------:R-:W0:Y:S01]  /*0500*/  LDCU UR4, c[0x0][0x3b4] ;  /* 0x00007680ff0477ac */ /* 0x000e220008000800 */
[----:B------:R-:W-:Y:S01]  /*0510*/  IMAD.MOV R0, RZ, RZ, -R0 ;  /* 0x000000ffff007224 */ /* 0x000fe200078e0a00 */
[----:B------:R-:W-:Y:S01]  /*0520*/  MOV R11, R13 ;  /* 0x0000000d000b7202 */ /* 0x000fe20000000f00 */
[----:B------:R-:W1:Y:S01]  /*0530*/  LDCU UR5, c[0x0][0x3b4] ;  /* 0x00007680ff0577ac */ /* 0x000e620008000800 */
[----:B------:R-:W2:Y:S01]  /*0540*/  LDCU.64 UR8, c[0x0][0x380] ;  /* 0x00007000ff0877ac */ /* 0x000ea20008000a00 */
[C---:B0-----:R-:W-:Y:S02]  /*0550*/  ISETP.GE.AND P0, PT, R10.reuse, UR4, PT ;  /* 0x000000040a007c0c */ /* 0x041fe4000bf06270 */
[----:B-1----:R-:W-:-:S13]  /*0560*/  ISETP.GE.AND P1, PT, R10, UR5, PT ;  /* 0x000000050a007c0c */ /* 0x002fda000bf26270 */
.L_x_5:
[----:B0-----:R-:W0:Y:S01]  /*0570*/  @!P0 LDC.64 R16, c[0x0][0x388] ;  /* 0x0000e200ff108b82 */ /* 0x001e220000000a00 */
[----:B------:R-:W-:-:S03]  /*0580*/  IMAD.WIDE R6, R11, 0x20, R4 ;  /* 0x000000200b067825 */ /* 0x000fc600078e0204 */
[----:B0-----:R-:W-:-:S04]  /*0590*/  @!P0 LEA R16, P2, R6, R16, 0x1 ;  /* 0x0000001006108211 */ /* 0x001fc800078408ff */
[----:B------:R-:W-:-:S05]  /*05a0*/  @!P0 LEA.HI.X R17, R6, R17, R7, 0x1, P2 ;  /* 0x0000001106118211 */ /* 0x000fca00010f0c07 */
[----:B------:R-:W3:Y:S01]  /*05b0*/  @!P0 LDG.E R16, desc[UR6][R16.64] ;  /* 0x0000000610108981 */ /* 0x000ee2000c1e1900 */
[----:B------:R-:W-:Y:S01]  /*05c0*/  PRMT R2, RZ, 0x5410, RZ ;  /* 0x00005410ff027816 */ /* 0x000fe200000000ff */
[----:B------:R-:W-:Y:S01]  /*05d0*/  VIADD R0, R0, 0x1 ;  /* 0x0000000100007836 */ /* 0x000fe20000000000 */
[----:B------:R-:W-:Y:S04]  /*05e0*/  BSSY.RECONVERGENT B0, `(.L_x_3) ;  /* 0x0000015000007945 */ /* 0x000fe80003800200 */
[----:B------:R-:W-:Y:S02]  /*05f0*/  ISETP.NE.AND P3, PT, R0, RZ, PT ;  /* 0x000000ff0000720c */ /* 0x000fe40003f65270 */
[----:B---3--:R-:W-:-:S04]  /*0600*/  @!P0 PRMT R2, R16, 0x7610, R2 ;  /* 0x0000761010028816 */ /* 0x008fc80000000002 */
[----:B------:R-:W-:Y:S02]  /*0610*/  @!P0 PRMT R2, R2, 0x7610, R16 ;  /* 0x0000761002028816 */ /* 0x000fe40000000010 */
[----:B------:R-:W-:-:S13]  /*0620*/  PLOP3.LUT P0, PT, P1, PT, PT, 0x80, 0x8 ;  /* 0x000000000008781c */ /* 0x000fda0000f0f070 */
[----:B------:R-:W-:Y:S05]  /*0630*/  @P0 BRA `(.L_x_4) ;  /* 0x00000000003c0947 */ /* 0x000fea0003800000 */
[----:B------:R-:W-:Y:S01]  /*0640*/  LEA.HI R12, P2, R7, R6, RZ, 0x1 ;  /* 0x00000006070c7211 */ /* 0x000fe200078508ff */
[--C-:B------:R-:W-:Y:S02]  /*0650*/  HADD2.F32 R6, -RZ, R2.reuse.H0_H0 ;  /* 0x20000002ff067230 */ /* 0x100fe40000004100 */
[----:B------:R-:W-:Y:S01]  /*0660*/  HADD2.F32 R2, -RZ, R2.H1_H1 ;  /* 0x30000002ff027230 */ /* 0x000fe20000004100 */
[----:B------:R-:W-:Y:S01]  /*0670*/  IADD3.X R15, PT, PT, RZ, R7, RZ, P2, !PT ;  /* 0x00000007ff0f7210 */ /* 0x000fe200017fe4ff */
[----:B------:R-:W-:Y:S02]  /*0680*/  IMAD.SHL.U32 R8, R12, 0x2, RZ ;  /* 0x000000020c087824 */ /* 0x000fe400078e00ff */
[C---:B------:R-:W-:Y:S01]  /*0690*/  FADD R6, -R3.reuse, R6 ;  /* 0x0000000603067221 */ /* 0x040fe20000000100 */
[----:B------:R-:W-:Y:S02]  /*06a0*/  FADD R2, -R3, R2 ;  /* 0x0000000203027221 */ /* 0x000fe40000000100 */
[----:B------:R-:W-:-:S02]  /*06b0*/  LOP3.LUT R7, R8, 0xfffffffc, RZ, 0xc0, !PT ;  /* 0xfffffffc08077812 */ /* 0x000fc400078ec0ff */
[----:B------:R-:W-:Y:S01]  /*06c0*/  SHF.L.U64.HI R8, R12, 0x1, R15 ;  /* 0x000000010c087819 */ /* 0x000fe2000001020f */
[C---:B------:R-:W-:Y:S01]  /*06d0*/  FMUL R15, R9.reuse, R6 ;  /* 0x00000006090f7220 */ /* 0x040fe20000400000 */
[----:B------:R-:W-:Y:S01]  /*06e0*/  FMUL R2, R9, R2 ;  /* 0x0000000209027220 */ /* 0x000fe20000400000 */
[----:B--2---:R-:W-:-:S04]  /*06f0*/  IADD3 R6, P2, PT, R7, UR8, RZ ;  /* 0x0000000807067c10 */ /* 0x004fc8000ff5e0ff */
[----:B------:R-:W-:Y:S02]  /*0700*/  IADD3.X R7, PT, PT, R8, UR9, RZ, P2, !PT ;  /* 0x0000000908077c10 */ /* 0x000fe400097fe4ff */
[----:B------:R-:W-:-:S05]  /*0710*/  F2FP.F16.F32.PACK_AB R15, R2, R15 ;  /* 0x0000000f020f723e */ /* 0x000fca00000000ff */
[----:B------:R0:W-:Y:S02]  /*0720*/  STG.E desc[UR6][R6.64], R15 ;  /* 0x0000000f06007986 */ /* 0x0001e4000c101906 */
.L_x_4:
[----:B--2---:R-:W-:Y:S05]  /*0730*/  BSYNC.RECONVERGENT B0 ;  /* 0x0000000000007941 */ /* 0x004fea0003800200 */
.L_x_3:
[----:B------:R-:W-:Y:S01]  /*0740*/  VIADD R11, R11, 0x1 ;  /* 0x000000010b0b7836 */ /* 0x000fe20000000000 */
[----:B------:R-:W-:Y:S06]  /*0750*/  @P3 BRA `(.L_x_5) ;  /* 0xfffffffc00843947 */ /* 0x000fec000383ffff */
.L_x_2:
[----:B------:R-:W-:-:S05]  /*0760*/  IMAD.IADD R0, R13, 0x1, -R14 ;  /* 0x000000010d007824 */ /* 0x000fca00078e0a0e */
[----:B------:R-:W-:-:S13]  /*0770*/  ISETP.GT.U32.AND P0, PT, R0, -0x4, PT ;  /* 0xfffffffc0000780c */ /* 0x000fda0003f04070 */
[----:B------:R-:W-:Y:S05]  /*0780*/  @P0 EXIT ;  /* 0x000000000000094d */ /* 0x000fea0003800000 */
[----:B------:R-:W1:Y:S01]  /*0790*/  LDCU UR4, c[0x0][0x3b4] ;  /* 0x00007680ff0477ac */ /* 0x000e620008000800 */
[----:B------:R-:W-:Y:S01]  /*07a0*/  IADD3 R14, PT, PT, -R14, R11, RZ ;  /* 0x0000000b0e0e7210 */ /* 0x000fe20007ffe1ff */
[----:B0-----:R-:W-:Y:S01]  /*07b0*/  VIADD R7, R11, 0x1 ;  /* 0x000000010b077836 */ /* 0x001fe20000000000 */
[----:B------:R-:W0:Y:S01]  /*07c0*/  LDCU UR5, c[0x0][0x3b4] ;  /* 0x00007680ff0577ac */ /* 0x000e220008000800 */
[----:B------:R-:W2:Y:S01]  /*07d0*/  LDCU.64 UR8, c[0x0][0x380] ;  /* 0x00007000ff0877ac */ /* 0x000ea20008000a00 */
[C---:B-1----:R-:W-:Y:S02]  /*07e0*/  ISETP.GE.AND P0, PT, R10.reuse, UR4, PT ;  /* 0x000000040a007c0c */ /* 0x042fe4000bf06270 */
[----:B0-----:R-:W-:-:S13]  /*07f0*/  ISETP.GE.AND P1, PT, R10, UR5, PT ;  /* 0x000000050a007c0c */ /* 0x001fda000bf26270 */
.L_x_8:
[----:B0-----:R-:W0:Y:S01]  /*0800*/  @!P0 LDC.64 R16, c[0x0][0x388] ;  /* 0x0000e200ff108b82 */ /* 0x001e220000000a00 */
[----:B------:R-:W-:-:S04]  /*0810*/  VIADD R13, R7, 0xffffffff ;  /* 0xffffffff070d7836 */ /* 0x000fc80000000000 */
[----:B------:R-:W-:-:S03]  /*0820*/  IMAD.WIDE R12, R13, 0x20, R4 ;  /* 0x000000200d0c7825 */ /* 0x000fc600078e0204 */
[----:B0-----:R-:W-:-:S04]  /*0830*/  @!P0 LEA R16, P2, R12, R16, 0x1 ;  /* 0x000000100c108211 */ /* 0x001fc800078408ff */
[----:B------:R-:W-:-:S05]  /*0840*/  @!P0 LEA.HI.X R17, R12, R17, R13, 0x1, P2 ;  /* 0x000000110c118211 */ /* 0x000fca00010f0c0d */
[----:B------:R-:W3:Y:S01]  /*0850*/  @!P0 LDG.E R16, desc[UR6][R16.64] ;  /* 0x0000000610108981 */ /* 0x000ee2000c1e1900 */
[----:B------:R-:W-:Y:S01]  /*0860*/  PRMT R0, RZ, 0x5410, RZ ;  /* 0x00005410ff007816 */ /* 0x000fe200000000ff */
[----:B------:R-:W-:Y:S01]  /*0870*/  IMAD.WIDE R10, R7, 0x20, R4 ;  /* 0x00000020070a7825 */ /* 0x000fe200078e0204 */
[----:B------:R-:W-:Y:S02]  /*0880*/  BSSY.RECONVERGENT B0, `(.L_x_6) ;  /* 0x0000017000007945 */ /* 0x000fe40003800200 */
[----:B---3--:R-:W-:-:S04]  /*0890*/  @!P0 PRMT R0, R16, 0x7610, R0 ;  /* 0x0000761010008816 */ /* 0x008fc80000000000 */
[----:B------:R-:W-:Y:S02]  /*08a0*/  @!P0 PRMT R0, R0, 0x7610, R16 ;  /* 0x0000761000008816 */ /* 0x000fe40000000010 */
[----:B------:R-:W-:-:S13]  /*08b0*/  PLOP3.LUT P0, PT, P1, PT, PT, 0x80, 0x8 ;  /* 0x000000000008781c */ /* 0x000fda0000f0f070 */
[----:B------:R-:W0:Y:S02]  /*08c0*/  @!P0 LDC.64 R18, c[0x0][0x388] ;  /* 0x0000e200ff128b82 */ /* 0x000e240000000a00 */
[----:B0-----:R-:W-:-:S04]  /*08d0*/  @!P0 LEA R18, P2, R10, R18, 0x1 ;  /* 0x000000120a128211 */ /* 0x001fc800078408ff */
[----:B------:R-:W-:Y:S01]  /*08e0*/  @!P0 LEA.HI.X R19, R10, R19, R11, 0x1, P2 ;  /* 0x000000130a138211 */ /* 0x000fe200010f0c0b */
[----:B------:R-:W-:Y:S08]  /*08f0*/  @P0 BRA `(.L_x_7) ;  /* 0x00000000003c0947 */ /* 0x000ff00003800000 */
[----:B------:R-:W-:Y:S01]  /*0900*/  LEA.HI R6, P2, R13, R12, RZ, 0x1 ;  /* 0x0000000c0d067211 */ /* 0x000fe200078508ff */
[--C-:B------:R-:W-:Y:S02]  /*0910*/  HADD2.F32 R2, -RZ, R0.reuse.H0_H0 ;  /* 0x20000000ff027230 */ /* 0x100fe40000004100 */
[----:B------:R-:W-:Y:S01]  /*0920*/  HADD2.F32 R0, -RZ, R0.H1_H1 ;  /* 0x30000000ff007230 */ /* 0x000fe20000004100 */
[----:B------:R-:W-:Y:S01]  /*0930*/  SHF.L.U32 R12, R6, 0x1, RZ ;  /* 0x00000001060c7819 */ /* 0x000fe200000006ff */
[----:B------:R-:W-:Y:S02]  /*0940*/  IMAD.X R13, RZ, RZ, R13, P2 ;  /* 0x000000ffff0d7224 */ /* 0x000fe400010e060d */
[C---:B------:R-:W-:Y:S01]  /*0950*/  FADD R2, -R3.reuse, R2 ;  /* 0x0000000203027221 */ /* 0x040fe20000000100 */
[----:B------:R-:W-:Y:S01]  /*0960*/  FADD R0, -R3, R0 ;  /* 0x0000000003007221 */ /* 0x000fe20000000100 */
[----:B------:R-:W-:Y:S02]  /*0970*/  LOP3.LUT R12, R12, 0xfffffffc, RZ, 0xc0, !PT ;  /* 0xfffffffc0c0c7812 */ /* 0x000fe400078ec0ff */
[C---:B------:R-:W-:Y:S01]  /*0980*/  FMUL R15, R9.reuse, R2 ;  /* 0x00000002090f7220 */ /* 0x040fe20000400000 */
[----:B------:R-:W-:Y:S01]  /*0990*/  SHF.L.U64.HI R6, R6, 0x1, R13 ;  /* 0x0000000106067819 */ /* 0x000fe2000001020d */
[----:B------:R-:W-:Y:S01]  /*09a0*/  FMUL R0, R9, R0 ;  /* 0x0000000009007220 */ /* 0x000fe20000400000 */
[----:B--2---:R-:W-:-:S04]  /*09b0*/  IADD3 R12, P2, PT, R12, UR8, RZ ;  /* 0x000000080c0c7c10 */ /* 0x004fc8000ff5e0ff */
[----:B------:R-:W-:Y:S02]  /*09c0*/  IADD3.X R13, PT, PT, R6, UR9, RZ, P2, !PT ;  /* 0x00000009060d7c10 */ /* 0x000fe400097fe4ff */
[----:B------:R-:W-:-:S05]  /*09d0*/  F2FP.F16.F32.PACK_AB R15, R0, R15 ;  /* 0x0000000f000f723e */ /* 0x000fca00000000ff */
[----:B------:R0:W-:Y:S02]  /*09e0*/  STG.E desc[UR6][R12.64], R15 ;  /* 0x0000000f0c007986 */ /* 0x0001e4000c101906 */
.L_x_7:
[----:B--2---:R-:W-:Y:S05]  /*09f0*/  BSYNC.RECONVERGENT B0 ;  /* 0x0000000000007941 */ /* 0x004fea0003800200 */
.L_x_6:
[----:B------:R-:W2:Y:S01]  /*0a00*/  @!P0 LDG.E R18, desc[UR6][R18.64] ;  /* 0x0000000612128981 */ /* 0x000ea2000c1e1900 */
[----:B------:R-:W1:Y:S01]  /*0a10*/  @!P0 LDC.64 R16, c[0x0][0x380] ;  /* 0x0000e000ff108b82 */ /* 0x000e620000000a00 */
[----:B------:R-:W-:Y:S01]  /*0a20*/  PRMT R0, RZ, 0x5410, RZ ;  /* 0x00005410ff007816 */ /* 0x000fe200000000ff */
[----:B0-----:R-:W-:Y:S01]  /*0a30*/  VIADD R15, R7, 0x1 ;  /* 0x00000001070f7836 */ /* 0x001fe20000000000 */
[----:B------:R-:W-:-:S04]  /*0a40*/  @!P0 LEA.HI R8, P2, R11, R10, RZ, 0x1 ;  /* 0x0000000a0b088211 */ /* 0x000fc800078508ff */
[----:B------:R-:W-:Y:S01]  /*0a50*/  @!P0 IADD3.X R21, PT, PT, RZ, R11, RZ, P2, !PT ;  /* 0x0000000bff158210 */ /* 0x000fe200017fe4ff */
[----:B------:R-:W0:Y:S01]  /*0a60*/  @!P0 LDC.64 R12, c[0x0][0x388] ;  /* 0x0000e200ff0c8b82 */ /* 0x000e220000000a00 */
[----:B------:R-:W-:Y:S02]  /*0a70*/  @!P0 IMAD.SHL.U32 R6, R8, 0x2, RZ ;  /* 0x0000000208068824 */ /* 0x000fe400078e00ff */
[----:B------:R-:W-:-:S03]  /*0a80*/  IMAD.WIDE R10, R15, 0x20, R4 ;  /* 0x000000200f0a7825 */ /* 0x000fc600078e0204 */
[----:B------:R-:W-:Y:S02]  /*0a90*/  @!P0 LOP3.LUT R15, R6, 0xfffffffc, RZ, 0xc0, !PT ;  /* 0xfffffffc060f8812 */ /* 0x000fe400078ec0ff */
[----:B------:R-:W-:Y:S02]  /*0aa0*/  @!P0 SHF.L.U64.HI R6, R8, 0x1, R21 ;  /* 0x0000000108068819 */ /* 0x000fe40000010215 */
[----:B0-----:R-:W-:-:S04]  /*0ab0*/  @!P0 LEA R20, P3, R10, R12, 0x1 ;  /* 0x0000000c0a148211 */ /* 0x001fc800078608ff */
[----:B------:R-:W-:Y:S02]  /*0ac0*/  @!P0 LEA.HI.X R21, R10, R13, R11, 0x1, P3 ;  /* 0x0000000d0a158211 */ /* 0x000fe400018f0c0b */
[----:B------:R-:W0:Y:S01]  /*0ad0*/  @!P0 LDC.64 R12, c[0x0][0x388] ;  /* 0x0000e200ff0c8b82 */ /* 0x000e220000000a00 */
[----:B--2---:R-:W-:-:S04]  /*0ae0*/  @!P0 PRMT R0, R18, 0x7610, R0 ;  /* 0x0000761012008816 */ /* 0x004fc80000000000 */
[----:B------:R-:W-:Y:S02]  /*0af0*/  @!P0 PRMT R0, R0, 0x7610, R18 ;  /* 0x0000761000008816 */ /* 0x000fe40000000012 */
[----:B-1----:R-:W-:-:S03]  /*0b00*/  @!P0 IADD3 R18, P2, PT, R15, R16, RZ ;  /* 0x000000100f128210 */ /* 0x002fc60007f5e0ff */
[--C-:B------:R-:W-:Y:S02]  /*0b10*/  HADD2.F32 R2, -RZ, R0.reuse.H0_H0 ;  /* 0x20000000ff027230 */ /* 0x100fe40000004100 */
[----:B------:R-:W-:Y:S02]  /*0b20*/  HADD2.F32 R0, -RZ, R0.H1_H1 ;  /* 0x30000000ff007230 */ /* 0x000fe40000004100 */
[----:B------:R-:W-:Y:S02]  /*0b30*/  @!P0 IMAD.X R19, R6, 0x1, R17, P2 ;  /* 0x0000000106138824 */ /* 0x000fe400010e0611 */
[C---:B------:R-:W-:Y:S01]  /*0b40*/  FADD R2, -R3.reuse, R2 ;  /* 0x0000000203027221 */ /* 0x040fe20000000100 */
[----:B------:R-:W1:Y:S01]  /*0b50*/  @!P0 LDC.64 R16, c[0x0][0x380] ;  /* 0x0000e000ff108b82 */ /* 0x000e620000000a00 */
[----:B------:R-:W-:Y:S02]  /*0b60*/  FADD R0, -R3, R0 ;  /* 0x0000000003007221 */ /* 0x000fe40000000100 */
[----:B------:R-:W-:-:S02]  /*0b70*/  FMUL R15, R9, R2 ;  /* 0x00000002090f7220 */ /* 0x000fc40000400000 */
[----:B------:R-:W-:-:S05]  /*0b80*/  @!P0 FMUL R0, R9, R0 ;  /* 0x0000000009008220 */ /* 0x000fca0000400000 */
[----:B------:R-:W-:-:S05]  /*0b90*/  @!P0 F2FP.F16.F32.PACK_AB R15, R0, R15 ;  /* 0x0000000f000f823e */ /* 0x000fca00000000ff */
[----:B------:R2:W-:Y:S04]  /*0ba0*/  @!P0 STG.E desc[UR6][R18.64], R15 ;  /* 0x0000000f12008986 */ /* 0x0005e8000c101906 */
[----:B------:R-:W3:Y:S01]  /*0bb0*/  @!P0 LDG.E R20, desc[UR6][R20.64] ;  /* 0x0000000614148981 */ /* 0x000ee2000c1e1900 */
[----:B------:R-:W-:Y:S02]  /*0bc0*/  PRMT R0, RZ, 0x5410, RZ ;  /* 0x00005410ff007816 */ /* 0x000fe400000000ff */
[----:B------:R-:W-:Y:S02]  /*0bd0*/  @!P0 LEA.HI R6, P2, R11, R10, RZ, 0x1 ;  /* 0x0000000a0b068211 */ /* 0x000fe400078508ff */
[----:B------:R-:W-:-:S03]  /*0be0*/  IADD3 R23, PT, PT, R7, 0x2, RZ ;  /* 0x0000000207177810 */ /* 0x000fc60007ffe0ff */
[C---:B--2---:R-:W-:Y:S02]  /*0bf0*/  @!P0 IMAD.SHL.U32 R15, R6.reuse, 0x2, RZ ;  /* 0x00000002060f8824 */ /* 0x044fe400078e00ff */
[----:B------:R-:W-:Y:S02]  /*0c00*/  @!P0 IMAD.X R25, RZ, RZ, R11, P2 ;  /* 0x000000ffff198224 */ /* 0x000fe400010e060b */
[----:B------:R-:W-:Y:S01]  /*0c10*/  IMAD.WIDE R10, R23, 0x20, R4 ;  /* 0x00000020170a7825 */ /* 0x000fe200078e0204 */
[----:B------:R-:W-:Y:S02]  /*0c20*/  @!P0 LOP3.LUT R15, R15, 0xfffffffc, RZ, 0xc0, !PT ;  /* 0xfffffffc0f0f8812 */ /* 0x000fe400078ec0ff */
[----:B------:R-:W-:Y:S02]  /*0c30*/  @!P0 SHF.L.U64.HI R6, R6, 0x1, R25 ;  /* 0x0000000106068819 */ /* 0x000fe40000010219 */
[----:B-1----:R-:W-:Y:S02]  /*0c40*/  @!P0 IADD3 R16, P2, PT, R15, R16, RZ ;  /* 0x000000100f108210 */ /* 0x002fe40007f5e0ff */
[----:B0-----:R-:W-:-:S02]  /*0c50*/  @!P0 LEA R18, P3, R10, R12, 0x1 ;  /* 0x0000000c0a128211 */ /* 0x001fc400078608ff */
[----:B------:R-:W-:Y:S02]  /*0c60*/  @!P0 IADD3.X R17, PT, PT, R6, R17, RZ, P2, !PT ;  /* 0x0000001106118210 */ /* 0x000fe400017fe4ff */
[----:B------:R-:W-:Y:S02]  /*0c70*/  @!P0 LEA.HI.X R19, R10, R13, R11, 0x1, P3 ;  /* 0x0000000d0a138211 */ /* 0x000fe400018f0c0b */
[----:B------:R-:W0:Y:S01]  /*0c80*/  @!P0 LDC.64 R12, c[0x0][0x380] ;  /* 0x0000e000ff0c8b82 */ /* 0x000e220000000a00 */
[----:B---3--:R-:W-:-:S04]  /*0c90*/  @!P0 PRMT R0, R20, 0x7610, R0 ;  /* 0x0000761014008816 */ /* 0x008fc80000000000 */
[----:B------:R-:W-:-:S05]  /*0ca0*/  @!P0 PRMT R0, R0, 0x7610, R20 ;  /* 0x0000761000008816 */ /* 0x000fca0000000014 */
[--C-:B------:R-:W-:Y:S02]  /*0cb0*/  HADD2.F32 R2, -RZ, R0.reuse.H0_H0 ;  /* 0x20000000ff027230 */ /* 0x100fe40000004100 */
[----:B------:R-:W-:-:S03]  /*0cc0*/  HADD2.F32 R0, -RZ, R0.H1_H1 ;  /* 0x30000000ff007230 */ /* 0x000fc60000004100 */
[C---:B------:R-:W-:Y:S02]  /*0cd0*/  FADD R2, -R3.reuse, R2 ;  /* 0x0000000203027221 */ /* 0x040fe40000000100 */
[----:B------:R-:W-:Y:S02]  /*0ce0*/  FADD R0, -R3, R0 ;  /* 0x0000000003007221 */ /* 0x000fe40000000100 */
[C---:B------:R-:W-:Y:S02]  /*0cf0*/  FMUL R15, R9.reuse, R2 ;  /* 0x00000002090f7220 */ /* 0x040fe40000400000 */
[----:B------:R-:W-:-:S05]  /*0d00*/  @!P0 FMUL R0, R9, R0 ;  /* 0x0000000009008220 */ /* 0x000fca0000400000 */
[----:B------:R-:W-:-:S05]  /*0d10*/  @!P0 F2FP.F16.F32.PACK_AB R15, R0, R15 ;  /* 0x0000000f000f823e */ /* 0x000fca00000000ff */
[----:B------:R1:W-:Y:S04]  /*0d20*/  @!P0 STG.E desc[UR6][R16.64], R15 ;  /* 0x0000000f10008986 */ /* 0x0003e8000c101906 */
[----:B------:R-:W2:Y:S01]  /*0d30*/  @!P0 LDG.E R18, desc[UR6][R18.64] ;  /* 0x0000000612128981 */ /* 0x000ea2000c1e1900 */
[----:B------:R-:W-:Y:S01]  /*0d40*/  PRMT R0, RZ, 0x5410, RZ ;  /* 0x00005410ff007816 */ /* 0x000fe200000000ff */
[----:B------:R-:W-:Y:S01]  /*0d50*/  VIADD R14, R14, 0x4 ;  /* 0x000000040e0e7836 */ /* 0x000fe20000000000 */
[----:B------:R-:W-:-:S05]  /*0d60*/  @!P0 LEA.HI R8, P2, R11, R10, RZ, 0x1 ;  /* 0x0000000a0b088211 */ /* 0x000fca00078508ff */
[----:B------:R-:W-:Y:S02]  /*0d70*/  @!P0 IMAD.SHL.U32 R6, R8, 0x2, RZ ;  /* 0x0000000208068824 */ /* 0x000fe400078e00ff */
[----:B-1----:R-:W-:-:S03]  /*0d80*/  @!P0 IMAD.X R15, RZ, RZ, R11, P2 ;  /* 0x000000ffff0f8224 */ /* 0x002fc600010e060b */
[----:B------:R-:W-:Y:S02]  /*0d90*/  @!P0 LOP3.LUT R11, R6, 0xfffffffc, RZ, 0xc0, !PT ;  /* 0xfffffffc060b8812 */ /* 0x000fe400078ec0ff */
[----:B------:R-:W-:Y:S02]  /*0da0*/  @!P0 SHF.L.U64.HI R6, R8, 0x1, R15 ;  /* 0x0000000108068819 */ /* 0x000fe4000001020f */
[----:B0-----:R-:W-:-:S04]  /*0db0*/  @!P0 IADD3 R10, P2, PT, R11, R12, RZ ;  /* 0x0000000c0b0a8210 */ /* 0x001fc80007f5e0ff */
[----:B------:R-:W-:Y:S02]  /*0dc0*/  @!P0 IADD3.X R11, PT, PT, R6, R13, RZ, P2, !PT ;  /* 0x0000000d060b8210 */ /* 0x000fe400017fe4ff */
[----:B------:R-:W-:Y:S02]  /*0dd0*/  ISETP.NE.AND P2, PT, R14, RZ, PT ;  /* 0x000000ff0e00720c */ /* 0x000fe40003f45270 */
[----:B--2---:R-:W-:-:S04]  /*0de0*/  @!P0 PRMT R0, R18, 0x7610, R0 ;  /* 0x0000761012008816 */ /* 0x004fc80000000000 */
        /* <DEDUP_REMOVED lines=8> */
[----:B------:R0:W-:Y:S01]  /*0e70*/  @!P0 STG.E desc[UR6][R10.64], R13 ;  /* 0x0000000d0a008986 */ /* 0x0001e2000c101906 */
[----:B------:R-:W-:Y:S05]  /*0e80*/  @!P2 EXIT ;  /* 0x000000000000a94d */ /* 0x000fea0003800000 */
[----:B------:R-:W-:Y:S01]  /*0e90*/  VIADD R7, R7, 0x4 ;  /* 0x0000000407077836 */ /* 0x000fe20000000000 */
[----:B------:R-:W-:Y:S06]  /*0ea0*/  BRA `(.L_x_8) ;  /* 0xfffffff800547947 */ /* 0x000fec000383ffff */
.L_x_1:
[----:B------:R-:W-:Y:S01]  /*0eb0*/  IADD3 R0, PT, PT, R14, -R13, RZ ;  /* 0x8000000d0e007210 */ /* 0x000fe20007ffe0ff */
[----:B------:R-:W-:-:S03]  /*0ec0*/  VIADD R21, R13, 0x1 ;  /* 0x000000010d157836 */ /* 0x000fc60000000000 */
[----:B------:R-:W-:-:S04]  /*0ed0*/  LOP3.LUT R0, R0, 0x1, RZ, 0xc0, !PT ;  /* 0x0000000100007812 */ /* 0x000fc800078ec0ff */
[----:B------:R-:W-:-:S13]  /*0ee0*/  ISETP.NE.U32.AND P0, PT, R0, 0x1, PT ;  /* 0x000000010000780c */ /* 0x000fda0003f05070 */
[----:B------:R-:W-:Y:S05]  /*0ef0*/  @P0 BRA `(.L_x_9) ;  /* 0x00000004004c0947 */ /* 0x000fea0003800000 */
[----:B------:R-:W0:Y:S01]  /*0f00*/  LDCU UR4, c[0x0][0x3b4] ;  /* 0x00007680ff0477ac */ /* 0x000e220008000800 */
[----:B------:R-:W-:Y:S01]  /*0f10*/  BSSY.RECONVERGENT B0, `(.L_x_10) ;  /* 0x000000a000007945 */ /* 0x000fe20003800200 */
[----:B------:R-:W-:Y:S01]  /*0f20*/  PRMT R0, RZ, 0x5410, RZ ;  /* 0x00005410ff007816 */ /* 0x000fe200000000ff */
[----:B------:R-:W-:Y:S01]  /*0f30*/  IMAD.WIDE R6, R13, 0x20, R4 ;  /* 0x000000200d067825 */ /* 0x000fe200078e0204 */
[----:B0-----:R-:W-:-:S13]  /*0f40*/  ISETP.GE.AND P3, PT, R10, UR4, PT ;  /* 0x000000040a007c0c */ /* 0x001fda000bf66270 */
[----:B------:R-:W-:Y:S05]  /*0f50*/  @P3 BRA `(.L_x_11) ;  /* 0x0000000000143947 */ /* 0x000fea0003800000 */
[----:B------:R-:W0:Y:S02]  /*0f60*/  LDCU.64 UR4, c[0x0][0x388] ;  /* 0x00007100ff0477ac */ /* 0x000e240008000a00 */
[----:B0-----:R-:W-:-:S04]  /*0f70*/  LEA R12, P0, R6, UR4, 0x1 ;  /* 0x00000004060c7c11 */ /* 0x001fc8000f8008ff */
[----:B------:R-:W-:-:S05]  /*0f80*/  LEA.HI.X R13, R6, UR5, R7, 0x1, P0 ;  /* 0x00000005060d7c11 */ /* 0x000fca00080f0c07 */
[----:B------:R-:W2:Y:S02]  /*0f90*/  LDG.E R12, desc[UR6][R12.64] ;  /* 0x000000060c0c7981 */ /* 0x000ea4000c1e1900 */
[----:B--2---:R-:W-:-:S07]  /*0fa0*/  PRMT R0, R12, 0x7610, R12 ;  /* 0x000076100c007816 */ /* 0x004fce000000000c */
.L_x_11:
[----:B------:R-:W-:Y:S05]  /*0fb0*/  BSYNC.RECONVERGENT B0 ;  /* 0x0000000000007941 */ /* 0x000fea0003800200 */
.L_x_10:
[--C-:B------:R-:W-:Y:S02]  /*0fc0*/  HADD2.F32 R2, -RZ, R0.reuse.H0_H0 ;  /* 0x20000000ff027230 */ /* 0x100fe40000004100 */
[----:B------:R-:W-:Y:S02]  /*0fd0*/  HFMA2 R13, -RZ, RZ, 3.7421875, 0 ;  /* 0x437c0000ff0d7431 */ /* 0x000fe400000001ff */
[----:B------:R-:W-:Y:S01]  /*0fe0*/  IMAD.MOV.U32 R11, RZ, RZ, 0x3bbb989d ;  /* 0x3bbb989dff0b7424 */ /* 0x000fe200078e00ff */
[----:B------:R-:W-:Y:S01]  /*0ff0*/  BSSY.RECONVERGENT B0, `(.L_x_12) ;  /* 0x000001a000007945 */ /* 0x000fe20003800200 */
[----:B------:R-:W-:Y:S02]  /*1000*/  HADD2.F32 R0, -RZ, R0.H1_H1 ;  /* 0x30000000ff007230 */ /* 0x000fe40000004100 */
[----:B------:R-:W-:-:S04]  /*1010*/  FADD R2, -R3, R2 ;  /* 0x0000000203027221 */ /* 0x000fc80000000100 */
[----:B------:R-:W-:Y:S01]  /*1020*/  FMUL R2, R9, R2 ;  /* 0x0000000209027220 */ /* 0x000fe20000400000 */
[----:B------:R-:W-:-:S03]  /*1030*/  FADD R0, -R3, R0 ;  /* 0x0000000003007221 */ /* 0x000fc60000000100 */
[----:B------:R-:W-:-:S04]  /*1040*/  FFMA.SAT R8, R2, -R11, 0.5 ;  /* 0x3f00000002087423 */ /* 0x000fc8000000280b */
[----:B------:R-:W-:Y:S01]  /*1050*/  FFMA.RM R8, R8, R13, 12582913 ;  /* 0x4b40000108087423 */ /* 0x000fe2000000400d */
[----:B------:R-:W-:-:S03]  /*1060*/  FMUL R13, R9, R0 ;  /* 0x00000000090d7220 */ /* 0x000fc60000400000 */
[C---:B------:R-:W-:Y:S01]  /*1070*/  FADD R11, R8.reuse, -12583039 ;  /* 0xcb40007f080b7421 */ /* 0x040fe20000000000 */
[----:B------:R-:W-:-:S03]  /*1080*/  IMAD.SHL.U32 R8, R8, 0x800000, RZ ;  /* 0x0080000008087824 */ /* 0x000fc600078e00ff */
[----:B------:R-:W-:-:S04]  /*1090*/  FFMA R11, R2, -1.4426950216293334961, -R11 ;  /* 0xbfb8aa3b020b7823 */ /* 0x000fc8000000080b */
[----:B------:R-:W-:-:S06]  /*10a0*/  FFMA R11, R2, -1.925963033500011079e-08, R11 ;  /* 0xb2a57060020b7823 */ /* 0x000fcc000000000b */
[----:B------:R-:W0:Y:S02]  /*10b0*/  MUFU.EX2 R11, R11 ;  /* 0x0000000b000b7308 */ /* 0x000e240000000800 */
[----:B0-----:R-:W-:-:S04]  /*10c0*/  FFMA R12, R8, R11, 1 ;  /* 0x3f800000080c7423 */ /* 0x001fc8000000000b */
[----:B------:R-:W-:-:S05]  /*10d0*/  VIADD R8, R12, 0x1800000 ;  /* 0x018000000c087836 */ /* 0x000fca0000000000 */
[----:B------:R-:W-:-:S04]  /*10e0*/  LOP3.LUT R8, R8, 0x7f800000, RZ, 0xc0, !PT ;  /* 0x7f80000008087812 */ /* 0x000fc800078ec0ff */
[----:B------:R-:W-:-:S13]  /*10f0*/  ISETP.GT.U32.AND P0, PT, R8, 0x1ffffff, PT ;  /* 0x01ffffff0800780c */ /* 0x000fda0003f04070 */
[----:B------:R-:W-:Y:S05]  /*1100*/  @P0 BRA `(.L_x_13) ;  /* 0x0000000000100947 */ /* 0x000fea0003800000 */
[----:B------:R-:W-:Y:S02]  /*1110*/  MOV R0, R12 ;  /* 0x0000000c00007202 */ /* 0x000fe40000000f00 */
[----:B------:R-:W-:-:S07]  /*1120*/  MOV R8, 0x1140 ;  /* 0x0000114000087802 */ /* 0x000fce0000000f00 */
[----:B------:R-:W-:Y:S05]  /*1130*/  CALL.REL.NOINC `($__internal_0_$__cuda_sm20_rcp_rn_f32_slowpath) ;  /* 0x0000000c005c7944 */ /* 0x000fea0003c00000 */
[----:B------:R-:W-:Y:S05]  /*1140*/  BRA `(.L_x_14) ;  /* 0x0000000000107947 */ /* 0x000fea0003800000 */
.L_x_13:
[----:B------:R-:W0:Y:S02]  /*1150*/  MUFU.RCP R11, R12 ;  /* 0x0000000c000b7308 */ /* 0x000e240000001000 */
[----:B0-----:R-:W-:-:S04]  /*1160*/  FFMA R0, R12, R11, -1 ;  /* 0xbf8000000c007423 */ /* 0x001fc8000000000b */
[----:B------:R-:W-:-:S04]  /*1170*/  FADD.FTZ R0, -R0, -RZ ;  /* 0x800000ff00007221 */ /* 0x000fc80000010100 */
[----:B------:R-:W-:-:S07]  /*1180*/  FFMA R11, R11, R0, R11 ;  /* 0x000000000b0b7223 */ /* 0x000fce000000000b */
.L_x_14:
[----:B------:R-:W-:Y:S05]  /*1190*/  BSYNC.RECONVERGENT B0 ;  /* 0x0000000000007941 */ /* 0x000fea0003800200 */
.L_x_12:
[----:B------:R-:W-:Y:S01]  /*11a0*/  IMAD.MOV.U32 R0, RZ, RZ, 0x3bbb989d ;  /* 0x3bbb989dff007424 */ /* 0x000fe200078e00ff */
[----:B------:R-:W-:Y:S01]  /*11b0*/  BSSY.RECONVERGENT B0, `(.L_x_15) ;  /* 0x0000018000007945 */ /* 0x000fe20003800200 */
[----:B------:R-:W-:Y:S02]  /*11c0*/  IMAD.MOV.U32 R15, RZ, RZ, 0x437c0000 ;  /* 0x437c0000ff0f7424 */ /* 0x000fe400078e00ff */
[----:B------:R-:W-:Y:S01]  /*11d0*/  FMUL R2, R2, R11 ;  /* 0x0000000b02027220 */ /* 0x000fe20000400000 */
[----:B------:R-:W-:-:S04]  /*11e0*/  FFMA.SAT R0, R13, -R0, 0.5 ;  /* 0x3f0000000d007423 */ /* 0x000fc80000002800 */
[----:B------:R-:W-:-:S04]  /*11f0*/  FFMA.RM R0, R0, R15, 12582913 ;  /* 0x4b40000100007423 */ /* 0x000fc8000000400f */
[C---:B------:R-:W-:Y:S01]  /*1200*/  FADD R8, R0.reuse, -12583039 ;  /* 0xcb40007f00087421 */ /* 0x040fe20000000000 */
[----:B------:R-:W-:-:S03]  /*1210*/  SHF.L.U32 R0, R0, 0x17, RZ ;  /* 0x0000001700007819 */ /* 0x000fc600000006ff */
[----:B------:R-:W-:-:S04]  /*1220*/  FFMA R8, R13, -1.4426950216293334961, -R8 ;  /* 0xbfb8aa3b0d087823 */ /* 0x000fc80000000808 */
[----:B------:R-:W-:-:S04]  /*1230*/  FFMA R8, R13, -1.925963033500011079e-08, R8 ;  /* 0xb2a570600d087823 */ /* 0x000fc80000000008 */
        /* <DEDUP_REMOVED lines=9> */
[----:B------:R-:W-:Y:S01]  /*12d0*/  IMAD.MOV.U32 R0, RZ, RZ, R11 ;  /* 0x000000ffff007224 */ /* 0x000fe200078e000b */
[----:B------:R-:W-:Y:S06]  /*12e0*/  BRA `(.L_x_17) ;  /* 0x0000000000107947 */ /* 0x000fec0003800000 */
.L_x_16:
[----:B------:R-:W0:Y:S02]  /*12f0*/  MUFU.RCP R0, R15 ;  /* 0x0000000f00007308 */ /* 0x000e240000001000 */
[----:B0-----:R-:W-:-:S04]  /*1300*/  FFMA R8, R15, R0, -1 ;  /* 0xbf8000000f087423 */ /* 0x001fc80000000000 */
[----:B------:R-:W-:-:S04]  /*1310*/  FADD.FTZ R11, -R8, -RZ ;  /* 0x800000ff080b7221 */ /* 0x000fc80000010100 */
[----:B------:R-:W-:-:S07]  /*1320*/  FFMA R0, R0, R11, R0 ;  /* 0x0000000b00007223 */ /* 0x000fce0000000000 */
.L_x_17:
[----:B------:R-:W-:Y:S05]  /*1330*/  BSYNC.RECONVERGENT B0 ;  /* 0x0000000000007941 */ /* 0x000fea0003800200 */
.L_x_15:
[----:B------:R-:W-:Y:S01]  /*1340*/  BSSY.RECONVERGENT B0, `(.L_x_9) ;  /* 0x000000e000007945 */ /* 0x000fe20003800200 */
[----:B------:R-:W-:Y:S01]  /*1350*/  FMUL R11, R13, R0 ;  /* 0x000000000d0b7220 */ /* 0x000fe20000400000 */
[----:B------:R-:W-:Y:S02]  /*1360*/  MOV R13, R21 ;  /* 0x00000015000d7202 */ /* 0x000fe40000000f00 */
[----:B------:R-:W-:Y:S05]  /*1370*/  @P3 BRA `(.L_x_18) ;  /* 0x0000000000283947 */ /* 0x000fea0003800000 */
[----:B------:R-:W0:Y:S01]  /*1380*/  LDCU.64 UR4, c[0x0][0x380] ;  /* 0x00007000ff0477ac */ /* 0x000e220008000a00 */
[----:B------:R-:W-:Y:S02]  /*1390*/  LEA.HI R0, P0, R7, R6, RZ, 0x1 ;  /* 0x0000000607007211 */ /* 0x000fe400078108ff */
[----:B------:R-:W-:Y:S02]  /*13a0*/  F2FP.F16.F32.PACK_AB R11, R11, R2 ;  /* 0x000000020b0b723e */ /* 0x000fe400000000ff */
[----:B------:R-:W-:Y:S01]  /*13b0*/  IADD3.X R7, PT, PT, RZ, R7, RZ, P0, !PT ;  /* 0x00000007ff077210 */ /* 0x000fe200007fe4ff */
[----:B------:R-:W-:-:S03]  /*13c0*/  IMAD.SHL.U32 R6, R0, 0x2, RZ ;  /* 0x0000000200067824 */ /* 0x000fc600078e00ff */
[----:B------:R-:W-:Y:S02]  /*13d0*/  SHF.L.U64.HI R0, R0, 0x1, R7 ;  /* 0x0000000100007819 */ /* 0x000fe40000010207 */
[----:B------:R-:W-:-:S04]  /*13e0*/  LOP3.LUT R6, R6, 0xfffffffc, RZ, 0xc0, !PT ;  /* 0xfffffffc06067812 */ /* 0x000fc800078ec0ff */
[----:B0-----:R-:W-:-:S04]  /*13f0*/  IADD3 R6, P0, PT, R6, UR4, RZ ;  /* 0x0000000406067c10 */ /* 0x001fc8000ff1e0ff */
[----:B------:R-:W-:-:S05]  /*1400*/  IADD3.X R7, PT, PT, R0, UR5, RZ, P0, !PT ;  /* 0x0000000500077c10 */ /* 0x000fca00087fe4ff */
[----:B------:R0:W-:Y:S04]  /*1410*/  STG.E desc[UR6][R6.64], R11 ;  /* 0x0000000b06007986 */ /* 0x0001e8000c101906 */
.L_x_18:
[----:B------:R-:W-:Y:S05]  /*1420*/  BSYNC.RECONVERGENT B0 ;  /* 0x0000000000007941 */ /* 0x000fea0003800200 */
.L_x_9:
[----:B------:R-:W-:-:S13]  /*1430*/  ISETP.NE.AND P0, PT, R14, R21, PT ;  /* 0x000000150e00720c */ /* 0x000fda0003f05270 */
[----:B------:R-:W-:Y:S05]  /*1440*/  @!P0 EXIT ;  /* 0x000000000000894d */ /* 0x000fea0003800000 */
[----:B------:R-:W-:Y:S01]  /*1450*/  IMAD.IADD R14, R13, 0x1, -R14 ;  /* 0x000000010d0e7824 */ /* 0x000fe200078e0a0e */
[----:B------:R-:W1:Y:S01]  /*1460*/  LDCU UR8, c[0x0][0x3b4] ;  /* 0x00007680ff0877ac */ /* 0x000e620008000800 */
[----:B------:R-:W2:Y:S01]  /*1470*/  LDCU.64 UR4, c[0x0][0x380] ;  /* 0x00007000ff0477ac */ /* 0x000ea20008000a00 */
[----:B------:R-:W3:Y:S04]  /*1480*/  LDCU.64 UR10, c[0x0][0x388] ;  /* 0x00007100ff0a77ac */ /* 0x000ee80008000a00 */
.L_x_37:
[----:B-1----:R-:W-:Y:S01]  /*1490*/  ISETP.GE.AND P3, PT, R10, UR8, PT ;  /* 0x000000080a007c0c */ /* 0x002fe2000bf66270 */
[----:B0-----:R-:W-:-:S12]  /*14a0*/  IMAD.WIDE R6, R13, 0x20, R4 ;  /* 0x000000200d067825 */ /* 0x001fd800078e0204 */
[----:B------:R-:W0:Y:S02]  /*14b0*/  @!P3 LDC.64 R16, c[0x0][0x388] ;  /* 0x0000e200ff10bb82 */ /* 0x000e240000000a00 */
[----:B0-----:R-:W-:-:S04]  /*14c0*/  @!P3 LEA R16, P0, R6, R16, 0x1 ;  /* 0x000000100610b211 */ /* 0x001fc800078008ff */
[----:B------:R-:W-:-:S05]  /*14d0*/  @!P3 LEA.HI.X R17, R6, R17, R7, 0x1, P0 ;  /* 0x000000110611b211 */ /* 0x000fca00000f0c07 */
[----:B------:R-:W4:Y:S01]  /*14e0*/  @!P3 LDG.E R16, desc[UR6][R16.64] ;  /* 0x000000061010b981 */ /* 0x000f22000c1e1900 */
[----:B------:R-:W-:Y:S01]  /*14f0*/  PRMT R0, RZ, 0x7610, R0 ;  /* 0x00007610ff007816 */ /* 0x000fe20000000000 */
[----:B------:R-:W-:Y:S02]  /*1500*/  HFMA2 R11, -RZ, RZ, 0.96630859375, -0.0022525787353515625 ;  /* 0x3bbb989dff0b7431 */ /* 0x000fe400000001ff */
[----:B------:R-:W-:Y:S01]  /*1510*/  IMAD.MOV.U32 R15, RZ, RZ, 0x437c0000 ;  /* 0x437c0000ff0f7424 */ /* 0x000fe200078e00ff */
[----:B------:R-:W-:Y:S01]  /*1520*/  IADD3 R14, PT, PT, R14, 0x2, RZ ;  /* 0x000000020e0e7810 */ /* 0x000fe20007ffe0ff */
[----:B------:R-:W-:Y:S03]  /*1530*/  BSSY.RECONVERGENT B0, `(.L_x_19) ;  /* 0x000001f000007945 */ /* 0x000fe60003800200 */
[----:B------:R-:W-:Y:S02]  /*1540*/  ISETP.NE.AND P4, PT, R14, RZ, PT ;  /* 0x000000ff0e00720c */ /* 0x000fe40003f85270 */
[----:B----4-:R-:W-:-:S05]  /*1550*/  @!P3 PRMT R0, R16, 0x7610, R0 ;  /* 0x000076101000b816 */ /* 0x010fca0000000000 */
[----:B------:R-:W-:-:S05]  /*1560*/  HADD2.F32 R0, -RZ, R0.H0_H0 ;  /* 0x20000000ff007230 */ /* 0x000fca0000004100 */
[----:B------:R-:W-:-:S04]  /*1570*/  FADD R0, -R3, R0 ;  /* 0x0000000003007221 */ /* 0x000fc80000000100 */
[----:B------:R-:W-:-:S04]  /*1580*/  FMUL R2, R9, R0 ;  /* 0x0000000009027220 */ /* 0x000fc80000400000 */
[----:B------:R-:W-:-:S04]  /*1590*/  FFMA.SAT R0, R2, -R11, 0.5 ;  /* 0x3f00000002007423 */ /* 0x000fc8000000280b */
[----:B------:R-:W-:-:S04]  /*15a0*/  FFMA.RM R0, R0, R15, 12582913 ;  /* 0x4b40000100007423 */ /* 0x000fc8000000400f */
[C---:B------:R-:W-:Y:S01]  /*15b0*/  FADD R11, R0.reuse, -12583039 ;  /* 0xcb40007f000b7421 */ /* 0x040fe20000000000 */
[----:B------:R-:W-:Y:S02]  /*15c0*/  SHF.L.U32 R8, R0, 0x17, RZ ;  /* 0x0000001700087819 */ /* 0x000fe400000006ff */
[----:B------:R-:W-:Y:S01]  /*15d0*/  PRMT R0, RZ, 0x7610, R0 ;  /* 0x00007610ff007816 */ /* 0x000fe20000000000 */
[----:B------:R-:W-:-:S03]  /*15e0*/  FFMA R11, R2, -1.4426950216293334961, -R11 ;  /* 0xbfb8aa3b020b7823 */ /* 0x000fc6000000080b */
[----:B------:R-:W-:Y:S01]  /*15f0*/  @!P3 PRMT R0, R16, 0x7632, R0 ;  /* 0x000076321000b816 */ /* 0x000fe20000000000 */
[----:B------:R-:W-:-:S04]  /*1600*/  FFMA R11, R2, -1.925963033500011079e-08, R11 ;  /* 0xb2a57060020b7823 */ /* 0x000fc8000000000b */
[----:B------:R-:W-:Y:S02]  /*1610*/  HADD2.F32 R0, -RZ, R0.H0_H0 ;  /* 0x20000000ff007230 */ /* 0x000fe40000004100 */
[----:B------:R-:W0:Y:S03]  /*1620*/  MUFU.EX2 R11, R11 ;  /* 0x0000000b000b7308 */ /* 0x000e260000000800 */
[----:B------:R-:W-:-:S04]  /*1630*/  FADD R0, -R3, R0 ;  /* 0x0000000003007221 */ /* 0x000fc80000000100 */
[----:B------:R-:W-:Y:S01]  /*1640*/  FMUL R20, R9, R0 ;  /* 0x0000000009147220 */ /* 0x000fe20000400000 */
[----:B0-----:R-:W-:-:S04]  /*1650*/  FFMA R12, R8, R11, 1 ;  /* 0x3f800000080c7423 */ /* 0x001fc8000000000b */
[----:B------:R-:W-:-:S05]  /*1660*/  VIADD R8, R12, 0x1800000 ;  /* 0x018000000c087836 */ /* 0x000fca0000000000 */
[----:B------:R-:W-:-:S04]  /*1670*/  LOP3.LUT R8, R8, 0x7f800000, RZ, 0xc0, !PT ;  /* 0x7f80000008087812 */ /* 0x000fc800078ec0ff */
[----:B------:R-:W-:-:S13]  /*1680*/  ISETP.GT.U32.AND P0, PT, R8, 0x1ffffff, PT ;  /* 0x01ffffff0800780c */ /* 0x000fda0003f04070 */
[----:B------:R-:W-:Y:S05]  /*1690*/  @P0 BRA `(.L_x_20) ;  /* 0x0000000000100947 */ /* 0x000fea0003800000 */
[----:B------:R-:W-:Y:S01]  /*16a0*/  IMAD.MOV.U32 R0, RZ, RZ, R12 ;  /* 0x000000ffff007224 */ /* 0x000fe200078e000c */
[----:B------:R-:W-:-:S07]  /*16b0*/  MOV R8, 0x16d0 ;  /* 0x000016d000087802 */ /* 0x000fce0000000f00 */
[----:B--23--:R-:W-:Y:S05]  /*16c0*/  CALL.REL.NOINC `($__internal_0_$__cuda_sm20_rcp_rn_f32_slowpath) ;  /* 0x0000000400f87944 */ /* 0x00cfea0003c00000 */
[----:B------:R-:W-:Y:S05]  /*16d0*/  BRA `(.L_x_21) ;  /* 0x0000000000107947 */ /* 0x000fea0003800000 */
.L_x_20:
[----:B------:R-:W0:Y:S02]  /*16e0*/  MUFU.RCP R11, R12 ;  /* 0x0000000c000b7308 */ /* 0x000e240000001000 */
[----:B0-----:R-:W-:-:S04]  /*16f0*/  FFMA R0, R12, R11, -1 ;  /* 0xbf8000000c007423 */ /* 0x001fc8000000000b */
[----:B------:R-:W-:-:S04]  /*1700*/  FADD.FTZ R0, -R0, -RZ ;  /* 0x800000ff00007221 */ /* 0x000fc80000010100 */
[----:B------:R-:W-:-:S07]  /*1710*/  FFMA R11, R11, R0, R11 ;  /* 0x000000000b0b7223 */ /* 0x000fce000000000b */
.L_x_21:
[----:B--23--:R-:W-:Y:S05]  /*1720*/  BSYNC.RECONVERGENT B0 ;  /* 0x0000000000007941 */ /* 0x00cfea0003800200 */
.L_x_19:
[----:B------:R-:W-:Y:S01]  /*1730*/  MOV R15, 0x3bbb989d ;  /* 0x3bbb989d000f7802 */ /* 0x000fe20000000f00 */
[----:B------:R-:W-:Y:S01]  /*1740*/  IMAD.MOV.U32 R17, RZ, RZ, 0x437c0000 ;  /* 0x437c0000ff117424 */ /* 0x000fe200078e00ff */
[----:B------:R-:W-:Y:S01]  /*1750*/  BSSY.RECONVERGENT B0, `(.L_x_22) ;  /* 0x0000016000007945 */ /* 0x000fe20003800200 */
[----:B------:R-:W-:Y:S02]  /*1760*/  FMUL R2, R2, R11 ;  /* 0x0000000b02027220 */ /* 0x000fe40000400000 */
[----:B------:R-:W-:-:S04]  /*1770*/  FFMA.SAT R0, R20, -R15, 0.5 ;  /* 0x3f00000014007423 */ /* 0x000fc8000000280f */
[----:B------:R-:W-:-:S04]  /*1780*/  FFMA.RM R0, R0, R17, 12582913 ;  /* 0x4b40000100007423 */ /* 0x000fc80000004011 */
[C---:B------:R-:W-:Y:S01]  /*1790*/  FADD R15, R0.reuse, -12583039 ;  /* 0xcb40007f000f7421 */ /* 0x040fe20000000000 */
[----:B------:R-:W-:-:S03]  /*17a0*/  SHF.L.U32 R0, R0, 0x17, RZ ;  /* 0x0000001700007819 */ /* 0x000fc600000006ff */
        /* <DEDUP_REMOVED lines=12> */
.L_x_23:
[----:B------:R-:W0:Y:S02]  /*1870*/  MUFU.RCP R11, R8 ;  /* 0x00000008000b7308 */ /* 0x000e240000001000 */
[----:B0-----:R-:W-:-:S04]  /*1880*/  FFMA R0, R8, R11, -1 ;  /* 0xbf80000008007423 */ /* 0x001fc8000000000b */
[----:B------:R-:W-:-:S04]  /*1890*/  FADD.FTZ R0, -R0, -RZ ;  /* 0x800000ff00007221 */ /* 0x000fc80000010100 */
[----:B------:R-:W-:-:S07]  /*18a0*/  FFMA R11, R11, R0, R11 ;  /* 0x000000000b0b7223 */ /* 0x000fce000000000b */
.L_x_24:
[----:B------:R-:W-:Y:S05]  /*18b0*/  BSYNC.RECONVERGENT B0 ;  /* 0x0000000000007941 */ /* 0x000fea0003800200 */
.L_x_22:
[----:B------:R-:W-:Y:S01]  /*18c0*/  BSSY.RECONVERGENT B0, `(.L_x_25) ;  /* 0x000000e000007945 */ /* 0x000fe20003800200 */
[----:B------:R-:W-:Y:S01]  /*18d0*/  ISETP.GE.AND P5, PT, R10, UR8, PT ;  /* 0x000000080a007c0c */ /* 0x000fe2000bfa6270 */
[----:B------:R-:W-:Y:S02]  /*18e0*/  VIADD R15, R13, 0x1 ;  /* 0x000000010d0f7836 */ /* 0x000fe40000000000 */
[----:B------:R-:W-:Y:S01]  /*18f0*/  FMUL R11, R20, R11 ;  /* 0x0000000b140b7220 */ /* 0x000fe20000400000 */
[----:B------:R-:W-:Y:S09]  /*1900*/  @P3 BRA `(.L_x_26) ;  /* 0x0000000000243947 */ /* 0x000ff20003800000 */
[----:B------:R-:W-:Y:S02]  /*1910*/  LEA.HI R0, P0, R7, R6, RZ, 0x1 ;  /* 0x0000000607007211 */ /* 0x000fe400078108ff */
[----:B------:R-:W-:Y:S02]  /*1920*/  F2FP.F16.F32.PACK_AB R11, R11, R2 ;  /* 0x000000020b0b723e */ /* 0x000fe400000000ff */
[----:B------:R-:W-:Y:S01]  /*1930*/  SHF.L.U32 R6, R0, 0x1, RZ ;  /* 0x0000000100067819 */ /* 0x000fe200000006ff */
[----:B------:R-:W-:-:S03]  /*1940*/  IMAD.X R7, RZ, RZ, R7, P0 ;  /* 0x000000ffff077224 */ /* 0x000fc600000e0607 */
[----:B------:R-:W-:Y:S02]  /*1950*/  LOP3.LUT R6, R6, 0xfffffffc, RZ, 0xc0, !PT ;  /* 0xfffffffc06067812 */ /* 0x000fe400078ec0ff */
[----:B------:R-:W-:Y:S02]  /*1960*/  SHF.L.U64.HI R0, R0, 0x1, R7 ;  /* 0x0000000100007819 */ /* 0x000fe40000010207 */
[----:B------:R-:W-:-:S04]  /*1970*/  IADD3 R6, P0, PT, R6, UR4, RZ ;  /* 0x0000000406067c10 */ /* 0x000fc8000ff1e0ff */
[----:B------:R-:W-:-:S05]  /*1980*/  IADD3.X R7, PT, PT, R0, UR5, RZ, P0, !PT ;  /* 0x0000000500077c10 */ /* 0x000fca00087fe4ff */
[----:B------:R0:W-:Y:S04]  /*1990*/  STG.E desc[UR6][R6.64], R11 ;  /* 0x0000000b06007986 */ /* 0x0001e8000c101906 */
.L_x_26:
[----:B------:R-:W-:Y:S05]  /*19a0*/  BSYNC.RECONVERGENT B0 ;  /* 0x0000000000007941 */ /* 0x000fea0003800200 */
.L_x_25:
[----:B------:R-:W-:Y:S01]  /*19b0*/  BSSY.RECONVERGENT B0, `(.L_x_27) ;  /* 0x0000008000007945 */ /* 0x000fe20003800200 */
[----:B------:R-:W-:Y:S01]  /*19c0*/  PRMT R0, RZ, 0x5410, RZ ;  /* 0x00005410ff007816 */ /* 0x000fe200000000ff */
[----:B0-----:R-:W-:Y:S02]  /*19d0*/  IMAD.WIDE R6, R15, 0x20, R4 ;  /* 0x000000200f067825 */ /* 0x001fe400078e0204 */
[----:B------:R-:W-:Y:S05]  /*19e0*/  @P5 BRA `(.L_x_28) ;  /* 0x0000000000105947 */ /* 0x000fea0003800000 */
[----:B------:R-:W-:-:S04]  /*19f0*/  LEA R16, P0, R6, UR10, 0x1 ;  /* 0x0000000a06107c11 */ /* 0x000fc8000f8008ff */
[----:B------:R-:W-:-:S05]  /*1a00*/  LEA.HI.X R17, R6, UR11, R7, 0x1, P0 ;  /* 0x0000000b06117c11 */ /* 0x000fca00080f0c07 */
[----:B------:R-:W2:Y:S02]  /*1a10*/  LDG.E R16, desc[UR6][R16.64] ;  /* 0x0000000610107981 */ /* 0x000ea4000c1e1900 */
[----:B--2---:R-:W-:-:S07]  /*1a20*/  PRMT R0, R16, 0x7610, R16 ;  /* 0x0000761010007816 */ /* 0x004fce0000000010 */
.L_x_28:
[----:B------:R-:W-:Y:S05]  /*1a30*/  BSYNC.RECONVERGENT B0 ;  /* 0x0000000000007941 */ /* 0x000fea0003800200 */
.L_x_27:
[--C-:B------:R-:W-:Y:S02]  /*1a40*/  HADD2.F32 R2, -RZ, R0.reuse.H0_H0 ;  /* 0x20000000ff027230 */ /* 0x100fe40000004100 */
[----:B------:R-:W-:Y:S02]  /*1a50*/  HFMA2 R11, -RZ, RZ, 0.96630859375, -0.0022525787353515625 ;  /* 0x3bbb989dff0b7431 */ /* 0x000fe400000001ff */
[----:B------:R-:W-:Y:S01]  /*1a60*/  IMAD.MOV.U32 R15, RZ, RZ, 0x437c0000 ;  /* 0x437c0000ff0f7424 */ /* 0x000fe200078e00ff */
[----:B------:R-:W-:Y:S01]  /*1a70*/  BSSY.RECONVERGENT B0, `(.L_x_29) ;  /* 0x000001a000007945 */ /* 0x000fe20003800200 */
[----:B------:R-:W-:Y:S02]  /*1a80*/  HADD2.F32 R0, -RZ, R0.H1_H1 ;  /* 0x30000000ff007230 */ /* 0x000fe40000004100 */
[----:B------:R-:W-:-:S04]  /*1a90*/  FADD R2, -R3, R2 ;  /* 0x0000000203027221 */ /* 0x000fc80000000100 */
[----:B------:R-:W-:Y:S01]  /*1aa0*/  FMUL R2, R9, R2 ;  /* 0x0000000209027220 */ /* 0x000fe20000400000 */
[----:B------:R-:W-:-:S03]  /*1ab0*/  FADD R0, -R3, R0 ;  /* 0x0000000003007221 */ /* 0x000fc60000000100 */
[----:B------:R-:W-:Y:S01]  /*1ac0*/  FFMA.SAT R8, R2, -R11, 0.5 ;  /* 0x3f00000002087423 */ /* 0x000fe2000000280b */
[----:B------:R-:W-:-:S03]  /*1ad0*/  FMUL R20, R9, R0 ;  /* 0x0000000009147220 */ /* 0x000fc60000400000 */
        /* <DEDUP_REMOVED lines=15> */
.L_x_30:
[----:B------:R-:W0:Y:S02]  /*1bd0*/  MUFU.RCP R11, R12 ;  /* 0x0000000c000b7308 */ /* 0x000e240000001000 */
[----:B0-----:R-:W-:-:S04]  /*1be0*/  FFMA R0, R12, R11, -1 ;  /* 0xbf8000000c007423 */ /* 0x001fc8000000000b */
[----:B------:R-:W-:-:S04]  /*1bf0*/  FADD.FTZ R0, -R0, -RZ ;  /* 0x800000ff00007221 */ /* 0x000fc80000010100 */
[----:B------:R-:W-:-:S07]  /*1c00*/  FFMA R11, R11, R0, R11 ;  /* 0x000000000b0b7223 */ /* 0x000fce000000000b */
.L_x_31:
[----:B------:R-:W-:Y:S05]  /*1c10*/  BSYNC.RECONVERGENT B0 ;  /* 0x0000000000007941 */ /* 0x000fea0003800200 */
.L_x_29:
[----:B------:R-:W-:Y:S01]  /*1c20*/  IMAD.MOV.U32 R15, RZ, RZ, 0x3bbb989d ;  /* 0x3bbb989dff0f7424 */ /* 0x000fe200078e00ff */
[----:B------:R-:W-:Y:S01]  /*1c30*/  MOV R17, 0x437c0000 ;  /* 0x437c000000117802 */ /* 0x000fe20000000f00 */
[----:B------:R-:W-:Y:S01]  /*1c40*/  BSSY.RECONVERGENT B0, `(.L_x_32) ;  /* 0x0000016000007945 */ /* 0x000fe20003800200 */
[----:B------:R-:W-:Y:S01]  /*1c50*/  FMUL R2, R2, R11 ;  /* 0x0000000b02027220 */ /* 0x000fe20000400000 */
[----:B------:R-:W-:-:S04]  /*1c60*/  FFMA.SAT R0, R20, -R15, 0.5 ;  /* 0x3f00000014007423 */ /* 0x000fc8000000280f */
[----:B------:R-:W-:-:S04]  /*1c70*/  FFMA.RM R0, R0, R17, 12582913 ;  /* 0x4b40000100007423 */ /* 0x000fc80000004011 */
[C---:B------:R-:W-:Y:S01]  /*1c80*/  FADD R15, R0.reuse, -12583039 ;  /* 0xcb40007f000f7421 */ /* 0x040fe20000000000 */
[----:B------:R-:W-:-:S03]  /*1c90*/  IMAD.SHL.U32 R0, R0, 0x800000, RZ ;  /* 0x0080000000007824 */ /* 0x000fc600078e00ff */
[----:B------:R-:W-:-:S04]  /*1ca0*/  FFMA R15, R20, -1.4426950216293334961, -R15 ;  /* 0xbfb8aa3b140f7823 */ /* 0x000fc8000000080f */
[----:B------:R-:W-:-:S06]  /*1cb0*/  FFMA R15, R20, -1.925963033500011079e-08, R15 ;  /* 0xb2a57060140f7823 */ /* 0x000fcc000000000f */
[----:B------:R-:W0:Y:S02]  /*1cc0*/  MUFU.EX2 R15, R15 ;  /* 0x0000000f000f7308 */ /* 0x000e240000000800 */
[----:B0-----:R-:W-:-:S05]  /*1cd0*/  FFMA R8, R0, R15, 1 ;  /* 0x3f80000000087423 */ /* 0x001fca000000000f */
[----:B------:R-:W-:-:S04]  /*1ce0*/  IADD3 R0, PT, PT, R8, 0x1800000, RZ ;  /* 0x0180000008007810 */ /* 0x000fc80007ffe0ff */
[----:B------:R-:W-:-:S04]  /*1cf0*/  LOP3.LUT R0, R0, 0x7f800000, RZ, 0xc0, !PT ;  /* 0x7f80000000007812 */ /* 0x000fc800078ec0ff */
[----:B------:R-:W-:-:S13]  /*1d00*/  ISETP.GT.U32.AND P0, PT, R0, 0x1ffffff, PT ;  /* 0x01ffffff0000780c */ /* 0x000fda0003f04070 */
[----:B------:R-:W-:Y:S05]  /*1d10*/  @P0 BRA `(.L_x_33) ;  /* 0x0000000000100947 */ /* 0x000fea0003800000 */
[----:B------:R-:W-:Y:S01]  /*1d20*/  IMAD.MOV.U32 R0, RZ, RZ, R8 ;  /* 0x000000ffff007224 */ /* 0x000fe200078e0008 */
[----:B------:R-:W-:-:S07]  /*1d30*/  MOV R8, 0x1d50 ;  /* 0x00001d5000087802 */ /* 0x000fce0000000f00 */
[----:B------:R-:W-:Y:S05]  /*1d40*/  CALL.REL.NOINC `($__internal_0_$__cuda_sm20_rcp_rn_f32_slowpath) ;  /* 0x0000000000587944 */ /* 0x000fea0003c00000 */
[----:B------:R-:W-:Y:S05]  /*1d50*/  BRA `(.L_x_34) ;  /* 0x0000000000107947 */ /* 0x000fea0003800000 */
.L_x_33:
[----:B------:R-:W0:Y:S02]  /*1d60*/  MUFU.RCP R11, R8 ;  /* 0x00000008000b7308 */ /* 0x000e240000001000 */
[----:B0-----:R-:W-:-:S04]  /*1d70*/  FFMA R0, R8, R11, -1 ;  /* 0xbf80000008007423 */ /* 0x001fc8000000000b */
[----:B------:R-:W-:-:S04]  /*1d80*/  FADD.FTZ R0, -R0, -RZ ;  /* 0x800000ff00007221 */ /* 0x000fc80000010100 */
[----:B------:R-:W-:-:S07]  /*1d90*/  FFMA R11, R11, R0, R11 ;  /* 0x000000000b0b7223 */ /* 0x000fce000000000b */
.L_x_34:
[----:B------:R-:W-:Y:S05]  /*1da0*/  BSYNC.RECONVERGENT B0 ;  /* 0x0000000000007941 */ /* 0x000fea0003800200 */
.L_x_32:
[----:B------:R-:W-:Y:S01]  /*1db0*/  BSSY.RECONVERGENT B0, `(.L_x_35) ;  /* 0x000000c000007945 */ /* 0x000fe20003800200 */
[----:B------:R-:W-:-:S03]  /*1dc0*/  FMUL R11, R20, R11 ;  /* 0x0000000b140b7220 */ /* 0x000fc60000400000 */
[----:B------:R-:W-:Y:S05]  /*1dd0*/  @P5 BRA `(.L_x_36) ;  /* 0x0000000000245947 */ /* 0x000fea0003800000 */
        /* <DEDUP_REMOVED lines=9> */
.L_x_36:
[----:B------:R-:W-:Y:S05]  /*1e70*/  BSYNC.RECONVERGENT B0 ;  /* 0x0000000000007941 */ /* 0x000fea0003800200 */
.L_x_35:
[----:B------:R-:W-:Y:S01]  /*1e80*/  IADD3 R13, PT, PT, R13, 0x2, RZ ;  /* 0x000000020d0d7810 */ /* 0x000fe20007ffe0ff */
[----:B------:R-:W-:Y:S06]  /*1e90*/  @P4 BRA `(.L_x_37) ;  /* 0xfffffff4007c4947 */ /* 0x000fec000383ffff */
[----:B------:R-:W-:Y:S05]  /*1ea0*/  EXIT ;  /* 0x000000000000794d */ /* 0x000fea0003800000 */
        .weak           $__internal_0_$__cuda_sm20_rcp_rn_f32_slowpath
        .type           $__internal_0_$__cuda_sm20_rcp_rn_f32_slowpath,@function
        .size           $__internal_0_$__cuda_sm20_rcp_rn_f32_slowpath,(.L_x_285 - $__internal_0_$__cuda_sm20_rcp_rn_f32_slowpath)
$__internal_0_$__cuda_sm20_rcp_rn_f32_slowpath:
[----:B------:R-:W-:Y:S01]  /*1eb0*/  IMAD.SHL.U32 R11, R0, 0x2, RZ ;  /* 0x00000002000b7824 */ /* 0x000fe200078e00ff */
[----:B------:R-:W-:Y:S04]  /*1ec0*/  BSSY.RECONVERGENT B1, `(.L_x_38) ;  /* 0x0000030000017945 */ /* 0x000fe80003800200 */
[----:B------:R-:W-:-:S04]  /*1ed0*/  SHF.R.U32.HI R11, RZ, 0x18, R11 ;  /* 0x00000018ff0b7819 */ /* 0x000fc8000001160b */
[----:B------:R-:W-:-:S13]  /*1ee0*/  ISETP.NE.U32.AND P0, PT, R11, RZ, PT ;  /* 0x000000ff0b00720c */ /* 0x000fda0003f05070 */
[----:B------:R-:W-:Y:S05]  /*1ef0*/  @P0 BRA `(.L_x_39) ;  /* 0x0000000000280947 */ /* 0x000fea0003800000 */
[----:B------:R-:W-:-:S04]  /*1f00*/  SHF.L.U32 R11, R0, 0x1, RZ ;  /* 0x00000001000b7819 */ /* 0x000fc800000006ff */
[----:B------:R-:W-:-:S13]  /*1f10*/  ISETP.NE.AND P0, PT, R11, RZ, PT ;  /* 0x000000ff0b00720c */ /* 0x000fda0003f05270 */
[----:B------:R-:W-:Y:S01]  /*1f20*/  @P0 FFMA R16, R0, 1.84467440737095516160e+19, RZ ;  /* 0x5f80000000100823 */ /* 0x000fe200000000ff */
[----:B------:R-:W-:Y:S08]  /*1f30*/  @!P0 MUFU.RCP R12, R0 ;  /* 0x00000000000c8308 */ /* 0x000ff00000001000 */
[----:B------:R-:W0:Y:S02]  /*1f40*/  @P0 MUFU.RCP R11, R16 ;  /* 0x00000010000b0308 */ /* 0x000e240000001000 */
[----:B0-----:R-:W-:-:S04]  /*1f50*/  @P0 FFMA R15, R16, R11, -1 ;  /* 0xbf800000100f0423 */ /* 0x001fc8000000000b */
[----:B------:R-:W-:-:S04]  /*1f60*/  @P0 FADD.FTZ R18, -R15, -RZ ;  /* 0x800000ff0f120221 */ /* 0x000fc80000010100 */
[----:B------:R-:W-:-:S04]  /*1f70*/  @P0 FFMA R11, R11, R18, R11 ;  /* 0x000000120b0b0223 */ /* 0x000fc8000000000b */
[----:B------:R-:W-:Y:S01]  /*1f80*/  @P0 FFMA R12, R11, 1.84467440737095516160e+19, RZ ;  /* 0x5f8000000b0c0823 */ /* 0x000fe200000000ff */
[----:B------:R-:W-:Y:S06]  /*1f90*/  BRA `(.L_x_40) ;  /* 0x0000000000887947 */ /* 0x000fec0003800000 */
.L_x_39:
[----:B------:R-:W-:-:S05]  /*1fa0*/  VIADD R12, R11, 0xffffff03 ;  /* 0xffffff030b0c7836 */ /* 0x000fca0000000000 */
[----:B------:R-:W-:-:S13]  /*1fb0*/  ISETP.GT.U32.AND P0, PT, R12, 0x1, PT ;  /* 0x000000010c00780c */ /* 0x000fda0003f04070 */
[----:B------:R-:W-:Y:S05]  /*1fc0*/  @P0 BRA `(.L_x_41) ;  /* 0x0000000000780947 */ /* 0x000fea0003800000 */
[----:B------:R-:W-:Y:S01]  /*1fd0*/  LOP3.LUT R23, R0, 0x7fffff, RZ, 0xc0, !PT ;  /* 0x007fffff00177812 */ /* 0x000fe200078ec0ff */
[----:B------:R-:W-:-:S03]  /*1fe0*/  HFMA2 R17, -RZ, RZ, 0, 1.78813934326171875e-07 ;  /* 0x00000003ff117431 */ /* 0x000fc600000001ff */
[----:B------:R-:W-:-:S04]  /*1ff0*/  LOP3.LUT R23, R23, 0x3f800000, RZ, 0xfc, !PT ;  /* 0x3f80000017177812 */ /* 0x000fc800078efcff */
[----:B------:R-:W0:Y:S01]  /*2000*/  MUFU.RCP R16, R23 ;  /* 0x0000001700107308 */ /* 0x000e220000001000 */
[----:B------:R-:W-:Y:S01]  /*2010*/  SHF.L.U32 R17, R17, R12, RZ ;  /* 0x0000000c11117219 */ /* 0x000fe200000006ff */
[----:B0-----:R-:W-:-:S04]  /*2020*/  FFMA R19, R23, R16, -1 ;  /* 0xbf80000017137423 */ /* 0x001fc80000000010 */
[----:B------:R-:W-:-:S04]  /*2030*/  FADD.FTZ R19, -R19, -RZ ;  /* 0x800000ff13137221 */ /* 0x000fc80000010100 */
[CCC-:B------:R-:W-:Y:S01]  /*2040*/  FFMA.RM R15, R16.reuse, R19.reuse, R16.reuse ;  /* 0x00000013100f7223 */ /* 0x1c0fe20000004010 */
[----:B------:R-:W-:-:S04]  /*2050*/  FFMA.RP R16, R16, R19, R16 ;  /* 0x0000001310107223 */ /* 0x000fc80000008010 */
[C---:B------:R-:W-:Y:S02]  /*2060*/  LOP3.LUT R18, R15.reuse, 0x7fffff, RZ, 0xc0, !PT ;  /* 0x007fffff0f127812 */ /* 0x040fe400078ec0ff */
[----:B------:R-:W-:Y:S02]  /*2070*/  FSETP.NEU.FTZ.AND P0, PT, R15, R16, PT ;  /* 0x000000100f00720b */ /* 0x000fe40003f1d000 */
[----:B------:R-:W-:Y:S02]  /*2080*/  LOP3.LUT R15, R18, 0x800000, RZ, 0xfc, !PT ;  /* 0x00800000120f7812 */ /* 0x000fe400078efcff */
[----:B------:R-:W-:Y:S02]  /*2090*/  SEL R16, RZ, 0xffffffff, !P0 ;  /* 0xffffffffff107807 */ /* 0x000fe40004000000 */
[----:B------:R-:W-:-:S03]  /*20a0*/  LOP3.LUT R17, R17, R15, RZ, 0xc0, !PT ;  /* 0x0000000f11117212 */ /* 0x000fc600078ec0ff */
[----:B------:R-:W-:Y:S01]  /*20b0*/  IMAD.MOV R16, RZ, RZ, -R16 ;  /* 0x000000ffff107224 */ /* 0x000fe200078e0a10 */
[----:B------:R-:W-:-:S04]  /*20c0*/  SHF.R.U32.HI R17, RZ, R12, R17 ;  /* 0x0000000cff117219 */ /* 0x000fc80000011611 */
[----:B------:R-:W-:Y:S02]  /*20d0*/  LOP3.LUT P1, RZ, R16, R12, R15, 0xf8, !PT ;  /* 0x0000000c10ff7212 */ /* 0x000fe4000782f80f */
[C---:B------:R-:W-:Y:S02]  /*20e0*/  LOP3.LUT P0, RZ, R17.reuse, 0x1, RZ, 0xc0, !PT ;  /* 0x0000000111ff7812 */ /* 0x040fe4000780c0ff */
[----:B------:R-:W-:-:S04]  /*20f0*/  LOP3.LUT P2, RZ, R17, 0x2, RZ, 0xc0, !PT ;  /* 0x0000000211ff7812 */ /* 0x000fc8000784c0ff */
[----:B------:R-:W-:Y:S02]  /*2100*/  PLOP3.LUT P0, PT, P0, P1, P2, 0xe0, 0x0 ;  /* 0x000000000000781c */ /* 0x000fe40000703c20 */
[----:B------:R-:W-:Y:S02]  /*2110*/  LOP3.LUT P1, RZ, R0, 0x7fffff, RZ, 0xc0, !PT ;  /* 0x007fffff00ff7812 */ /* 0x000fe4000782c0ff */
[----:B------:R-:W-:-:S04]  /*2120*/  SEL R12, RZ, 0x1, !P0 ;  /* 0x00000001ff0c7807 */ /* 0x000fc80004000000 */
[----:B------:R-:W-:-:S04]  /*2130*/  IADD3 R12, PT, PT, -R12, RZ, RZ ;  /* 0x000000ff0c0c7210 */ /* 0x000fc80007ffe1ff */
[----:B------:R-:W-:Y:S01]  /*2140*/  ISETP.GE.AND P0, PT, R12, RZ, PT ;  /* 0x000000ff0c00720c */ /* 0x000fe20003f06270 */
[----:B------:R-:W-:-:S05]  /*2150*/  VIADD R12, R11, 0xffffff04 ;  /* 0xffffff040b0c7836 */ /* 0x000fca0000000000 */
[----:B------:R-:W-:-:S07]  /*2160*/  SHF.R.U32.HI R15, RZ, R12, R15 ;  /* 0x0000000cff0f7219 */ /* 0x000fce000001160f */
[----:B------:R-:W-:-:S05]  /*2170*/  @!P0 IADD3 R15, PT, PT, R15, 0x1, RZ ;  /* 0x000000010f0f8810 */ /* 0x000fca0007ffe0ff */
[----:B------:R-:W-:-:S05]  /*2180*/  @!P1 IMAD.SHL.U32 R15, R15, 0x2, RZ ;  /* 0x000000020f0f9824 */ /* 0x000fca00078e00ff */
[----:B------:R-:W-:Y:S01]  /*2190*/  LOP3.LUT R12, R15, 0x80000000, R0, 0xf8, !PT ;  /* 0x800000000f0c7812 */ /* 0x000fe200078ef800 */
[----:B------:R-:W-:Y:S06]  /*21a0*/  BRA `(.L_x_40) ;  /* 0x0000000000047947 */ /* 0x000fec0003800000 */
.L_x_41:
[----:B------:R0:W1:Y:S02]  /*21b0*/  MUFU.RCP R12, R0 ;  /* 0x00000000000c7308 */ /* 0x0000640000001000 */
.L_x_40:
[----:B------:R-:W-:Y:S05]  /*21c0*/  BSYNC.RECONVERGENT B1 ;  /* 0x0000000000017941 */ /* 0x000fea0003800200 */
.L_x_38:
[----:B------:R-:W-:Y:S02]  /*21d0*/  HFMA2 R17, -RZ, RZ, 0, 0 ;  /* 0x00000000ff117431 */ /* 0x000fe400000001ff */
[----:B------:R-:W-:Y:S01]  /*21e0*/  IMAD.MOV.U32 R16, RZ, RZ, R8 ;  /* 0x000000ffff107224 */ /* 0x000fe200078e0008 */
[----:B-1----:R-:W-:-:S03]  /*21f0*/  MOV R11, R12 ;  /* 0x0000000c000b7202 */ /* 0x002fc60000000f00 */
[----:B0-----:R-:W-:Y:S05]  /*2200*/  RET.REL.NODEC R16 `(_Z24groupNormNHWCScaleKernelILi64EEv19GroupNormNHWCParams) ;  /* 0xffffffdc107c7950 */ /* 0x001fea0003c3ffff */
.L_x_42:
        /* <DEDUP_REMOVED lines=15> */
.L_x_285:


//--------------------- .text._Z24groupNormNHWCScaleKernelILi128EEv19GroupNormNHWCParams --------------------------
	.section	.text._Z24groupNormNHWCScaleKernelILi128EEv19GroupNormNHWCParams,"ax",@progbits
	.align	128
        .global         _Z24groupNormNHWCScaleKernelILi128EEv19GroupNormNHWCParams
        .type           _Z24groupNormNHWCScaleKernelILi128EEv19GroupNormNHWCParams,@function
        .size           _Z24groupNormNHWCScaleKernelILi128EEv19GroupNormNHWCParams,(.L_x_286 - _Z24groupNormNHWCScaleKernelILi128EEv19GroupNormNHWCParams)
        .other          _Z24groupNormNHWCScaleKernelILi128EEv19GroupNormNHWCParams,@"STO_CUDA_ENTRY STV_DEFAULT"
_Z24groupNormNHWCScaleKernelILi128EEv19GroupNormNHWCParams:
.text._Z24groupNormNHWCScaleKernelILi128EEv19GroupNormNHWCParams:
        /* <DEDUP_REMOVED lines=87> */
.L_x_47:
        /* <DEDUP_REMOVED lines=28> */
.L_x_46:
[----:B--2---:R-:W-:Y:S05]  /*0730*/  BSYNC.RECONVERGENT B0 ;  /* 0x0000000000007941 */ /* 0x004fea0003800200 */
.L_x_45:
[----:B------:R-:W-:Y:S01]  /*0740*/  VIADD R11, R11, 0x1 ;  /* 0x000000010b0b7836 */ /* 0x000fe20000000000 */
[----:B------:R-:W-:Y:S06]  /*0750*/  @P3 BRA `(.L_x_47) ;  /* 0xfffffffc00843947 */ /* 0x000fec000383ffff */
.L_x_44:
        /* <DEDUP_REMOVED lines=10> */
.L_x_50:
        /* <DEDUP_REMOVED lines=31> */
.L_x_49:
[----:B--2---:R-:W-:Y:S05]  /*09f0*/  BSYNC.RECONVERGENT B0 ;  /* 0x0000000000007941 */ /* 0x004fea0003800200 */
.L_x_48:
        /* <DEDUP_REMOVED lines=75> */
.L_x_43:
        /* <DEDUP_REMOVED lines=16> */
.L_x_53:
[----:B------:R-:W-:Y:S05]  /*0fb0*/  BSYNC.RECONVERGENT B0 ;  /* 0x0000000000007941 */ /* 0x000fea0003800200 */
.L_x_52:
        /* <DEDUP_REMOVED lines=23> */
[----:B------:R-:W-:Y:S05]  /*1130*/  CALL.REL.NOINC `($__internal_1_$__cuda_sm20_rcp_rn_f32_slowpath) ;  /* 0x0000000c005c7944 */ /* 0x000fea0003c00000 */
[----:B------:R-:W-:Y:S05]  /*1140*/  BRA `(.L_x_56) ;  /* 0x0000000000107947 */ /* 0x000fea0003800000 */
.L_x_55:
[----:B------:R-:W0:Y:S02]  /*1150*/  MUFU.RCP R11, R12 ;  /* 0x0000000c000b7308 */ /* 0x000e240000001000 */
[----:B0-----:R-:W-:-:S04]  /*1160*/  FFMA R0, R12, R11, -1 ;  /* 0xbf8000000c007423 */ /* 0x001fc8000000000b */
[----:B------:R-:W-:-:S04]  /*1170*/  FADD.FTZ R0, -R0, -RZ ;  /* 0x800000ff00007221 */ /* 0x000fc80000010100 */
[----:B------:R-:W-:-:S07]  /*1180*/  FFMA R11, R11, R0, R11 ;  /* 0x000000000b0b7223 */ /* 0x000fce000000000b */
.L_x_56:
[----:B------:R-:W-:Y:S05]  /*1190*/  BSYNC.RECONVERGENT B0 ;  /* 0x0000000000007941 */ /* 0x000fea0003800200 */
.L_x_54:
        /* <DEDUP_REMOVED lines=19> */
[----:B------:R-:W-:Y:S01]  /*12d0*/  IMAD.MOV.U32 R0, RZ, RZ, R11 ;  /* 0x000000ffff007224 */ /* 0x000fe200078e000b */
[----:B------:R-:W-:Y:S06]  /*12e0*/  BRA `(.L_x_59) ;  /* 0x0000000000107947 */ /* 0x000fec0003800000 */
.L_x_58:
[----:B------:R-:W0:Y:S02]  /*12f0*/  MUFU.RCP R0, R15 ;  /* 0x0000000f00007308 */ /* 0x000e240000001000 */
[----:B0-----:R-:W-:-:S04]  /*1300*/  FFMA R8, R15, R0, -1 ;  /* 0xbf8000000f087423 */ /* 0x001fc80000000000 */
[----:B------:R-:W-:-:S04]  /*1310*/  FADD.FTZ R11, -R8, -RZ ;  /* 0x800000ff080b7221 */ /* 0x000fc80000010100 */
[----:B------:R-:W-:-:S07]  /*1320*/  FFMA R0, R0, R11, R0 ;  /* 0x0000000b00007223 */ /* 0x000fce0000000000 */
.L_x_59:
[----:B------:R-:W-:Y:S05]  /*1330*/  BSYNC.RECONVERGENT B0 ;  /* 0x0000000000007941 */ /* 0x000fea0003800200 */
.L_x_57:
        /* <DEDUP_REMOVED lines=14> */
.L_x_60:
[----:B------:R-:W-:Y:S05]  /*1420*/  BSYNC.RECONVERGENT B0 ;  /* 0x0000000000007941 */ /* 0x000fea0003800200 */
.L_x_51:
[----:B------:R-:W-:-:S13]  /*1430*/  ISETP.NE.AND P0, PT, R14, R21, PT ;  /* 0x000000150e00720c */ /* 0x000fda0003f05270 */
[----:B------:R-:W-:Y:S05]  /*1440*/  @!P0 EXIT ;  /* 0x000000000000894d */ /* 0x000fea0003800000 */
[----:B------:R-:W-:Y:S01]  /*1450*/  IMAD.IADD R14, R13, 0x1, -R14 ;  /* 0x000000010d0e7824 */ /* 0x000fe200078e0a0e */
[----:B------:R-:W1:Y:S01]  /*1460*/  LDCU UR8, c[0x0][0x3b4] ;  /* 0x00007680ff0877ac */ /* 0x000e620008000800 */
[----:B------:R-:W2:Y:S01]  /*1470*/  LDCU.64 UR4, c[0x0][0x380] ;  /* 0x00007000ff0477ac */ /* 0x000ea20008000a00 */
[----:B------:R-:W3:Y:S04]  /*1480*/  LDCU.64 UR10, c[0x0][0x388] ;  /* 0x00007100ff0a77ac */ /* 0x000ee80008000a00 */
.L_x_79:
        /* <DEDUP_REMOVED lines=35> */
[----:B--23--:R-:W-:Y:S05]  /*16c0*/  CALL.REL.NOINC `($__internal_1_$__cuda_sm20_rcp_rn_f32_slowpath) ;  /* 0x0000000400f87944 */ /* 0x00cfea0003c00000 */
[----:B------:R-:W-:Y:S05]  /*16d0*/  BRA `(.L_x_63) ;  /* 0x0000000000107947 */ /* 0x000fea0003800000 */
.L_x_62:
[----:B------:R-:W0:Y:S02]  /*16e0*/  MUFU.RCP R11, R12 ;  /* 0x0000000c000b7308 */ /* 0x000e240000001000 */
[----:B0-----:R-:W-:-:S04]  /*16f0*/  FFMA R0, R12, R11, -1 ;  /* 0xbf8000000c007423 */ /* 0x001fc8000000000b */
[----:B------:R-:W-:-:S04]  /*1700*/  FADD.FTZ R0, -R0, -RZ ;  /* 0x800000ff00007221 */ /* 0x000fc80000010100 */
[----:B------:R-:W-:-:S07]  /*1710*/  FFMA R11, R11, R0, R11 ;  /* 0x000000000b0b7223 */ /* 0x000fce000000000b */
.L_x_63:
[----:B--23--:R-:W-:Y:S05]  /*1720*/  BSYNC.RECONVERGENT B0 ;  /* 0x0000000000007941 */ /* 0x00cfea0003800200 */
.L_x_61:
        /* <DEDUP_REMOVED lines=20> */
.L_x_65:
[----:B------:R-:W0:Y:S02]  /*1870*/  MUFU.RCP R11, R8 ;  /* 0x00000008000b7308 */ /* 0x000e240000001000 */
[----:B0-----:R-:W-:-:S04]  /*1880*/  FFMA R0, R8, R11, -1 ;  /* 0xbf80000008007423 */ /* 0x001fc8000000000b */
[----:B------:R-:W-:-:S04]  /*1890*/  FADD.FTZ R0, -R0, -RZ ;  /* 0x800000ff00007221 */ /* 0x000fc80000010100 */
[----:B------:R-:W-:-:S07]  /*18a0*/  FFMA R11, R11, R0, R11 ;  /* 0x000000000b0b7223 */ /* 0x000fce000000000b */
.L_x_66:
[----:B------:R-:W-:Y:S05]  /*18b0*/  BSYNC.RECONVERGENT B0 ;  /* 0x0000000000007941 */ /* 0x000fea0003800200 */
.L_x_64:
        /* <DEDUP_REMOVED lines=14> */
.L_x_68:
[----:B------:R-:W-:Y:S05]  /*19a0*/  BSYNC.RECONVERGENT B0 ;  /* 0x0000000000007941 */ /* 0x000fea0003800200 */
.L_x_67:
        /* <DEDUP_REMOVED lines=8> */
.L_x_70:
[----:B------:R-:W-:Y:S05]  /*1a30*/  BSYNC.RECONVERGENT B0 ;  /* 0x0000000000007941 */ /* 0x000fea0003800200 */
.L_x_69:
        /* <DEDUP_REMOVED lines=25> */
.L_x_72:
[----:B------:R-:W0:Y:S02]  /*1bd0*/  MUFU.RCP R11, R12 ;  /* 0x0000000c000b7308 */ /* 0x000e240000001000 */
[----:B0-----:R-:W-:-:S04]  /*1be0*/  FFMA R0, R12, R11, -1 ;  /* 0xbf8000000c007423 */ /* 0x001fc8000000000b */
[----:B------:R-:W-:-:S04]  /*1bf0*/  FADD.FTZ R0, -R0, -RZ ;  /* 0x800000ff00007221 */ /* 0x000fc80000010100 */
[----:B------:R-:W-:-:S07]  /*1c00*/  FFMA R11, R11, R0, R11 ;  /* 0x000000000b0b7223 */ /* 0x000fce000000000b */
.L_x_73:
[----:B------:R-:W-:Y:S05]  /*1c10*/  BSYNC.RECONVERGENT B0 ;  /* 0x0000000000007941 */ /* 0x000fea0003800200 */
.L_x_71:
        /* <DEDUP_REMOVED lines=18> */
[----:B------:R-:W-:Y:S05]  /*1d40*/  CALL.REL.NOINC `($__internal_1_$__cuda_sm20_rcp_rn_f32_slowpath) ;  /* 0x0000000000587944 */ /* 0x000fea0003c00000 */
[----:B------:R-:W-:Y:S05]  /*1d50*/  BRA `(.L_x_76) ;  /* 0x0000000000107947 */ /* 0x000fea0003800000 */
.L_x_75:
[----:B------:R-:W0:Y:S02]  /*1d60*/  MUFU.RCP R11, R8 ;  /* 0x00000008000b7308 */ /* 0x000e240000001000 */
[----:B0-----:R-:W-:-:S04]  /*1d70*/  FFMA R0, R8, R11, -1 ;  /* 0xbf80000008007423 */ /* 0x001fc8000000000b */
[----:B------:R-:W-:-:S04]  /*1d80*/  FADD.FTZ R0, -R0, -RZ ;  /* 0x800000ff00007221 */ /* 0x000fc80000010100 */
[----:B------:R-:W-:-:S07]  /*1d90*/  FFMA R11, R11, R0, R11 ;  /* 0x000000000b0b7223 */ /* 0x000fce000000000b */
.L_x_76:
[----:B------:R-:W-:Y:S05]  /*1da0*/  BSYNC.RECONVERGENT B0 ;  /* 0x0000000000007941 */ /* 0x000fea0003800200 */
.L_x_74:
        /* <DEDUP_REMOVED lines=12> */
.L_x_78:
[----:B------:R-:W-:Y:S05]  /*1e70*/  BSYNC.RECONVERGENT B0 ;  /* 0x0000000000007941 */ /* 0x000fea0003800200 */
.L_x_77:
[----:B------:R-:W-:Y:S01]  /*1e80*/  IADD3 R13, PT, PT, R13, 0x2, RZ ;  /* 0x000000020d0d7810 */ /* 0x000fe20007ffe0ff */
[----:B------:R-:W-:Y:S06]  /*1e90*/  @P4 BRA `(.L_x_79) ;  /* 0xfffffff4007c4947 */ /* 0x000fec000383ffff */
[----:B------:R-:W-:Y:S05]  /*1ea0*/  EXIT ;  /* 0x000000000000794d */ /* 0x000fea0003800000 */
        .weak           $__internal_1_$__cuda_sm20_rcp_rn_f32_slowpath
        .type           $__internal_1_$__cuda_sm20_rcp_rn_f32_slowpath,@function
        .size           $__internal_1_$__cuda_sm20_rcp_rn_f32_slowpath,(.L_x_286 - $__internal_1_$__cuda_sm20_rcp_rn_f32_slowpath)
$__internal_1_$__cuda_sm20_rcp_rn_f32_slowpath:
        /* <DEDUP_REMOVED lines=15> */
.L_x_81:
        /* <DEDUP_REMOVED lines=33> */
.L_x_83:
[----:B------:R0:W1:Y:S02]  /*21b0*/  MUFU.RCP R12, R0 ;  /* 0x00000000000c7308 */ /* 0x0000640000001000 */
.L_x_82:
[----:B------:R-:W-:Y:S05]  /*21c0*/  BSYNC.RECONVERGENT B1 ;  /* 0x0000000000017941 */ /* 0x000fea0003800200 */
.L_x_80:
[----:B------:R-:W-:Y:S02]  /*21d0*/  HFMA2 R17, -RZ, RZ, 0, 0 ;  /* 0x00000000ff117431 */ /* 0x000fe400000001ff */
[----:B------:R-:W-:Y:S01]  /*21e0*/  IMAD.MOV.U32 R16, RZ, RZ, R8 ;  /* 0x000000ffff107224 */ /* 0x000fe200078e0008 */
[----:B-1----:R-:W-:-:S03]  /*21f0*/  MOV R11, R12 ;  /* 0x0000000c000b7202 */ /* 0x002fc60000000f00 */
[----:B0-----:R-:W-:Y:S05]  /*2200*/  RET.REL.NODEC R16 `(_Z24groupNormNHWCScaleKernelILi128EEv19GroupNormNHWCParams) ;  /* 0xffffffdc107c7950 */ /* 0x001fea0003c3ffff */
.L_x_84:
        /* <DEDUP_REMOVED lines=15> */
.L_x_286:


//--------------------- .text._Z24groupNormNHWCScaleKernelILi256EEv19GroupNormNHWCParams --------------------------
	.section	.text._Z24groupNormNHWCScaleKernelILi256EEv19GroupNormNHWCParams,"ax",@progbits
	.align	128
        .global         _Z24groupNormNHWCScaleKernelILi256EEv19GroupNormNHWCParams
        .type           _Z24groupNormNHWCScaleKernelILi256EEv19GroupNormNHWCParams,@function
        .size           _Z24groupNormNHWCScaleKernelILi256EEv19GroupNormNHWCParams,(.L_x_287 - _Z24groupNormNHWCScaleKernelILi256EEv19GroupNormNHWCParams)
        .other          _Z24groupNormNHWCScaleKernelILi256EEv19GroupNormNHWCParams,@"STO_CUDA_ENTRY STV_DEFAULT"
_Z24groupNormNHWCScaleKernelILi256EEv19GroupNormNHWCParams:
.text._Z24groupNormNHWCScaleKernelILi256EEv19GroupNormNHWCParams:
        /* <DEDUP_REMOVED lines=87> */
.L_x_89:
        /* <DEDUP_REMOVED lines=28> */
.L_x_88:
[----:B--2---:R-:W-:Y:S05]  /*0730*/  BSYNC.RECONVERGENT B0 ;  /* 0x0000000000007941 */ /* 0x004fea0003800200 */
.L_x_87:
[----:B------:R-:W-:Y:S01]  /*0740*/  VIADD R11, R11, 0x1 ;  /* 0x000000010b0b7836 */ /* 0x000fe20000000000 */
[----:B------:R-:W-:Y:S06]  /*0750*/  @P3 BRA `(.L_x_89) ;  /* 0xfffffffc00843947 */ /* 0x000fec000383ffff */
.L_x_86:
        /* <DEDUP_REMOVED lines=10> */
.L_x_92:
        /* <DEDUP_REMOVED lines=31> */
.L_x_91:
[----:B--2---:R-:W-:Y:S05]  /*09f0*/  BSYNC.RECONVERGENT B0 ;  /* 0x0000000000007941 */ /* 0x004fea0003800200 */
.L_x_90:
        /* <DEDUP_REMOVED lines=75> */
.L_x_85:
        /* <DEDUP_REMOVED lines=16> */
.L_x_95:
[----:B------:R-:W-:Y:S05]  /*0fb0*/  BSYNC.RECONVERGENT B0 ;  /* 0x0000000000007941 */ /* 0x000fea0003800200 */
.L_x_94:
        /* <DEDUP_REMOVED lines=23> */
[----:B------:R-:W-:Y:S05]  /*1130*/  CALL.REL.NOINC `($__internal_2_$__cuda_sm20_rcp_rn_f32_slowpath) ;  /* 0x0000000c005c7944 */ /* 0x000fea0003c00000 */
[----:B------:R-:W-:Y:S05]  /*1140*/  BRA `(.L_x_98) ;  /* 0x0000000000107947 */ /* 0x000fea0003800000 */
.L_x_97:
[----:B------:R-:W0:Y:S02]  /*1150*/  MUFU.RCP R11, R12 ;  /* 0x0000000c000b7308 */ /* 0x000e240000001000 */
[----:B0-----:R-:W-:-:S04]  /*1160*/  FFMA R0, R12, R11, -1 ;  /* 0xbf8000000c007423 */ /* 0x001fc8000000000b */
[----:B------:R-:W-:-:S04]  /*1170*/  FADD.FTZ R0, -R0, -RZ ;  /* 0x800000ff00007221 */ /* 0x000fc80000010100 */
[----:B------:R-:W-:-:S07]  /*1180*/  FFMA R11, R11, R0, R11 ;  /* 0x000000000b0b7223 */ /* 0x000fce000000000b */
.L_x_98:
[----:B------:R-:W-:Y:S05]  /*1190*/  BSYNC.RECONVERGENT B0 ;  /* 0x0000000000007941 */ /* 0x000fea0003800200 */
.L_x_96:
        /* <DEDUP_REMOVED lines=19> */
[----:B------:R-:W-:Y:S01]  /*12d0*/  IMAD.MOV.U32 R0, RZ, RZ, R11 ;  /* 0x000000ffff007224 */ /* 0x000fe200078e000b */
[----:B------:R-:W-:Y:S06]  /*12e0*/  BRA `(.L_x_101) ;  /* 0x0000000000107947 */ /* 0x000fec0003800000 */
.L_x_100:
[----:B------:R-:W0:Y:S02]  /*12f0*/  MUFU.RCP R0, R15 ;  /* 0x0000000f00007308 */ /* 0x000e240000001000 */
[----:B0-----:R-:W-:-:S04]  /*1300*/  FFMA R8, R15, R0, -1 ;  /* 0xbf8000000f087423 */ /* 0x001fc80000000000 */
[----:B------:R-:W-:-:S04]  /*1310*/  FADD.FTZ R11, -R8, -RZ ;  /* 0x800000ff080b7221 */ /* 0x000fc80000010100 */
[----:B------:R-:W-:-:S07]  /*1320*/  FFMA R0, R0, R11, R0 ;  /* 0x0000000b00007223 */ /* 0x000fce0000000000 */
.L_x_101:
[----:B------:R-:W-:Y:S05]  /*1330*/  BSYNC.RECONVERGENT B0 ;  /* 0x0000000000007941 */ /* 0x000fea0003800200 */
.L_x_99:
        /* <DEDUP_REMOVED lines=14> */
.L_x_102:
[----:B------:R-:W-:Y:S05]  /*1420*/  BSYNC.RECONVERGENT B0 ;  /* 0x0000000000007941 */ /* 0x000fea0003800200 */
.L_x_93:
[----:B------:R-:W-:-:S13]  /*1430*/  ISETP.NE.AND P0, PT, R14, R21, PT ;  /* 0x000000150e00720c */ /* 0x000fda0003f05270 */
[----:B------:R-:W-:Y:S05]  /*1440*/  @!P0 EXIT ;  /* 0x000000000000894d */ /* 0x000fea0003800000 */
[----:B------:R-:W-:Y:S01]  /*1450*/  IMAD.IADD R14, R13, 0x1, -R14 ;  /* 0x000000010d0e7824 */ /* 0x000fe200078e0a0e */
[----:B------:R-:W1:Y:S01]  /*1460*/  LDCU UR8, c[0x0][0x3b4] ;  /* 0x00007680ff0877ac */ /* 0x000e620008000800 */
[----:B------:R-:W2:Y:S01]  /*1470*/  LDCU.64 UR4, c[0x0][0x380] ;  /* 0x00007000ff0477ac */ /* 0x000ea20008000a00 */
[----:B------:R-:W3:Y:S04]  /*1480*/  LDCU.64 UR10, c[0x0][0x388] ;  /* 0x00007100ff0a77ac */ /* 0x000ee80008000a00 */
.L_x_121:
        /* <DEDUP_REMOVED lines=35> */
[----:B--23--:R-:W-:Y:S05]  /*16c0*/  CALL.REL.NOINC `($__internal_2_$__cuda_sm20_rcp_rn_f32_slowpath) ;  /* 0x0000000400f87944 */ /* 0x00cfea0003c00000 */
[----:B------:R-:W-:Y:S05]  /*16d0*/  BRA `(.L_x_105) ;  /* 0x0000000000107947 */ /* 0x000fea0003800000 */
.L_x_104:
[----:B------:R-:W0:Y:S02]  /*16e0*/  MUFU.RCP R11, R12 ;  /* 0x0000000c000b7308 */ /* 0x000e240000001000 */
[----:B0-----:R-:W-:-:S04]  /*16f0*/  FFMA R0, R12, R11, -1 ;  /* 0xbf8000000c007423 */ /* 0x001fc8000000000b */
[----:B------:R-:W-:-:S04]  /*1700*/  FADD.FTZ R0, -R0, -RZ ;  /* 0x800000ff00007221 */ /* 0x000fc80000010100 */
[----:B------:R-:W-:-:S07]  /*1710*/  FFMA R11, R11, R0, R11 ;  /* 0x000000000b0b7223 */ /* 0x000fce000000000b */
.L_x_105:
[----:B--23--:R-:W-:Y:S05]  /*1720*/  BSYNC.RECONVERGENT B0 ;  /* 0x0000000000007941 */ /* 0x00cfea0003800200 */
.L_x_103:
        /* <DEDUP_REMOVED lines=20> */
.L_x_107:
[----:B------:R-:W0:Y:S02]  /*1870*/  MUFU.RCP R11, R8 ;  /* 0x00000008000b7308 */ /* 0x000e240000001000 */
[----:B0-----:R-:W-:-:S04]  /*1880*/  FFMA R0, R8, R11, -1 ;  /* 0xbf80000008007423 */ /* 0x001fc8000000000b */
[----:B------:R-:W-:-:S04]  /*1890*/  FADD.FTZ R0, -R0, -RZ ;  /* 0x800000ff00007221 */ /* 0x000fc80000010100 */
[----:B------:R-:W-:-:S07]  /*18a0*/  FFMA R11, R11, R0, R11 ;  /* 0x000000000b0b7223 */ /* 0x000fce000000000b */
.L_x_108:
[----:B------:R-:W-:Y:S05]  /*18b0*/  BSYNC.RECONVERGENT B0 ;  /* 0x0000000000007941 */ /* 0x000fea0003800200 */
.L_x_106:
        /* <DEDUP_REMOVED lines=14> */
.L_x_110:
[----:B------:R-:W-:Y:S05]  /*19a0*/  BSYNC.RECONVERGENT B0 ;  /* 0x0000000000007941 */ /* 0x000fea0003800200 */
.L_x_109:
        /* <DEDUP_REMOVED lines=8> */
.L_x_112:
[----:B------:R-:W-:Y:S05]  /*1a30*/  BSYNC.RECONVERGENT B0 ;  /* 0x0000000000007941 */ /* 0x000fea0003800200 */
.L_x_111:
        /* <DEDUP_REMOVED lines=25> */
.L_x_114:
[----:B------:R-:W0:Y:S02]  /*1bd0*/  MUFU.RCP R11, R12 ;  /* 0x0000000c000b7308 */ /* 0x000e240000001000 */
[----:B0-----:R-:W-:-:S04]  /*1be0*/  FFMA R0, R12, R11, -1 ;  /* 0xbf8000000c007423 */ /* 0x001fc8000000000b */
[----:B------:R-:W-:-:S04]  /*1bf0*/  FADD.FTZ R0, -R0, -RZ ;  /* 0x800000ff00007221 */ /* 0x000fc80000010100 */
[----:B------:R-:W-:-:S07]  /*1c00*/  FFMA R11, R11, R0, R11 ;  /* 0x000000000b0b7223 */ /* 0x000fce000000000b */
.L_x_115:
[----:B------:R-:W-:Y:S05]  /*1c10*/  BSYNC.RECONVERGENT B0 ;  /* 0x0000000000007941 */ /* 0x000fea0003800200 */
.L_x_113:
        /* <DEDUP_REMOVED lines=18> */
[----:B------:R-:W-:Y:S05]  /*1d40*/  CALL.REL.NOINC `($__internal_2_$__cuda_sm20_rcp_rn_f32_slowpath) ;  /* 0x0000000000587944 */ /* 0x000fea0003c00000 */
[----:B------:R-:W-:Y:S05]  /*1d50*/  BRA `(.L_x_118) ;  /* 0x0000000000107947 */ /* 0x000fea0003800000 */
.L_x_117:
[----:B------:R-:W0:Y:S02]  /*1d60*/  MUFU.RCP R11, R8 ;  /* 0x00000008000b7308 */ /* 0x000e240000001000 */
[----:B0-----:R-:W-:-:S04]  /*1d70*/  FFMA R0, R8, R11, -1 ;  /* 0xbf80000008007423 */ /* 0x001fc8000000000b */
[----:B------:R-:W-:-:S04]  /*1d80*/  FADD.FTZ R0, -R0, -RZ ;  /* 0x800000ff00007221 */ /* 0x000fc80000010100 */
[----:B------:R-:W-:-:S07]  /*1d90*/  FFMA R11, R11, R0, R11 ;  /* 0x000000000b0b7223 */ /* 0x000fce000000000b */
.L_x_118:
[----:B------:R-:W-:Y:S05]  /*1da0*/  BSYNC.RECONVERGENT B0 ;  /* 0x0000000000007941 */ /* 0x000fea0003800200 */
.L_x_116:
        /* <DEDUP_REMOVED lines=12> */
.L_x_120:
[----:B------:R-:W-:Y:S05]  /*1e70*/  BSYNC.RECONVERGENT B0 ;  /* 0x0000000000007941 */ /* 0x000fea0003800200 */
.L_x_119:
[----:B------:R-:W-:Y:S01]  /*1e80*/  IADD3 R13, PT, PT, R13, 0x2, RZ ;  /* 0x000000020d0d7810 */ /* 0x000fe20007ffe0ff */
[----:B------:R-:W-:Y:S06]  /*1e90*/  @P4 BRA `(.L_x_121) ;  /* 0xfffffff4007c4947 */ /* 0x000fec000383ffff */
[----:B------:R-:W-:Y:S05]  /*1ea0*/  EXIT ;  /* 0x000000000000794d */ /* 0x000fea0003800000 */
        .weak           $__internal_2_$__cuda_sm20_rcp_rn_f32_slowpath
        .type           $__internal_2_$__cuda_sm20_rcp_rn_f32_slowpath,@function
        .size           $__internal_2_$__cuda_sm20_rcp_rn_f32_slowpath,(.L_x_287 - $__internal_2_$__cuda_sm20_rcp_rn_f32_slowpath)
$__internal_2_$__cuda_sm20_rcp_rn_f32_slowpath:
        /* <DEDUP_REMOVED lines=15> */
.L_x_123:
        /* <DEDUP_REMOVED lines=33> */
.L_x_125:
[----:B------:R0:W1:Y:S02]  /*21b0*/  MUFU.RCP R12, R0 ;  /* 0x00000000000c7308 */ /* 0x0000640000001000 */
.L_x_124:
[----:B------:R-:W-:Y:S05]  /*21c0*/  BSYNC.RECONVERGENT B1 ;  /* 0x0000000000017941 */ /* 0x000fea0003800200 */
.L_x_122:
[----:B------:R-:W-:Y:S02]  /*21d0*/  HFMA2 R17, -RZ, RZ, 0, 0 ;  /* 0x00000000ff117431 */ /* 0x000fe400000001ff */
[----:B------:R-:W-:Y:S01]  /*21e0*/  IMAD.MOV.U32 R16, RZ, RZ, R8 ;  /* 0x000000ffff107224 */ /* 0x000fe200078e0008 */
[----:B-1----:R-:W-:-:S03]  /*21f0*/  MOV R11, R12 ;  /* 0x0000000c000b7202 */ /* 0x002fc60000000f00 */
[----:B0-----:R-:W-:Y:S05]  /*2200*/  RET.REL.NODEC R16 `(_Z24groupNormNHWCScaleKernelILi256EEv19GroupNormNHWCParams) ;  /* 0xffffffdc107c7950 */ /* 0x001fea0003c3ffff */
.L_x_126:
        /* <DEDUP_REMOVED lines=15> */
.L_x_287:


//--------------------- .text._Z24groupNormNHWCScaleKernelILi160EEv19GroupNormNHWCParams --------------------------
	.section	.text._Z24groupNormNHWCScaleKernelILi160EEv19GroupNormNHWCParams,"ax",@progbits
	.align	128
        .global         _Z24groupNormNHWCScaleKernelILi160EEv19GroupNormNHWCParams
        .type           _Z24groupNormNHWCScaleKernelILi160EEv19GroupNormNHWCParams,@function
        .size           _Z24groupNormNHWCScaleKernelILi160EEv19GroupNormNHWCParams,(.L_x_288 - _Z24groupNormNHWCScaleKernelILi160EEv19GroupNormNHWCParams)
        .other          _Z24groupNormNHWCScaleKernelILi160EEv19GroupNormNHWCParams,@"STO_CUDA_ENTRY STV_DEFAULT"
_Z24groupNormNHWCScaleKernelILi160EEv19GroupNormNHWCParams:
.text._Z24groupNormNHWCScaleKernelILi160EEv19GroupNormNHWCParams:
        /* <DEDUP_REMOVED lines=87> */
.L_x_131:
        /* <DEDUP_REMOVED lines=28> */
.L_x_130:
[----:B--2---:R-:W-:Y:S05]  /*0730*/  BSYNC.RECONVERGENT B0 ;  /* 0x0000000000007941 */ /* 0x004fea0003800200 */
.L_x_129:
[----:B------:R-:W-:Y:S01]  /*0740*/  VIADD R11, R11, 0x1 ;  /* 0x000000010b0b7836 */ /* 0x000fe20000000000 */
[----:B------:R-:W-:Y:S06]  /*0750*/  @P3 BRA `(.L_x_131) ;  /* 0xfffffffc00843947 */ /* 0x000fec000383ffff */
.L_x_128:
        /* <DEDUP_REMOVED lines=10> */
.L_x_134:
        /* <DEDUP_REMOVED lines=31> */
.L_x_133:
[----:B--2---:R-:W-:Y:S05]  /*09f0*/  BSYNC.RECONVERGENT B0 ;  /* 0x0000000000007941 */ /* 0x004fea0003800200 */
.L_x_132:
        /* <DEDUP_REMOVED lines=75> */
.L_x_127:
        /* <DEDUP_REMOVED lines=16> */
.L_x_137:
[----:B------:R-:W-:Y:S05]  /*0fb0*/  BSYNC.RECONVERGENT B0 ;  /* 0x0000000000007941 */ /* 0x000fea0003800200 */
.L_x_136:
        /* <DEDUP_REMOVED lines=23> */
[----:B------:R-:W-:Y:S05]  /*1130*/  CALL.REL.NOINC `($__internal_3_$__cuda_sm20_rcp_rn_f32_slowpath) ;  /* 0x0000000c005c7944 */ /* 0x000fea0003c00000 */
[----:B------:R-:W-:Y:S05]  /*1140*/  BRA `(.L_x_140) ;  /* 0x0000000000107947 */ /* 0x000fea0003800000 */
.L_x_139:
[----:B------:R-:W0:Y:S02]  /*1150*/  MUFU.RCP R11, R12 ;  /* 0x0000000c000b7308 */ /* 0x000e240000001000 */
[----:B0-----:R-:W-:-:S04]  /*1160*/  FFMA R0, R12, R11, -1 ;  /* 0xbf8000000c007423 */ /* 0x001fc8000000000b */
[----:B------:R-:W-:-:S04]  /*1170*/  FADD.FTZ R0, -R0, -RZ ;  /* 0x800000ff00007221 */ /* 0x000fc80000010100 */
[----:B------:R-:W-:-:S07]  /*1180*/  FFMA R11, R11, R0, R11 ;  /* 0x000000000b0b7223 */ /* 0x000fce000000000b */
.L_x_140:
[----:B------:R-:W-:Y:S05]  /*1190*/  BSYNC.RECONVERGENT B0 ;  /* 0x0000000000007941 */ /* 0x000fea0003800200 */
.L_x_138:
        /* <DEDUP_REMOVED lines=19> */
[----:B------:R-:W-:Y:S01]  /*12d0*/  IMAD.MOV.U32 R0, RZ, RZ, R11 ;  /* 0x000000ffff007224 */ /* 0x000fe200078e000b */
[----:B------:R-:W-:Y:S06]  /*12e0*/  BRA `(.L_x_143) ;  /* 0x0000000000107947 */ /* 0x000fec0003800000 */
.L_x_142:
[----:B------:R-:W0:Y:S02]  /*12f0*/  MUFU.RCP R0, R15 ;  /* 0x0000000f00007308 */ /* 0x000e240000001000 */
[----:B0-----:R-:W-:-:S04]  /*1300*/  FFMA R8, R15, R0, -1 ;  /* 0xbf8000000f087423 */ /* 0x001fc80000000000 */
[----:B------:R-:W-:-:S04]  /*1310*/  FADD.FTZ R11, -R8, -RZ ;  /* 0x800000ff080b7221 */ /* 0x000fc80000010100 */
[----:B------:R-:W-:-:S07]  /*1320*/  FFMA R0, R0, R11, R0 ;  /* 0x0000000b00007223 */ /* 0x000fce0000000000 */
.L_x_143:
[----:B------:R-:W-:Y:S05]  /*1330*/  BSYNC.RECONVERGENT B0 ;  /* 0x0000000000007941 */ /* 0x000fea0003800200 */
.L_x_141:
        /* <DEDUP_REMOVED lines=14> */
.L_x_144:
[----:B------:R-:W-:Y:S05]  /*1420*/  BSYNC.RECONVERGENT B0 ;  /* 0x0000000000007941 */ /* 0x000fea0003800200 */
.L_x_135:
[----:B------:R-:W-:-:S13]  /*1430*/  ISETP.NE.AND P0, PT, R14, R21, PT ;  /* 0x000000150e00720c */ /* 0x000fda0003f05270 */
[----:B------:R-:W-:Y:S05]  /*1440*/  @!P0 EXIT ;  /* 0x000000000000894d */ /* 0x000fea0003800000 */
[----:B------:R-:W-:Y:S01]  /*1450*/  IMAD.IADD R14, R13, 0x1, -R14 ;  /* 0x000000010d0e7824 */ /* 0x000fe200078e0a0e */
[----:B------:R-:W1:Y:S01]  /*1460*/  LDCU UR8, c[0x0][0x3b4] ;  /* 0x00007680ff0877ac */ /* 0x000e620008000800 */
[----:B------:R-:W2:Y:S01]  /*1470*/  LDCU.64 UR4, c[0x0][0x380] ;  /* 0x00007000ff0477ac */ /* 0x000ea20008000a00 */
[----:B------:R-:W3:Y:S04]  /*1480*/  LDCU.64 UR10, c[0x0][0x388] ;  /* 0x00007100ff0a77ac */ /* 0x000ee80008000a00 */
.L_x_163:
        /* <DEDUP_REMOVED lines=35> */
[----:B--23--:R-:W-:Y:S05]  /*16c0*/  CALL.REL.NOINC `($__internal_3_$__cuda_sm20_rcp_rn_f32_slowpath) ;  /* 0x0000000400f87944 */ /* 0x00cfea0003c00000 */
[----:B------:R-:W-:Y:S05]  /*16d0*/  BRA `(.L_x_147) ;  /* 0x0000000000107947 */ /* 0x000fea0003800000 */
.L_x_146:
[----:B------:R-:W0:Y:S02]  /*16e0*/  MUFU.RCP R11, R12 ;  /* 0x0000000c000b7308 */ /* 0x000e240000001000 */
[----:B0-----:R-:W-:-:S04]  /*16f0*/  FFMA R0, R12, R11, -1 ;  /* 0xbf8000000c007423 */ /* 0x001fc8000000000b */
[----:B------:R-:W-:-:S04]  /*1700*/  FADD.FTZ R0, -R0, -RZ ;  /* 0x800000ff00007221 */ /* 0x000fc80000010100 */
[----:B------:R-:W-:-:S07]  /*1710*/  FFMA R11, R11, R0, R11 ;  /* 0x000000000b0b7223 */ /* 0x000fce000000000b */
.L_x_147:
[----:B--23--:R-:W-:Y:S05]  /*1720*/  BSYNC.RECONVERGENT B0 ;  /* 0x0000000000007941 */ /* 0x00cfea0003800200 */
.L_x_145:
        /* <DEDUP_REMOVED lines=20> */
.L_x_149:
[----:B------:R-:W0:Y:S02]  /*1870*/  MUFU.RCP R11, R8 ;  /* 0x00000008000b7308 */ /* 0x000e240000001000 */
[----:B0-----:R-:W-:-:S04]  /*1880*/  FFMA R0, R8, R11, -1 ;  /* 0xbf80000008007423 */ /* 0x001fc8000000000b */
[----:B------:R-:W-:-:S04]  /*1890*/  FADD.FTZ R0, -R0, -RZ ;  /* 0x800000ff00007221 */ /* 0x000fc80000010100 */
[----:B------:R-:W-:-:S07]  /*18a0*/  FFMA R11, R11, R0, R11 ;  /* 0x000000000b0b7223 */ /* 0x000fce000000000b */
.L_x_150:
[----:B------:R-:W-:Y:S05]  /*18b0*/  BSYNC.RECONVERGENT B0 ;  /* 0x0000000000007941 */ /* 0x000fea0003800200 */
.L_x_148:
        /* <DEDUP_REMOVED lines=14> */
.L_x_152:
[----:B------:R-:W-:Y:S05]  /*19a0*/  BSYNC.RECONVERGENT B0 ;  /* 0x0000000000007941 */ /* 0x000fea0003800200 */
.L_x_151:
        /* <DEDUP_REMOVED lines=8> */
.L_x_154:
[----:B------:R-:W-:Y:S05]  /*1a30*/  BSYNC.RECONVERGENT B0 ;  /* 0x0000000000007941 */ /* 0x000fea0003800200 */
.L_x_153:
        /* <DEDUP_REMOVED lines=25> */
.L_x_156:
[----:B------:R-:W0:Y:S02]  /*1bd0*/  MUFU.RCP R11, R12 ;  /* 0x0000000c000b7308 */ /* 0x000e240000001000 */
[----:B0-----:R-:W-:-:S04]  /*1be0*/  FFMA R0, R12, R11, -1 ;  /* 0xbf8000000c007423 */ /* 0x001fc8000000000b */
[----:B------:R-:W-:-:S04]  /*1bf0*/  FADD.FTZ R0, -R0, -RZ ;  /* 0x800000ff00007221 */ /* 0x000fc80000010100 */
[----:B------:R-:W-:-:S07]  /*1c00*/  FFMA R11, R11, R0, R11 ;  /* 0x000000000b0b7223 */ /* 0x000fce000000000b */
.L_x_157:
[----:B------:R-:W-:Y:S05]  /*1c10*/  BSYNC.RECONVERGENT B0 ;  /* 0x0000000000007941 */ /* 0x000fea0003800200 */
.L_x_155:
        /* <DEDUP_REMOVED lines=18> */
[----:B------:R-:W-:Y:S05]  /*1d40*/  CALL.REL.NOINC `($__internal_3_$__cuda_sm20_rcp_rn_f32_slowpath) ;  /* 0x0000000000587944 */ /* 0x000fea0003c00000 */
[----:B------:R-:W-:Y:S05]  /*1d50*/  BRA `(.L_x_160) ;  /* 0x0000000000107947 */ /* 0x000fea0003800000 */
.L_x_159:
[----:B------:R-:W0:Y:S02]  /*1d60*/  MUFU.RCP R11, R8 ;  /* 0x00000008000b7308 */ /* 0x000e240000001000 */
[----:B0-----:R-:W-:-:S04]  /*1d70*/  FFMA R0, R8, R11, -1 ;  /* 0xbf80000008007423 */ /* 0x001fc8000000000b */
[----:B------:R-:W-:-:S04]  /*1d80*/  FADD.FTZ R0, -R0, -RZ ;  /* 0x800000ff00007221 */ /* 0x000fc80000010100 */
[----:B------:R-:W-:-:S07]  /*1d90*/  FFMA R11, R11, R0, R11 ;  /* 0x000000000b0b7223 */ /* 0x000fce000000000b */
.L_x_160:
[----:B------:R-:W-:Y:S05]  /*1da0*/  BSYNC.RECONVERGENT B0 ;  /* 0x0000000000007941 */ /* 0x000fea0003800200 */
.L_x_158:
        /* <DEDUP_REMOVED lines=12> */
.L_x_162:
[----:B------:R-:W-:Y:S05]  /*1e70*/  BSYNC.RECONVERGENT B0 ;  /* 0x0000000000007941 */ /* 0x000fea0003800200 */
.L_x_161:
[----:B------:R-:W-:Y:S01]  /*1e80*/  IADD3 R13, PT, PT, R13, 0x2, RZ ;  /* 0x000000020d0d7810 */ /* 0x000fe20007ffe0ff */
[----:B------:R-:W-:Y:S06]  /*1e90*/  @P4 BRA `(.L_x_163) ;  /* 0xfffffff4007c4947 */ /* 0x000fec000383ffff */
[----:B------:R-:W-:Y:S05]  /*1ea0*/  EXIT ;  /* 0x000000000000794d */ /* 0x000fea0003800000 */
        .weak           $__internal_3_$__cuda_sm20_rcp_rn_f32_slowpath
        .type           $__internal_3_$__cuda_sm20_rcp_rn_f32_slowpath,@function
        .size           $__internal_3_$__cuda_sm20_rcp_rn_f32_slowpath,(.L_x_288 - $__internal_3_$__cuda_sm20_rcp_rn_f32_slowpath)
$__internal_3_$__cuda_sm20_rcp_rn_f32_slowpath:
        /* <DEDUP_REMOVED lines=15> */
.L_x_165:
        /* <DEDUP_REMOVED lines=33> */
.L_x_167:
[----:B------:R0:W1:Y:S02]  /*21b0*/  MUFU.RCP R12, R0 ;  /* 0x00000000000c7308 */ /* 0x0000640000001000 */
.L_x_166:
[----:B------:R-:W-:Y:S05]  /*21c0*/  BSYNC.RECONVERGENT B1 ;  /* 0x0000000000017941 */ /* 0x000fea0003800200 */
.L_x_164:
[----:B------:R-:W-:Y:S02]  /*21d0*/  HFMA2 R17, -RZ, RZ, 0, 0 ;  /* 0x00000000ff117431 */ /* 0x000fe400000001ff */
[----:B------:R-:W-:Y:S01]  /*21e0*/  IMAD.MOV.U32 R16, RZ, RZ, R8 ;  /* 0x000000ffff107224 */ /* 0x000fe200078e0008 */
[----:B-1----:R-:W-:-:S03]  /*21f0*/  MOV R11, R12 ;  /* 0x0000000c000b7202 */ /* 0x002fc60000000f00 */
[----:B0-----:R-:W-:Y:S05]  /*2200*/  RET.REL.NODEC R16 `(_Z24groupNormNHWCScaleKernelILi160EEv19GroupNormNHWCParams) ;  /* 0xffffffdc107c7950 */ /* 0x001fea0003c3ffff */
.L_x_168:
        /* <DEDUP_REMOVED lines=15> */
.L_x_288:


//--------------------- .text._Z22groupNormNHWCSumKernelILi64EEv19GroupNormNHWCParams --------------------------
	.section	.text._Z22groupNormNHWCSumKernelILi64EEv19GroupNormNHWCParams,"ax",@progbits
	.align	128
        .global         _Z22groupNormNHWCSumKernelILi64EEv19GroupNormNHWCParams
        .type           _Z22groupNormNHWCSumKernelILi64EEv19GroupNormNHWCParams,@function
        .size           _Z22groupNormNHWCSumKernelILi64EEv19GroupNormNHWCParams,(.L_x_294 - _Z22groupNormNHWCSumKernelILi64EEv19GroupNormNHWCParams)
        .other          _Z22groupNormNHWCSumKernelILi64EEv19GroupNormNHWCParams,@"STO_CUDA_ENTRY STV_DEFAULT"
_Z22groupNormNHWCSumKernelILi64EEv19GroupNormNHWCParams:
.text._Z22groupNormNHWCSumKernelILi64EEv19GroupNormNHWCParams:
[----:B------:R-:W-:Y:S08]  /*0000*/  LDC R1, c[0x0][0x37c] ;  /* 0x0000df00ff017b82 */ /* 0x000ff00000000800 */
[----:B------:R-:W0:Y:S01]  /*0010*/  S2UR UR4, SR_CTAID.Y ;  /* 0x00000000000479c3 */ /* 0x000e220000002600 */
[----:B------:R-:W1:Y:S01]  /*0020*/  S2R R0, SR_TID.X ;  /* 0x0000000000007919 */ /* 0x000e620000002100 */
[----:B------:R-:W2:Y:S01]  /*0030*/  LDCU.64 UR6, c[0x0][0x358] ;  /* 0x00006b00ff0677ac */ /* 0x000ea20008000a00 */
[----:B------:R-:W-:-:S05]  /*0040*/  CS2R R8, SRZ ;  /* 0x0000000000087805 */ /* 0x000fca000001ff00 */
[----:B------:R-:W0:Y:S08]  /*0050*/  LDC.64 R2, c[0x0][0x3c0] ;  /* 0x0000f000ff027b82 */ /* 0x000e300000000a00 */
[----:B------:R-:W3:Y:S08]  /*0060*/  S2UR UR5, SR_CTAID.Z ;  /* 0x00000000000579c3 */ /* 0x000ef00000002700 */
[----:B------:R-:W4:Y:S01]  /*0070*/  S2UR UR8, SR_CTAID.X ;  /* 0x00000000000879c3 */ /* 0x000f220000002500 */
[----:B0-----:R-:W-:-:S02]  /*0080*/  IMAD R20, R3, UR4, RZ ;  /* 0x0000000403147c24 */ /* 0x001fc4000f8e02ff */
[----:B-1----:R-:W-:-:S03]  /*0090*/  IMAD.SHL.U32 R4, R0, 0x2, RZ ;  /* 0x0000000200047824 */ /* 0x002fc600078e00ff */
[----:B------:R-:W-:-:S04]  /*00a0*/  VIADDMNMX R11, R20, R3, R2, PT ;  /* 0x00000003140b7246 */ /* 0x000fc80003800102 */
[----:B------:R-:W-:-:S13]  /*00b0*/  ISETP.GE.AND P0, PT, R20, R11, PT ;  /* 0x0000000b1400720c */ /* 0x000fda0003f06270 */
[----:B--234-:R-:W-:Y:S05]  /*00c0*/  @P0 BRA `(.L_x_169) ;  /* 0x0000001000c00947 */ /* 0x01cfea0003800000 */
[----:B------:R-:W0:Y:S01]  /*00d0*/  LDC R5, c[0x0][0x3c8] ;  /* 0x0000f200ff057b82 */ /* 0x000e220000000800 */
[----:B------:R-:W-:-:S07]  /*00e0*/  PRMT R26, RZ, 0x7610, R26 ;  /* 0x00007610ff1a7816 */ /* 0x000fce000000001a */
[----:B------:R-:W1:Y:S01]  /*00f0*/  LDC R13, c[0x0][0x3d0] ;  /* 0x0000f400ff0d7b82 */ /* 0x000e620000000800 */
[----:B0-----:R-:W-:-:S05]  /*0100*/  IMAD R5, R5, UR8, R4 ;  /* 0x0000000805057c24 */ /* 0x001fca000f8e0204 */
[----:B------:R-:W-:Y:S02]  /*0110*/  SHF.R.S32.HI R6, RZ, 0x1f, R5 ;  /* 0x0000001fff067819 */ /* 0x000fe40000011405 */
[----:B-1----:R-:W-:Y:S02]  /*0120*/  SHF.R.S32.HI R9, RZ, 0x1f, R13 ;  /* 0x0000001fff097819 */ /* 0x002fe4000001140d */
[----:B------:R-:W-:-:S04]  /*0130*/  LEA.HI R3, R6, R5, RZ, 0x5 ;  /* 0x0000000506037211 */ /* 0x000fc800078f28ff */
[----:B------:R-:W-:Y:S02]  /*0140*/  LOP3.LUT R6, R3, 0xffffffe0, RZ, 0xc0, !PT ;  /* 0xffffffe003067812 */ /* 0x000fe400078ec0ff */
[----:B------:R-:W-:-:S03]  /*0150*/  SHF.R.U32.HI R3, RZ, 0x5, R3 ;  /* 0x00000005ff037819 */ /* 0x000fc60000011603 */
[----:B------:R-:W-:Y:S02]  /*0160*/  IMAD.IADD R6, R5, 0x1, -R6 ;  /* 0x0000000105067824 */ /* 0x000fe400078e0a06 */
[----:B------:R-:W-:-:S03]  /*0170*/  IMAD R8, R3, R2, RZ ;  /* 0x0000000203087224 */ /* 0x000fc600078e02ff */
[----:B------:R-:W-:-:S03]  /*0180*/  SHF.R.S32.HI R7, RZ, 0x1f, R6 ;  /* 0x0000001fff077819 */ /* 0x000fc60000011406 */
[----:B------:R-:W-:Y:S01]  /*0190*/  IMAD.WIDE.U32 R2, R13, UR5, R6 ;  /* 0x000000050d027c25 */ /* 0x000fe2000f8e0006 */
[----:B------:R-:W-:-:S03]  /*01a0*/  SHF.L.U32 R7, R8, 0x5, RZ ;  /* 0x0000000508077819 */ /* 0x000fc600000006ff */
[----:B------:R-:W-:Y:S01]  /*01b0*/  IMAD.IADD R6, R20, 0x1, -R11 ;  /* 0x0000000114067824 */ /* 0x000fe200078e0a0b */
[----:B------:R-:W-:Y:S01]  /*01c0*/  IADD3 R10, P1, PT, R7, R2, RZ ;  /* 0x00000002070a7210 */ /* 0x000fe20007f3e0ff */
[----:B------:R-:W-:Y:S01]  /*01d0*/  IMAD R8, R9, UR5, RZ ;  /* 0x0000000509087c24 */ /* 0x000fe2000f8e02ff */
[----:B------:R-:W-:Y:S02]  /*01e0*/  SHF.R.S32.HI R9, RZ, 0x1f, R7 ;  /* 0x0000001fff097819 */ /* 0x000fe40000011407 */
[----:B------:R-:W-:Y:S01]  /*01f0*/  ISETP.GT.U32.AND P0, PT, R6, -0x8, PT ;  /* 0xfffffff80600780c */ /* 0x000fe20003f04070 */
[----:B------:R-:W-:Y:S01]  /*0200*/  IMAD.IADD R6, R11, 0x1, -R20 ;  /* 0x000000010b067824 */ /* 0x000fe200078e0a14 */
[----:B------:R-:W-:Y:S02]  /*0210*/  IADD3.X R11, PT, PT, R9, R3, R8, P1, !PT ;  /* 0x00000003090b7210 */ /* 0x000fe40000ffe408 */
[----:B------:R-:W-:Y:S02]  /*0220*/  CS2R R8, SRZ ;  /* 0x0000000000087805 */ /* 0x000fe4000001ff00 */
[----:B------:R-:W-:-:S07]  /*0230*/  LOP3.LUT R7, R6, 0x7, RZ, 0xc0, !PT ;  /* 0x0000000706077812 */ /* 0x000fce00078ec0ff */
[----:B------:R-:W-:Y:S05]  /*0240*/  @P0 BRA `(.L_x_170) ;  /* 0x0000000800580947 */ /* 0x000fea0003800000 */
[----:B------:R-:W0:Y:S01]  /*0250*/  LDCU UR4, c[0x0][0x3b4] ;  /* 0x00007680ff0477ac */ /* 0x000e220008000800 */
[----:B------:R-:W-:Y:S01]  /*0260*/  LOP3.LUT R2, R6, 0xfffffff8, RZ, 0xc0, !PT ;  /* 0xfffffff806027812 */ /* 0x000fe200078ec0ff */
[----:B------:R-:W-:Y:S01]  /*0270*/  IMAD.MOV.U32 R8, RZ, RZ, RZ ;  /* 0x000000ffff087224 */ /* 0x000fe200078e00ff */
[----:B------:R-:W-:Y:S01]  /*0280*/  IADD3 R3, PT, PT, R20, 0x3, RZ ;  /* 0x0000000314037810 */ /* 0x000fe20007ffe0ff */
[----:B------:R-:W1:Y:S02]  /*0290*/  LDCU UR9, c[0x0][0x3b4] ;  /* 0x00007680ff0977ac */ /* 0x000e640008000800 */
[----:B------:R-:W-:Y:S01]  /*02a0*/  IMAD.MOV R2, RZ, RZ, -R2 ;  /* 0x000000ffff027224 */ /* 0x000fe200078e0a02 */
[C---:B0-----:R-:W-:Y:S02]  /*02b0*/  ISETP.GE.AND P0, PT, R5.reuse, UR4, PT ;  /* 0x0000000405007c0c */ /* 0x041fe4000bf06270 */
[----:B-1----:R-:W-:-:S13]  /*02c0*/  ISETP.GE.AND P1, PT, R5, UR9, PT ;  /* 0x0000000905007c0c */ /* 0x002fda000bf26270 */
.L_x_171:
[----:B------:R-:W0:Y:S01]  /*02d0*/  @!P0 LDC.64 R12, c[0x0][0x388] ;  /* 0x0000e200ff0c8b82 */ /* 0x000e220000000a00 */
[----:B------:R-:W-:-:S05]  /*02e0*/  @!P0 IADD3 R15, PT, PT, R3, -0x3, RZ ;  /* 0xfffffffd030f8810 */ /* 0x000fca0007ffe0ff */
[----:B------:R-:W-:-:S03]  /*02f0*/  @!P0 IMAD.WIDE R14, R15, 0x20, R10 ;  /* 0x000000200f0e8825 */ /* 0x000fc600078e020a */
[----:B0-----:R-:W-:-:S04]  /*0300*/  @!P0 LEA R18, P2, R14, R12, 0x1 ;  /* 0x0000000c0e128211 */ /* 0x001fc800078408ff */
[----:B------:R-:W-:-:S05]  /*0310*/  @!P0 LEA.HI.X R19, R14, R13, R15, 0x1, P2 ;  /* 0x0000000d0e138211 */ /* 0x000fca00010f0c0f */
[----:B------:R-:W2:Y:S01]  /*0320*/  @!P0 LDG.E R18, desc[UR6][R18.64] ;  /* 0x0000000612128981 */ /* 0x000ea2000c1e1900 */
[----:B------:R-:W-:Y:S02]  /*0330*/  PRMT R28, RZ, 0x7610, R28 ;  /* 0x00007610ff1c7816 */ /* 0x000fe4000000001c */
[----:B------:R-:W-:Y:S02]  /*0340*/  PRMT R26, R26, 0x5410, RZ ;  /* 0x000054101a1a7816 */ /* 0x000fe400000000ff */
[----:B--2---:R-:W-:Y:S02]  /*0350*/  @!P0 PRMT R28, R18, 0x7610, R28 ;  /* 0x00007610121c8816 */ /* 0x004fe4000000001c */
[----:B------:R-:W-:Y:S02]  /*0360*/  @!P0 PRMT R26, R26, 0x7610, R18 ;  /* 0x000076101a1a8816 */ /* 0x000fe40000000012 */
[----:B------:R-:W-:-:S13]  /*0370*/  PLOP3.LUT P0, PT, P1, PT, PT, 0x80, 0x8 ;  /* 0x000000000008781c */ /* 0x000fda0000f0f070 */
[----:B------:R-:W0:Y:S01]  /*0380*/  @!P0 LDC.64 R12, c[0x0][0x388] ;  /* 0x0000e200ff0c8b82 */ /* 0x000e220000000a00 */
[C---:B------:R-:W-:Y:S02]  /*0390*/  @!P0 VIADD R21, R3.reuse, 0xfffffffe ;  /* 0xfffffffe03158836 */ /* 0x040fe40000000000 */
[----:B------:R-:W-:Y:S02]  /*03a0*/  @!P0 VIADD R19, R3, 0xffffffff ;  /* 0xffffffff03138836 */ /* 0x000fe40000000000 */
[----:B------:R-:W-:-:S03]  /*03b0*/  @!P0 IMAD.WIDE R20, R21, 0x20, R10 ;  /* 0x0000002015148825 */ /* 0x000fc600078e020a */
[----:B------:R-:W1:Y:S01]  /*03c0*/  @!P0 LDC.64 R14, c[0x0][0x388] ;  /* 0x0000e200ff0e8b82 */ /* 0x000e620000000a00 */
[----:B------:R-:W-:-:S07]  /*03d0*/  @!P0 IMAD.WIDE R18, R19, 0x20, R10 ;  /* 0x0000002013128825 */ /* 0x000fce00078e020a */
[----:B------:R-:W2:Y:S01]  /*03e0*/  @!P0 LDC.64 R16, c[0x0][0x388] ;  /* 0x0000e200ff108b82 */ /* 0x000ea20000000a00 */
[----:B0-----:R-:W-:-:S04]  /*03f0*/  @!P0 LEA R22, P2, R20, R12, 0x1 ;  /* 0x0000000c14168211 */ /* 0x001fc800078408ff */
[----:B------:R-:W-:-:S03]  /*0400*/  @!P0 LEA.HI.X R23, R20, R13, R21, 0x1, P2 ;  /* 0x0000000d14178211 */ /* 0x000fc600010f0c15 */
[----:B------:R-:W0:Y:S01]  /*0410*/  @!P0 LDC.64 R12, c[0x0][0x388] ;  /* 0x0000e200ff0c8b82 */ /* 0x000e220000000a00 */
[C---:B-1----:R-:W-:Y:S01]  /*0420*/  @!P0 LEA R20, P2, R18.reuse, R14, 0x1 ;  /* 0x0000000e12148211 */ /* 0x042fe200078408ff */
[----:B------:R-:W3:Y:S01]  /*0430*/  @!P0 LDG.E R22, desc[UR6][R22.64] ;  /* 0x0000000616168981 */ /* 0x000ee2000c1e1900 */
[C---:B------:R-:W-:Y:S02]  /*0440*/  @!P0 IADD3 R25, PT, PT, R3.reuse, 0x1, RZ ;  /* 0x0000000103198810 */ /* 0x040fe40007ffe0ff */
[----:B------:R-:W-:Y:S01]  /*0450*/  @!P0 LEA.HI.X R21, R18, R15, R19, 0x1, P2 ;  /* 0x0000000f12158211 */ /* 0x000fe200010f0c13 */
[----:B------:R-:W-:Y:S02]  /*0460*/  @!P0 IMAD.WIDE R18, R3, 0x20, R10 ;  /* 0x0000002003128825 */ /* 0x000fe400078e020a */
[----:B------:R-:W1:Y:S01]  /*0470*/  @!P0 LDC.64 R14, c[0x0][0x388] ;  /* 0x0000e200ff0e8b82 */ /* 0x000e620000000a00 */
[C---:B--2---:R-:W-:Y:S01]  /*0480*/  @!P0 LEA R24, P2, R18.reuse, R16, 0x1 ;  /* 0x0000001012188211 */ /* 0x044fe200078408ff */
[----:B------:R2:W4:Y:S03]  /*0490*/  @!P0 LDG.E R23, desc[UR6][R20.64] ;  /* 0x0000000614178981 */ /* 0x000526000c1e1900 */
[----:B------:R-:W-:Y:S01]  /*04a0*/  @!P0 LEA.HI.X R19, R18, R17, R19, 0x1, P2 ;  /* 0x0000001112138211 */ /* 0x000fe200010f0c13 */
[----:B------:R-:W-:-:S04]  /*04b0*/  @!P0 IMAD.WIDE R16, R25, 0x20, R10 ;  /* 0x0000002019108825 */ /* 0x000fc800078e020a */
[----:B------:R-:W-:Y:S02]  /*04c0*/  @!P0 IMAD.MOV.U32 R25, RZ, RZ, R19 ;  /* 0x000000ffff198224 */ /* 0x000fe400078e0013 */
[----:B--2---:R-:W-:Y:S01]  /*04d0*/  @!P0 VIADD R20, R3, 0x2 ;  /* 0x0000000203148836 */ /* 0x004fe20000000000 */
[----:B0-----:R-:W-:Y:S01]  /*04e0*/  @!P0 LEA R27, P2, R16, R12, 0x1 ;  /* 0x0000000c101b8211 */ /* 0x001fe200078408ff */
[----:B------:R-:W0:Y:S01]  /*04f0*/  @!P0 LDC.64 R18, c[0x0][0x388] ;  /* 0x0000e200ff128b82 */ /* 0x000e220000000a00 */
[----:B------:R1:W2:Y:S01]  /*0500*/  @!P0 LDG.E R24, desc[UR6][R24.64] ;  /* 0x0000000618188981 */ /* 0x0002a2000c1e1900 */
[----:B------:R-:W-:Y:S01]  /*0510*/  @!P0 IMAD.WIDE R20, R20, 0x20, R10 ;  /* 0x0000002014148825 */ /* 0x000fe200078e020a */
[----:B------:R-:W-:-:S05]  /*0520*/  @!P0 LEA.HI.X R16, R16, R13, R17, 0x1, P2 ;  /* 0x0000000d10108211 */ /* 0x000fca00010f0c11 */
[----:B------:R-:W5:Y:S01]  /*0530*/  @!P0 LDC.64 R12, c[0x0][0x388] ;  /* 0x0000e200ff0c8b82 */ /* 0x000f620000000a00 */
[C---:B-1----:R-:W-:Y:S02]  /*0540*/  @!P0 LEA R25, P2, R20.reuse, R14, 0x1 ;  /* 0x0000000e14198211 */ /* 0x042fe400078408ff */
[----:B------:R-:W-:Y:S02]  /*0550*/  @!P0 MOV R14, R27 ;  /* 0x0000001b000e8202 */ /* 0x000fe40000000f00 */
[----:B------:R-:W-:Y:S01]  /*0560*/  @!P0 LEA.HI.X R21, R20, R15, R21, 0x1, P2 ;  /* 0x0000000f14158211 */ /* 0x000fe200010f0c15 */
[----:B------:R-:W-:Y:S02]  /*0570*/  @!P0 IMAD.MOV.U32 R15, RZ, RZ, R16 ;  /* 0x000000ffff0f8224 */ /* 0x000fe400078e0010 */
[----:B------:R-:W-:-:S03]  /*0580*/  @!P0 VIADD R17, R3, 0x3 ;  /* 0x0000000303118836 */ /* 0x000fc60000000000 */
[----:B------:R1:W2:Y:S01]  /*0590*/  @!P0 LDG.E R20, desc[UR6][R14.64] ;  /* 0x000000060e148981 */ /* 0x0002a2000c1e1900 */
[----:B------:R-:W-:Y:S01]  /*05a0*/  @!P0 IMAD.WIDE R16, R17, 0x20, R10 ;  /* 0x0000002011108825 */ /* 0x000fe200078e020a */
[----:B-1----:R-:W-:-:S03]  /*05b0*/  @!P0 MOV R14, R25 ;  /* 0x00000019000e8202 */ /* 0x002fc60000000f00 */
[----:B------:R-:W-:Y:S01]  /*05c0*/  @!P0 IMAD.MOV.U32 R15, RZ, RZ, R21 ;  /* 0x000000ffff0f8224 */ /* 0x000fe200078e0015 */
[----:B0-----:R-:W-:-:S04]  /*05d0*/  @!P0 LEA R18, P2, R16, R18, 0x1 ;  /* 0x0000001210128211 */ /* 0x001fc800078408ff */
[----:B------:R0:W2:Y:S01]  /*05e0*/  @!P0 LDG.E R21, desc[UR6][R14.64] ;  /* 0x000000060e158981 */ /* 0x0000a2000c1e1900 */
[----:B------:R-:W-:Y:S01]  /*05f0*/  @!P0 VIADD R25, R3, 0x4 ;  /* 0x0000000403198836 */ /* 0x000fe20000000000 */
[----:B------:R-:W-:-:S03]  /*0600*/  @!P0 LEA.HI.X R19, R16, R19, R17, 0x1, P2 ;  /* 0x0000001310138211 */ /* 0x000fc600010f0c11 */
[----:B------:R-:W-:Y:S01]  /*0610*/  @!P0 IMAD.WIDE R16, R25, 0x20, R10 ;  /* 0x0000002019108825 */ /* 0x000fe200078e020a */
[----:B0-----:R-:W-:-:S03]  /*0620*/  @!P0 MOV R14, R18 ;  /* 0x00000012000e8202 */ /* 0x001fc60000000f00 */
[----:B------:R-:W-:Y:S01]  /*0630*/  @!P0 IMAD.MOV.U32 R15, RZ, RZ, R19 ;  /* 0x000000ffff0f8224 */ /* 0x000fe200078e0013 */
[----:B-----5:R-:W-:-:S04]  /*0640*/  @!P0 LEA R12, P2, R16, R12, 0x1 ;  /* 0x0000000c100c8211 */ /* 0x020fc800078408ff */
[----:B------:R0:W5:Y:S01]  /*0650*/  @!P0 LDG.E R18, desc[UR6][R14.64] ;  /* 0x000000060e128981 */ /* 0x000162000c1e1900 */
[----:B------:R-:W-:-:S05]  /*0660*/  @!P0 LEA.HI.X R13, R16, R13, R17, 0x1, P2 ;  /* 0x0000000d100d8211 */ /* 0x000fca00010f0c11 */
[----:B------:R1:W5:Y:S01]  /*0670*/  @!P0 LDG.E R12, desc[UR6][R12.64] ;  /* 0x000000060c0c8981 */ /* 0x000362000c1e1900 */
[----:B------:R-:W-:Y:S01]  /*0680*/  HADD2.F32 R28, -RZ, R28.H0_H0 ;  /* 0x2000001cff1c7230 */ /* 0x000fe20000004100 */
[----:B------:R-:W-:Y:S01]  /*0690*/  IADD3 R3, PT, PT, R3, 0x8, RZ ;  /* 0x0000000803037810 */ /* 0x000fe20007ffe0ff */
[----:B------:R-:W-:Y:S01]  /*06a0*/  HADD2.F32 R17, -RZ, R26.H1_H1 ;  /* 0x3000001aff117230 */ /* 0x000fe20000004100 */
[----:B0-----:R-:W-:Y:S01]  /*06b0*/  PRMT R15, RZ, 0x7610, R15 ;  /* 0x00007610ff0f7816 */ /* 0x001fe2000000000f */
[----:B------:R-:W-:-:S03]  /*06c0*/  VIADD R2, R2, 0x8 ;  /* 0x0000000802027836 */ /* 0x000fc60000000000 */
[----:B------:R-:W-:Y:S01]  /*06d0*/  FADD R16, R28, R17 ;  /* 0x000000111c107221 */ /* 0x000fe20000000000 */
[----:B------:R-:W-:Y:S01]  /*06e0*/  FMUL R17, R17, R17 ;  /* 0x0000001111117220 */ /* 0x000fe20000400000 */
[----:B-1----:R-:W-:Y:S02]  /*06f0*/  PRMT R13, RZ, 0x7610, R13 ;  /* 0x00007610ff0d7816 */ /* 0x002fe4000000000d */
[----:B------:R-:W-:Y:S01]  /*0700*/  FADD R16, R16, R9 ;  /* 0x0000000910107221 */ /* 0x000fe20000000000 */
[----:B------:R-:W-:Y:S01]  /*0710*/  FFMA R17, R28, R28, R17 ;  /* 0x0000001c1c117223 */ /* 0x000fe20000000011 */
[----:B------:R-:W-:-:S03]  /*0720*/  ISETP.NE.AND P2, PT, R2, RZ, PT ;  /* 0x000000ff0200720c */ /* 0x000fc60003f45270 */
[----:B------:R-:W-:Y:S01]  /*0730*/  FADD R8, R17, R8 ;  /* 0x0000000811087221 */ /* 0x000fe20000000000 */
[----:B------:R-:W-:Y:S02]  /*0740*/  PRMT R17, RZ, 0x5410, RZ ;  /* 0x00005410ff117816 */ /* 0x000fe400000000ff */
[C---:B---3--:R-:W-:Y:S02]  /*0750*/  @!P0 PRMT R13, R22.reuse, 0x7610, R13 ;  /* 0x00007610160d8816 */ /* 0x048fe4000000000d */
[----:B------:R-:W-:-:S03]  /*0760*/  @!P0 PRMT R15, R22, 0x7632, R15 ;  /* 0x00007632160f8816 */ /* 0x000fc6000000000f */
[----:B------:R-:W-:Y:S01]  /*0770*/  HADD2.F32 R14, -RZ, R13.H0_H0 ;  /* 0x2000000dff0e7230 */ /* 0x000fe20000004100 */
[----:B------:R-:W-:Y:S01]  /*0780*/  PRMT R13, RZ, 0x5410, RZ ;  /* 0x00005410ff0d7816 */ /* 0x000fe200000000ff */
[----:B------:R-:W-:-:S03]  /*0790*/  HADD2.F32 R15, -RZ, R15.H0_H0 ;  /* 0x2000000fff0f7230 */ /* 0x000fc60000004100 */
[----:B----4-:R-:W-:Y:S02]  /*07a0*/  @!P0 PRMT R13, R23, 0x7632, R13 ;  /* 0x00007632170d8816 */ /* 0x010fe4000000000d */
[----:B------:R-:W-:Y:S01]  /*07b0*/  FADD R9, R14, R15 ;  /* 0x0000000f0e097221 */ /* 0x000fe20000000000 */
[----:B------:R-:W-:Y:S01]  /*07c0*/  FMUL R15, R15, R15 ;  /* 0x0000000f0f0f7220 */ /* 0x000fe20000400000 */
[----:B------:R-:W-:Y:S02]  /*07d0*/  @!P0 PRMT R13, R13, 0x5410, R23 ;  /* 0x000054100d0d8816 */ /* 0x000fe40000000017 */
[----:B------:R-:W-:Y:S01]  /*07e0*/  FADD R9, R16, R9 ;  /* 0x0000000910097221 */ /* 0x000fe20000000000 */
[----:B------:R-:W-:Y:S02]  /*07f0*/  FFMA R15, R14, R14, R15 ;  /* 0x0000000e0e0f7223 */ /* 0x000fe4000000000f */
[--C-:B------:R-:W-:Y:S02]  /*0800*/  HADD2.F32 R16, -RZ, R13.reuse.H0_H0 ;  /* 0x2000000dff107230 */ /* 0x100fe40000004100 */
[----:B------:R-:W-:-:S02]  /*0810*/  HADD2.F32 R13, -RZ, R13.H1_H1 ;  /* 0x3000000dff0d7230 */ /* 0x000fc40000004100 */
[----:B------:R-:W-:Y:S01]  /*0820*/  FADD R15, R8, R15 ;  /* 0x0000000f080f7221 */ /* 0x000fe20000000000 */
[----:B--2---:R-:W-:Y:S01]  /*0830*/  @!P0 PRMT R17, R24, 0x7632, R17 ;  /* 0x0000763218118816 */ /* 0x004fe20000000011 */
[----:B------:R-:W-:Y:S01]  /*0840*/  FMUL R14, R16, R16 ;  /* 0x00000010100e7220 */ /* 0x000fe20000400000 */
[----:B------:R-:W-:Y:S02]  /*0850*/  FADD R16, R13, R16 ;  /* 0x000000100d107221 */ /* 0x000fe40000000000 */
[----:B------:R-:W-:Y:S01]  /*0860*/  @!P0 PRMT R17, R17, 0x5410, R24 ;  /* 0x0000541011118816 */ /* 0x000fe20000000018 */
[----:B------:R-:W-:Y:S01]  /*0870*/  FFMA R14, R13, R13, R14 ;  /* 0x0000000d0d0e7223 */ /* 0x000fe2000000000e */
[----:B------:R-:W-:Y:S01]  /*0880*/  PRMT R13, RZ, 0x5410, RZ ;  /* 0x00005410ff0d7816 */ /* 0x000fe200000000ff */
[----:B------:R-:W-:Y:S01]  /*0890*/  FADD R19, R9, R16 ;  /* 0x0000001009137221 */ /* 0x000fe20000000000 */
[----:B------:R-:W-:Y:S01]  /*08a0*/  PRMT R9, RZ, 0x5410, RZ ;  /* 0x00005410ff097816 */ /* 0x000fe200000000ff */
[----:B------:R-:W-:-:S02]  /*08b0*/  HADD2.F32 R8, -RZ, R17.H0_H0 ;  /* 0x20000011ff087230 */ /* 0x000fc40000004100 */
[----:B------:R-:W-:Y:S01]  /*08c0*/  FADD R15, R15, R14 ;  /* 0x0000000e0f0f7221 */ /* 0x000fe20000000000 */
[----:B------:R-:W-:Y:S02]  /*08d0*/  HADD2.F32 R17, -RZ, R17.H1_H1 ;  /* 0x30000011ff117230 */ /* 0x000fe40000004100 */
[----:B------:R-:W-:-:S03]  /*08e0*/  FMUL R14, R8, R8 ;  /* 0x00000008080e7220 */ /* 0x000fc60000400000 */
[C---:B------:R-:W-:Y:S01]  /*08f0*/  FADD R8, R17.reuse, R8 ;  /* 0x0000000811087221 */ /* 0x040fe20000000000 */
[----:B------:R-:W-:Y:S01]  /*0900*/  FFMA R14, R17, R17, R14 ;  /* 0x00000011110e7223 */ /* 0x000fe2000000000e */
[----:B------:R-:W-:Y:S02]  /*0910*/  @!P0 PRMT R9, R20, 0x7632, R9 ;  /* 0x0000763214098816 */ /* 0x000fe40000000009 */
[----:B------:R-:W-:Y:S01]  /*0920*/  FADD R19, R19, R8 ;  /* 0x0000000813137221 */ /* 0x000fe20000000000 */
[----:B------:R-:W-:Y:S01]  /*0930*/  FADD R15, R15, R14 ;  /* 0x0000000e0f0f7221 */ /* 0x000fe20000000000 */
[----:B------:R-:W-:-:S05]  /*0940*/  @!P0 PRMT R9, R9, 0x5410, R20 ;  /* 0x0000541009098816 */ /* 0x000fca0000000014 */
[--C-:B------:R-:W-:Y:S02]  /*0950*/  HADD2.F32 R16, -RZ, R9.reuse.H0_H0 ;  /* 0x20000009ff107230 */ /* 0x100fe40000004100 */
[----:B------:R-:W-:-:S03]  /*0960*/  HADD2.F32 R9, -RZ, R9.H1_H1 ;  /* 0x30000009ff097230 */ /* 0x000fc60000004100 */
[----:B------:R-:W-:Y:S01]  /*0970*/  FMUL R8, R16, R16 ;  /* 0x0000001010087220 */ /* 0x000fe20000400000 */
[----:B------:R-:W-:Y:S01]  /*0980*/  @!P0 PRMT R13, R21, 0x7632, R13 ;  /* 0x00007632150d8816 */ /* 0x000fe2000000000d */
[C---:B------:R-:W-:Y:S02]  /*0990*/  FADD R16, R9.reuse, R16 ;  /* 0x0000001009107221 */ /* 0x040fe40000000000 */
[----:B------:R-:W-:Y:S01]  /*09a0*/  FFMA R8, R9, R9, R8 ;  /* 0x0000000909087223 */ /* 0x000fe20000000008 */
[----:B------:R-:W-:Y:S02]  /*09b0*/  PRMT R9, RZ, 0x5410, RZ ;  /* 0x00005410ff097816 */ /* 0x000fe400000000ff */
[----:B------:R-:W-:Y:S01]  /*09c0*/  @!P0 PRMT R13, R13, 0x5410, R21 ;  /* 0x000054100d0d8816 */ /* 0x000fe20000000015 */
[----:B------:R-:W-:Y:S01]  /*09d0*/  FADD R15, R15, R8 ;  /* 0x000000080f0f7221 */ /* 0x000fe20000000000 */
[----:B------:R-:W-:-:S03]  /*09e0*/  FADD R19, R19, R16 ;  /* 0x0000001013137221 */ /* 0x000fc60000000000 */
[--C-:B------:R-:W-:Y:S02]  /*09f0*/  HADD2.F32 R14, -RZ, R13.reuse.H0_H0 ;  /* 0x2000000dff0e7230 */ /* 0x100fe40000004100 */
[----:B------:R-:W-:-:S03]  /*0a00*/  HADD2.F32 R13, -RZ, R13.H1_H1 ;  /* 0x3000000dff0d7230 */ /* 0x000fc60000004100 */
[----:B------:R-:W-:Y:S01]  /*0a10*/  FMUL R8, R14, R14 ;  /* 0x0000000e0e087220 */ /* 0x000fe20000400000 */
[----:B-----5:R-:W-:Y:S01]  /*0a20*/  @!P0 PRMT R9, R18, 0x7632, R9 ;  /* 0x0000763212098816 */ /* 0x020fe20000000009 */
[C---:B------:R-:W-:Y:S02]  /*0a30*/  FADD R14, R13.reuse, R14 ;  /* 0x0000000e0d0e7221 */ /* 0x040fe40000000000 */
[----:B------:R-:W-:Y:S01]  /*0a40*/  FFMA R8, R13, R13, R8 ;  /* 0x0000000d0d087223 */ /* 0x000fe20000000008 */
[----:B------:R-:W-:Y:S01]  /*0a50*/  PRMT R13, RZ, 0x5410, RZ ;  /* 0x00005410ff0d7816 */ /* 0x000fe200000000ff */
[----:B------:R-:W-:Y:S01]  /*0a60*/  FADD R19, R19, R14 ;  /* 0x0000000e13137221 */ /* 0x000fe20000000000 */
[----:B------:R-:W-:Y:S01]  /*0a70*/  @!P0 PRMT R9, R9, 0x5410, R18 ;  /* 0x0000541009098816 */ /* 0x000fe20000000012 */
[----:B------:R-:W-:Y:S01]  /*0a80*/  FADD R15, R15, R8 ;  /* 0x000000080f0f7221 */ /* 0x000fe20000000000 */
[----:B------:R-:W-:-:S03]  /*0a90*/  @!P0 PRMT R13, R12, 0x7632, R13 ;  /* 0x000076320c0d8816 */ /* 0x000fc6000000000d */
[--C-:B------:R-:W-:Y:S01]  /*0aa0*/  HADD2.F32 R14, -RZ, R9.reuse.H0_H0 ;  /* 0x20000009ff0e7230 */ /* 0x100fe20000004100 */
[----:B------:R-:W-:Y:S01]  /*0ab0*/  @!P0 PRMT R13, R13, 0x5410, R12 ;  /* 0x000054100d0d8816 */ /* 0x000fe2000000000c */
[----:B------:R-:W-:-:S03]  /*0ac0*/  HADD2.F32 R9, -RZ, R9.H1_H1 ;  /* 0x30000009ff097230 */ /* 0x000fc60000004100 */
[----:B------:R-:W-:Y:S01]  /*0ad0*/  FMUL R8, R14, R14 ;  /* 0x0000000e0e087220 */ /* 0x000fe20000400000 */
[--C-:B------:R-:W-:Y:S02]  /*0ae0*/  HADD2.F32 R12, -RZ, R13.reuse.H0_H0 ;  /* 0x2000000dff0c7230 */ /* 0x100fe40000004100 */
[C---:B------:R-:W-:Y:S01]  /*0af0*/  FADD R14, R9.reuse, R14 ;  /* 0x0000000e090e7221 */ /* 0x040fe20000000000 */
[----:B------:R-:W-:Y:S02]  /*0b00*/  HADD2.F32 R13, -RZ, R13.H1_H1 ;  /* 0x3000000dff0d7230 */ /* 0x000fe40000004100 */
[----:B------:R-:W-:Y:S01]  /*0b10*/  FFMA R8, R9, R9, R8 ;  /* 0x0000000909087223 */ /* 0x000fe20000000008 */
[----:B------:R-:W-:Y:S01]  /*0b20*/  FADD R16, R19, R14 ;  /* 0x0000000e13107221 */ /* 0x000fe20000000000 */
[----:B------:R-:W-:Y:S02]  /*0b30*/  FMUL R14, R12, R12 ;  /* 0x0000000c0c0e7220 */ /* 0x000fe40000400000 */
[----:B------:R-:W-:Y:S01]  /*0b40*/  FADD R15, R15, R8 ;  /* 0x000000080f0f7221 */ /* 0x000fe20000000000 */
[C---:B------:R-:W-:Y:S01]  /*0b50*/  FADD R9, R13.reuse, R12 ;  /* 0x0000000c0d097221 */ /* 0x040fe20000000000 */
[----:B------:R-:W-:-:S03]  /*0b60*/  FFMA R14, R13, R13, R14 ;  /* 0x0000000d0d0e7223 */ /* 0x000fc6000000000e */
[----:B------:R-:W-:Y:S01]  /*0b70*/  FADD R9, R16, R9 ;  /* 0x0000000910097221 */ /* 0x000fe20000000000 */
[----:B------:R-:W-:Y:S01]  /*0b80*/  FADD R8, R15, R14 ;  /* 0x0000000e0f087221 */ /* 0x000fe20000000000 */
[----:B------:R-:W-:Y:S06]  /*0b90*/  @P2 BRA `(.L_x_171) ;  /* 0xfffffff400cc2947 */ /* 0x000fec000383ffff */
[----:B------:R-:W-:-:S07]  /*0ba0*/  VIADD R20, R3, 0xfffffffd ;  /* 0xfffffffd03147836 */ /* 0x000fce0000000000 */
.L_x_170:
[----:B------:R-:W-:-:S13]  /*0bb0*/  ISETP.NE.AND P0, PT, R7, RZ, PT ;  /* 0x000000ff0700720c */ /* 0x000fda0003f05270 */
[----:B------:R-:W-:Y:S05]  /*0bc0*/  @!P0 BRA `(.L_x_169) ;  /* 0x0000000800008947 */ /* 0x000fea0003800000 */
[----:B------:R-:W-:Y:S02]  /*0bd0*/  ISETP.GE.U32.AND P1, PT, R7, 0x4, PT ;  /* 0x000000040700780c */ /* 0x000fe40003f26070 */
[----:B------:R-:W-:-:S04]  /*0be0*/  LOP3.LUT R21, R6, 0x3, RZ, 0xc0, !PT ;  /* 0x0000000306157812 */ /* 0x000fc800078ec0ff */
[----:B------:R-:W-:-:S07]  /*0bf0*/  ISETP.NE.AND P0, PT, R21, RZ, PT ;  /* 0x000000ff1500720c */ /* 0x000fce0003f05270 */
[----:B------:R-:W-:Y:S06]  /*0c00*/  @!P1 BRA `(.L_x_172) ;  /* 0x0000000400049947 */ /* 0x000fec0003800000 */
[----:B------:R-:W0:Y:S02]  /*0c10*/  LDCU UR4, c[0x0][0x3b4] ;  /* 0x00007680ff0477ac */ /* 0x000e240008000800 */
[----:B0-----:R-:W-:-:S13]  /*0c20*/  ISETP.GE.AND P1, PT, R5, UR4, PT ;  /* 0x0000000405007c0c */ /* 0x001fda000bf26270 */
[----:B------:R-:W0:Y:S01]  /*0c30*/  @!P1 LDC.64 R16, c[0x0][0x388] ;  /* 0x0000e200ff109b82 */ /* 0x000e220000000a00 */
[----:B------:R-:W-:-:S07]  /*0c40*/  @!P1 IMAD.WIDE R14, R20, 0x20, R10 ;  /* 0x00000020140e9825 */ /* 0x000fce00078e020a */
[----:B------:R-:W1:Y:S08]  /*0c50*/  @!P1 LDC.64 R2, c[0x0][0x388] ;  /* 0x0000e200ff029b82 */ /* 0x000e700000000a00 */
[----:B------:R-:W2:Y:S01]  /*0c60*/  @!P1 LDC.64 R12, c[0x0][0x388] ;  /* 0x0000e200ff0c9b82 */ /* 0x000ea20000000a00 */
[----:B0-----:R-:W-:-:S04]  /*0c70*/  @!P1 LEA R16, P2, R14, R16, 0x1 ;  /* 0x000000100e109211 */ /* 0x001fc800078408ff */
[----:B------:R-:W-:-:S03]  /*0c80*/  @!P1 LEA.HI.X R17, R14, R17, R15, 0x1, P2 ;  /* 0x000000110e119211 */ /* 0x000fc600010f0c0f */
[----:B------:R-:W0:Y:S02]  /*0c90*/  @!P1 LDC.64 R14, c[0x0][0x388] ;  /* 0x0000e200ff0e9b82 */ /* 0x000e240000000a00 */
[----:B------:R3:W4:Y:S01]  /*0ca0*/  @!P1 LDG.E R7, desc[UR6][R16.64] ;  /* 0x0000000610079981 */ /* 0x000722000c1e1900 */
[C---:B------:R-:W-:Y:S01]  /*0cb0*/  @!P1 VIADD R19, R20.reuse, 0x2 ;  /* 0x0000000214139836 */ /* 0x040fe20000000000 */
[----:B------:R-:W-:-:S03]  /*0cc0*/  @!P1 IADD3 R23, PT, PT, R20, 0x3, RZ ;  /* 0x0000000314179810 */ /* 0x000fc60007ffe0ff */
[----:B------:R-:W-:-:S04]  /*0cd0*/  @!P1 IMAD.WIDE R18, R19, 0x20, R10 ;  /* 0x0000002013129825 */ /* 0x000fc800078e020a */
[----:B---3--:R-:W-:-:S03]  /*0ce0*/  @!P1 IMAD.WIDE R16, R20, 0x20, R10 ;  /* 0x0000002014109825 */ /* 0x008fc600078e020a */
[----:B-1----:R-:W-:-:S04]  /*0cf0*/  @!P1 LEA R2, P2, R16, R2, 0x1 ;  /* 0x0000000210029211 */ /* 0x002fc800078408ff */
[----:B------:R-:W-:Y:S02]  /*0d00*/  @!P1 LEA.HI.X R3, R16, R3, R17, 0x1, P2 ;  /* 0x0000000310039211 */ /* 0x000fe400010f0c11 */
[----:B--2---:R-:W-:-:S03]  /*0d10*/  @!P1 LEA R12, P2, R18, R12, 0x1 ;  /* 0x0000000c120c9211 */ /* 0x004fc600078408ff */
[----:B------:R1:W2:Y:S01]  /*0d20*/  @!P1 LDG.E R22, desc[UR6][R2.64+0x40] ;  /* 0x0000400602169981 */ /* 0x0002a2000c1e1900 */
[----:B------:R-:W-:-:S05]  /*0d30*/  @!P1 LEA.HI.X R13, R18, R13, R19, 0x1, P2 ;  /* 0x0000000d120d9211 */ /* 0x000fca00010f0c13 */
[----:B------:R3:W5:Y:S01]  /*0d40*/  @!P1 LDG.E R12, desc[UR6][R12.64] ;  /* 0x000000060c0c9981 */ /* 0x000762000c1e1900 */
[----:B-1----:R-:W-:-:S03]  /*0d50*/  @!P1 IMAD.WIDE R2, R23, 0x20, R10 ;  /* 0x0000002017029825 */ /* 0x002fc600078e020a */
[----:B0-----:R-:W-:-:S04]  /*0d60*/  @!P1 LEA R14, P2, R2, R14, 0x1 ;  /* 0x0000000e020e9211 */ /* 0x001fc800078408ff */
[----:B------:R-:W-:-:S05]  /*0d70*/  @!P1 LEA.HI.X R15, R2, R15, R3, 0x1, P2 ;  /* 0x0000000f020f9211 */ /* 0x000fca00010f0c03 */
[----:B------:R-:W5:Y:S01]  /*0d80*/  @!P1 LDG.E R14, desc[UR6][R14.64] ;  /* 0x000000060e0e9981 */ /* 0x000f62000c1e1900 */
[----:B------:R-:W-:Y:S02]  /*0d90*/  PRMT R3, RZ, 0x5410, RZ ;  /* 0x00005410ff037816 */ /* 0x000fe400000000ff */
[----:B---3--:R-:W-:Y:S01]  /*0da0*/  PRMT R13, RZ, 0x5410, RZ ;  /* 0x00005410ff0d7816 */ /* 0x008fe200000000ff */
[----:B------:R-:W-:Y:S01]  /*0db0*/  VIADD R20, R20, 0x4 ;  /* 0x0000000414147836 */ /* 0x000fe20000000000 */
[----:B----4-:R-:W-:-:S04]  /*0dc0*/  @!P1 PRMT R3, R3, 0x5410, R7 ;  /* 0x0000541003039816 */ /* 0x010fc80000000007 */
[----:B------:R-:W-:Y:S02]  /*0dd0*/  @!P1 PRMT R3, R7, 0x7632, R3 ;  /* 0x0000763207039816 */ /* 0x000fe40000000003 */
[----:B------:R-:W-:-:S03]  /*0de0*/  PRMT R7, RZ, 0x5410, RZ ;  /* 0x00005410ff077816 */ /* 0x000fc600000000ff */
[--C-:B------:R-:W-:Y:S02]  /*0df0*/  HADD2.F32 R2, -RZ, R3.reuse.H1_H1 ;  /* 0x30000003ff027230 */ /* 0x100fe40000004100 */
[----:B------:R-:W-:-:S05]  /*0e00*/  HADD2.F32 R3, -RZ, R3.H0_H0 ;  /* 0x20000003ff037230 */ /* 0x000fca0000004100 */
[----:B------:R-:W-:Y:S01]  /*0e10*/  FADD R16, R2, R3 ;  /* 0x0000000302107221 */ /* 0x000fe20000000000 */
[----:B------:R-:W-:Y:S01]  /*0e20*/  FMUL R3, R3, R3 ;  /* 0x0000000303037220 */ /* 0x000fe20000400000 */
[----:B--2---:R-:W-:-:S03]  /*0e30*/  @!P1 PRMT R7, R22, 0x7632, R7 ;  /* 0x0000763216079816 */ /* 0x004fc60000000007 */
[----:B------:R-:W-:Y:S01]  /*0e40*/  FFMA R3, R2, R2, R3 ;  /* 0x0000000202037223 */ /* 0x000fe20000000003 */
[----:B------:R-:W-:-:S03]  /*0e50*/  @!P1 PRMT R7, R7, 0x5410, R22 ;  /* 0x0000541007079816 */ /* 0x000fc60000000016 */
[----:B------:R-:W-:Y:S01]  /*0e60*/  FADD R8, R8, R3 ;  /* 0x0000000308087221 */ /* 0x000fe20000000000 */
[----:B-----5:R-:W-:Y:S02]  /*0e70*/  @!P1 PRMT R13, R13, 0x5410, R12 ;  /* 0x000054100d0d9816 */ /* 0x020fe4000000000c */
[----:B------:R-:W-:Y:S01]  /*0e80*/  PRMT R3, RZ, 0x5410, RZ ;  /* 0x00005410ff037816 */ /* 0x000fe200000000ff */
[--C-:B------:R-:W-:Y:S01]  /*0e90*/  HADD2.F32 R2, -RZ, R7.reuse.H0_H0 ;  /* 0x20000007ff027230 */ /* 0x100fe20000004100 */
[----:B------:R-:W-:Y:S01]  /*0ea0*/  @!P1 PRMT R13, R12, 0x7632, R13 ;  /* 0x000076320c0d9816 */ /* 0x000fe2000000000d */
[----:B------:R-:W-:-:S03]  /*0eb0*/  HADD2.F32 R7, -RZ, R7.H1_H1 ;  /* 0x30000007ff077230 */ /* 0x000fc60000004100 */
[----:B------:R-:W-:Y:S02]  /*0ec0*/  FMUL R12, R2, R2 ;  /* 0x00000002020c7220 */ /* 0x000fe40000400000 */
[----:B------:R-:W-:Y:S01]  /*0ed0*/  FADD R2, R7, R2 ;  /* 0x0000000207027221 */ /* 0x000fe20000000000 */
[----:B------:R-:W-:Y:S01]  /*0ee0*/  FADD R9, R9, R16 ;  /* 0x0000001009097221 */ /* 0x000fe20000000000 */
[----:B------:R-:W-:Y:S01]  /*0ef0*/  FFMA R7, R7, R7, R12 ;  /* 0x0000000707077223 */ /* 0x000fe2000000000c */
[----:B------:R-:W-:Y:S01]  /*0f00*/  HADD2.F32 R12, -RZ, R13.H0_H0 ;  /* 0x2000000dff0c7230 */ /* 0x000fe20000004100 */
[----:B------:R-:W-:-:S04]  /*0f10*/  @!P1 PRMT R3, R14, 0x7632, R3 ;  /* 0x000076320e039816 */ /* 0x000fc80000000003 */
[----:B------:R-:W-:Y:S01]  /*0f20*/  @!P1 PRMT R3, R3, 0x5410, R14 ;  /* 0x0000541003039816 */ /* 0x000fe2000000000e */
[----:B------:R-:W-:Y:S02]  /*0f30*/  HADD2.F32 R13, -RZ, R13.H1_H1 ;  /* 0x3000000dff0d7230 */ /* 0x000fe40000004100 */
[----:B------:R-:W-:Y:S01]  /*0f40*/  FADD R9, R9, R2 ;  /* 0x0000000209097221 */ /* 0x000fe20000000000 */
[----:B------:R-:W-:Y:S01]  /*0f50*/  FMUL R2, R12, R12 ;  /* 0x0000000c0c027220 */ /* 0x000fe20000400000 */
[--C-:B------:R-:W-:Y:S02]  /*0f60*/  HADD2.F32 R14, -RZ, R3.reuse.H0_H0 ;  /* 0x20000003ff0e7230 */ /* 0x100fe40000004100 */
[C---:B------:R-:W-:Y:S01]  /*0f70*/  FADD R12, R13.reuse, R12 ;  /* 0x0000000c0d0c7221 */ /* 0x040fe20000000000 */
[----:B------:R-:W-:Y:S02]  /*0f80*/  HADD2.F32 R3, -RZ, R3.H1_H1 ;  /* 0x30000003ff037230 */ /* 0x000fe40000004100 */
[----:B------:R-:W-:Y:S01]  /*0f90*/  FADD R7, R8, R7 ;  /* 0x0000000708077221 */ /* 0x000fe20000000000 */
[----:B------:R-:W-:Y:S01]  /*0fa0*/  FFMA R2, R13, R13, R2 ;  /* 0x0000000d0d027223 */ /* 0x000fe20000000002 */
[----:B------:R-:W-:Y:S01]  /*0fb0*/  FMUL R8, R14, R14 ;  /* 0x0000000e0e087220 */ /* 0x000fe20000400000 */
[----:B------:R-:W-:Y:S01]  /*0fc0*/  FADD R12, R9, R12 ;  /* 0x0000000c090c7221 */ /* 0x000fe20000000000 */
[----:B------:R-:W-:Y:S01]  /*0fd0*/  FADD R9, R3, R14 ;  /* 0x0000000e03097221 */ /* 0x000fe20000000000 */
[----:B------:R-:W-:Y:S01]  /*0fe0*/  FADD R7, R7, R2 ;  /* 0x0000000207077221 */ /* 0x000fe20000000000 */
[----:B------:R-:W-:-:S02]  /*0ff0*/  FFMA R8, R3, R3, R8 ;  /* 0x0000000303087223 */ /* 0x000fc40000000008 */
[----:B------:R-:W-:Y:S02]  /*1000*/  FADD R9, R12, R9 ;  /* 0x000000090c097221 */ /* 0x000fe40000000000 */
[----:B------:R-:W-:-:S07]  /*1010*/  FADD R8, R7, R8 ;  /* 0x0000000807087221 */ /* 0x000fce0000000000 */
.L_x_172:
[----:B------:R-:W-:Y:S05]  /*1020*/  @!P0 BRA `(.L_x_169) ;  /* 0x0000000000e88947 */ /* 0x000fea0003800000 */
[----:B------:R-:W-:Y:S02]  /*1030*/  ISETP.NE.AND P1, PT, R21, 0x1, PT ;  /* 0x000000011500780c */ /* 0x000fe40003f25270 */
[----:B------:R-:W-:-:S04]  /*1040*/  LOP3.LUT R6, R6, 0x1, RZ, 0xc0, !PT ;  /* 0x0000000106067812 */ /* 0x000fc800078ec0ff */
[----:B------:R-:W-:-:S07]  /*1050*/  ISETP.NE.U32.AND P0, PT, R6, 0x1, PT ;  /* 0x000000010600780c */ /* 0x000fce0003f05070 */
[----:B------:R-:W-:Y:S06]  /*1060*/  @!P1 BRA `(.L_x_173) ;  /* 0x0000000000849947 */ /* 0x000fec0003800000 */
[----:B------:R-:W0:Y:S02]  /*1070*/  LDCU UR4, c[0x0][0x3b4] ;  /* 0x00007680ff0477ac */ /* 0x000e240008000800 */
[----:B0-----:R-:W-:-:S13]  /*1080*/  ISETP.GE.AND P1, PT, R5, UR4, PT ;  /* 0x0000000405007c0c */ /* 0x001fda000bf26270 */
[----:B------:R-:W0:Y:S01]  /*1090*/  @!P1 LDC.64 R12, c[0x0][0x388] ;  /* 0x0000e200ff0c9b82 */ /* 0x000e220000000a00 */
[----:B------:R-:W-:-:S04]  /*10a0*/  @!P1 IMAD.WIDE R6, R20, 0x20, R10 ;  /* 0x0000002014069825 */ /* 0x000fc800078e020a */
[----:B------:R-:W-:-:S03]  /*10b0*/  @!P1 IMAD.WIDE R14, R20, 0x20, R10 ;  /* 0x00000020140e9825 */ /* 0x000fc600078e020a */
[----:B------:R-:W1:Y:S01]  /*10c0*/  @!P1 LDC.64 R2, c[0x0][0x388] ;  /* 0x0000e200ff029b82 */ /* 0x000e620000000a00 */
[----:B0-----:R-:W-:-:S04]  /*10d0*/  @!P1 LEA R12, P2, R6, R12, 0x1 ;  /* 0x0000000c060c9211 */ /* 0x001fc800078408ff */
[----:B------:R-:W-:Y:S02]  /*10e0*/  @!P1 LEA.HI.X R13, R6, R13, R7, 0x1, P2 ;  /* 0x0000000d060d9211 */ /* 0x000fe400010f0c07 */
[----:B-1----:R-:W-:-:S03]  /*10f0*/  @!P1 LEA R2, P3, R14, R2, 0x1 ;  /* 0x000000020e029211 */ /* 0x002fc600078608ff */
[----:B------:R0:W2:Y:S01]  /*1100*/  @!P1 LDG.E R12, desc[UR6][R12.64] ;  /* 0x000000060c0c9981 */ /* 0x0000a2000c1e1900 */
[----:B------:R-:W-:-:S05]  /*1110*/  @!P1 LEA.HI.X R3, R14, R3, R15, 0x1, P3 ;  /* 0x000000030e039211 */ /* 0x000fca00018f0c0f */
[----:B------:R1:W3:Y:S01]  /*1120*/  @!P1 LDG.E R2, desc[UR6][R2.64+0x40] ;  /* 0x0000400602029981 */ /* 0x0002e2000c1e1900 */
[----:B0-----:R-:W-:Y:S02]  /*1130*/  PRMT R13, RZ, 0x5410, RZ ;  /* 0x00005410ff0d7816 */ /* 0x001fe400000000ff */
[----:B-1----:R-:W-:Y:S01]  /*1140*/  PRMT R3, RZ, 0x5410, RZ ;  /* 0x00005410ff037816 */ /* 0x002fe200000000ff */
[----:B------:R-:W-:-:S03]  /*1150*/  VIADD R20, R20, 0x2 ;  /* 0x0000000214147836 */ /* 0x000fc60000000000 */
[----:B--2---:R-:W-:-:S04]  /*1160*/  @!P1 PRMT R3, R12, 0x7632, R3 ;  /* 0x000076320c039816 */ /* 0x004fc80000000003 */
[----:B------:R-:W-:Y:S02]  /*1170*/  @!P1 PRMT R3, R3, 0x5410, R12 ;  /* 0x0000541003039816 */ /* 0x000fe4000000000c */
[----:B---3--:R-:W-:-:S03]  /*1180*/  @!P1 PRMT R13, R2, 0x7632, R13 ;  /* 0x00007632020d9816 */ /* 0x008fc6000000000d */
        /* <DEDUP_REMOVED lines=8> */
[----:B------:R-:W-:Y:S01]  /*1210*/  FMUL R6, R12, R12 ;  /* 0x0000000c0c067220 */ /* 0x000fe20000400000 */
[----:B------:R-:W-:Y:S01]  /*1220*/  FADD R2, R9, R2 ;  /* 0x0000000209027221 */ /* 0x000fe20000000000 */
[C---:B------:R-:W-:Y:S01]  /*1230*/  FADD R9, R13.reuse, R12 ;  /* 0x0000000c0d097221 */ /* 0x040fe20000000000 */
[----:B------:R-:W-:Y:S01]  /*1240*/  FADD R3, R8, R3 ;  /* 0x0000000308037221 */ /* 0x000fe20000000000 */
[----:B------:R-:W-:-:S02]  /*1250*/  FFMA R6, R13, R13, R6 ;  /* 0x0000000d0d067223 */ /* 0x000fc40000000006 */
[----:B------:R-:W-:Y:S02]  /*1260*/  FADD R9, R2, R9 ;  /* 0x0000000902097221 */ /* 0x000fe40000000000 */
[----:B------:R-:W-:-:S07]  /*1270*/  FADD R8, R3, R6 ;  /* 0x0000000603087221 */ /* 0x000fce0000000000 */
.L_x_173:
[----:B------:R-:W-:Y:S05]  /*1280*/  @P0 BRA `(.L_x_169) ;  /* 0x0000000000500947 */ /* 0x000fea0003800000 */
[----:B------:R-:W0:Y:S01]  /*1290*/  LDCU UR4, c[0x0][0x3b4] ;  /* 0x00007680ff0477ac */ /* 0x000e220008000800 */
[----:B------:R-:W-:Y:S01]  /*12a0*/  BSSY.RECONVERGENT B0, `(.L_x_174) ;  /* 0x000000b000007945 */ /* 0x000fe20003800200 */
[----:B------:R-:W-:Y:S01]  /*12b0*/  IMAD.WIDE R10, R20, 0x20, R10 ;  /* 0x00000020140a7825 */ /* 0x000fe200078e020a */
[----:B------:R-:W-:Y:S02]  /*12c0*/  PRMT R3, RZ, 0x7610, R3 ;  /* 0x00007610ff037816 */ /* 0x000fe40000000003 */
[----:B0-----:R-:W-:-:S13]  /*12d0*/  ISETP.GE.AND P0, PT, R5, UR4, PT ;  /* 0x0000000405007c0c */ /* 0x001fda000bf06270 */
[----:B------:R-:W-:Y:S05]  /*12e0*/  @P0 BRA `(.L_x_175) ;  /* 0x0000000000180947 */ /* 0x000fea0003800000 */
[----:B------:R-:W0:Y:S02]  /*12f0*/  LDCU.64 UR10, c[0x0][0x388] ;  /* 0x00007100ff0a77ac */ /* 0x000e240008000a00 */
[----:B0-----:R-:W-:-:S04]  /*1300*/  LEA R2, P0, R10, UR10, 0x1 ;  /* 0x0000000a0a027c11 */ /* 0x001fc8000f8008ff */
[----:B------:R-:W-:-:S05]  /*1310*/  LEA.HI.X R3, R10, UR11, R11, 0x1, P0 ;  /* 0x0000000b0a037c11 */ /* 0x000fca00080f0c0b */
[----:B------:R-:W2:Y:S02]  /*1320*/  LDG.E R2, desc[UR6][R2.64] ;  /* 0x0000000602027981 */ /* 0x000ea4000c1e1900 */
[C---:B--2---:R-:W-:Y:S02]  /*1330*/  PRMT R3, R2.reuse, 0x7610, R3 ;  /* 0x0000761002037816 */ /* 0x044fe40000000003 */
[----:B------:R-:W-:-:S07]  /*1340*/  PRMT R26, R2, 0x7632, R26 ;  /* 0x00007632021a7816 */ /* 0x000fce000000001a */
.L_x_175:
[----:B------:R-:W-:Y:S05]  /*1350*/  BSYNC.RECONVERGENT B0 ;  /* 0x0000000000007941 */ /* 0x000fea0003800200 */
.L_x_174:
[----:B------:R-:W-:Y:S02]  /*1360*/  HADD2.F32 R26, -RZ, R26.H0_H0 ;  /* 0x2000001aff1a7230 */ /* 0x000fe40000004100 */
[----:B------:R-:W-:-:S03]  /*1370*/  HADD2.F32 R3, -RZ, R3.H0_H0 ;  /* 0x20000003ff037230 */ /* 0x000fc60000004100 */
[----:B------:R-:W-:Y:S02]  /*1380*/  FMUL R2, R26, R26 ;  /* 0x0000001a1a027220 */ /* 0x000fe40000400000 */
[C---:B------:R-:W-:Y:S02]  /*1390*/  FADD R26, R3.reuse, R26 ;  /* 0x0000001a031a7221 */ /* 0x040fe40000000000 */
[----:B------:R-:W-:Y:S02]  /*13a0*/  FFMA R3, R3, R3, R2 ;  /* 0x0000000303037223 */ /* 0x000fe40000000002 */
[----:B------:R-:W-:Y:S02]  /*13b0*/  FADD R9, R9, R26 ;  /* 0x0000001a09097221 */ /* 0x000fe40000000000 */
[----:B------:R-:W-:-:S07]  /*13c0*/  FADD R8, R8, R3 ;  /* 0x0000000308087221 */ /* 0x000fce0000000000 */
.L_x_169:
[----:B------:R-:W0:Y:S01]  /*13d0*/  LDCU UR9, c[0x0][0x3cc] ;  /* 0x00007980ff0977ac */ /* 0x000e220008000800 */
[----:B------:R-:W1:Y:S01]  /*13e0*/  S2R R11, SR_CgaCtaId ;  /* 0x00000000000b7919 */ /* 0x000e620000008800 */
[----:B------:R-:W-:Y:S01]  /*13f0*/  MOV R10, 0x400 ;  /* 0x00000400000a7802 */ /* 0x000fe20000000f00 */
[----:B0-----:R-:W0:Y:S01]  /*1400*/  I2F.U32.RP R5, UR9 ;  /* 0x0000000900057d06 */ /* 0x001e220008209000 */
[----:B------:R-:W-:-:S07]  /*1410*/  ISETP.NE.U32.AND P2, PT, RZ, UR9, PT ;  /* 0x00000009ff007c0c */ /* 0x000fce000bf45070 */
[----:B0-----:R-:W0:Y:S01]  /*1420*/  MUFU.RCP R5, R5 ;  /* 0x0000000500057308 */ /* 0x001e220000001000 */
[----:B-1----:R-:W-:-:S05]  /*1430*/  LEA R13, R11, R10, 0x18 ;  /* 0x0000000a0b0d7211 */ /* 0x002fca00078ec0ff */
[----:B------:R-:W-:-:S05]  /*1440*/  IMAD R13, R0, 0xc, R13 ;  /* 0x0000000c000d7824 */ /* 0x000fca00078e020d */
[----:B------:R1:W-:Y:S04]  /*1450*/  STS [R13+0x14], R9 ;  /* 0x000014090d007388 */ /* 0x0003e80000000800 */
[----:B------:R1:W-:Y:S01]  /*1460*/  STS [R13+0x18], R8 ;  /* 0x000018080d007388 */ /* 0x0003e20000000800 */
[----:B0-----:R-:W-:-:S04]  /*1470*/  IADD3 R2, PT, PT, R5, 0xffffffe, RZ ;  /* 0x0ffffffe05027810 */ /* 0x001fc80007ffe0ff */
[----:B------:R0:W2:Y:S02]  /*1480*/  F2I.FTZ.U32.TRUNC.NTZ R3, R2 ;  /* 0x0000000200037305 */ /* 0x0000a4000021f000 */
[----:B0-----:R-:W-:Y:S02]  /*1490*/  IMAD.MOV.U32 R2, RZ, RZ, RZ ;  /* 0x000000ffff027224 */ /* 0x001fe400078e00ff */
[----:B--2---:R-:W-:-:S04]  /*14a0*/  IMAD.MOV R7, RZ, RZ, -R3 ;  /* 0x000000ffff077224 */ /* 0x004fc800078e0a03 */
[----:B------:R-:W-:-:S04]  /*14b0*/  IMAD R7, R7, UR9, RZ ;  /* 0x0000000907077c24 */ /* 0x000fc8000f8e02ff */
[----:B------:R-:W-:-:S06]  /*14c0*/  IMAD.HI.U32 R3, R3, R7, R2 ;  /* 0x0000000703037227 */ /* 0x000fcc00078e0002 */
[----:B------:R-:W-:-:S05]  /*14d0*/  IMAD.HI.U32 R12, R3, R4, RZ ;  /* 0x00000004030c7227 */ /* 0x000fca00078e00ff */
[----:B------:R-:W-:-:S05]  /*14e0*/  IADD3 R3, PT, PT, -R12, RZ, RZ ;  /* 0x000000ff0c037210 */ /* 0x000fca0007ffe1ff */
[----:B------:R-:W-:-:S05]  /*14f0*/  IMAD R3, R3, UR9, R4 ;  /* 0x0000000903037c24 */ /* 0x000fca000f8e0204 */
[----:B------:R-:W-:-:S13]  /*1500*/  ISETP.GE.U32.AND P0, PT, R3, UR9, PT ;  /* 0x0000000903007c0c */ /* 0x000fda000bf06070 */
[----:B------:R-:W-:Y:S02]  /*1510*/  @P0 VIADD R3, R3, -UR9 ;  /* 0x8000000903030c36 */ /* 0x000fe40008000000 */
[----:B------:R-:W-:-:S03]  /*1520*/  @P0 VIADD R12, R12, 0x1 ;  /* 0x000000010c0c0836 */ /* 0x000fc60000000000 */
[----:B------:R-:W-:-:S13]  /*1530*/  ISETP.GE.U32.AND P1, PT, R3, UR9, PT ;  /* 0x0000000903007c0c */ /* 0x000fda000bf26070 */
[----:B------:R-:W-:Y:S02]  /*1540*/  @P1 IADD3 R12, PT, PT, R12, 0x1, RZ ;  /* 0x000000010c0c1810 */ /* 0x000fe40007ffe0ff */
[----:B------:R-:W-:-:S05]  /*1550*/  @!P2 LOP3.LUT R12, RZ, UR9, RZ, 0x33, !PT ;  /* 0x00000009ff0cac12 */ /* 0x000fca000f8e33ff */
[----:B------:R-:W-:-:S04]  /*1560*/  IMAD.MOV R3, RZ, RZ, -R12 ;  /* 0x000000ffff037224 */ /* 0x000fc800078e0a0c */
[----:B------:R-:W-:-:S05]  /*1570*/  IMAD R14, R3, UR9, R4 ;  /* 0x00000009030e7c24 */ /* 0x000fca000f8e0204 */
[----:B------:R-:W-:-:S04]  /*1580*/  ISETP.NE.AND P0, PT, R14, RZ, PT ;  /* 0x000000ff0e00720c */ /* 0x000fc80003f05270 */
[----:B------:R-:W-:Y:S02]  /*1590*/  SEL R2, RZ, 0x1, P0 ;  /* 0x00000001ff027807 */ /* 0x000fe40000000000 */
[----:B------:R-:W-:-:S03]  /*15a0*/  ISETP.GT.U32.AND P0, PT, R0, 0x1f, PT ;  /* 0x0000001f0000780c */ /* 0x000fc60003f04070 */
[----:B------:R1:W-:Y:S01]  /*15b0*/  STS [R13+0x10], R2 ;  /* 0x000010020d007388 */ /* 0x0003e20000000800 */
[----:B------:R-:W-:Y:S09]  /*15c0*/  BAR.SYNC.DEFER_BLOCKING 0x0 ;  /* 0x0000000000007b1d */ /* 0x000ff20000010000 */
[----:B-1----:R-:W-:Y:S05]  /*15d0*/  @P0 BRA `(.L_x_176) ;  /* 0x0000000400580947 */ /* 0x002fea0003800000 */
[C---:B------:R-:W-:Y:S01]  /*15e0*/  IMAD R18, R0.reuse, 0xc, R13 ;  /* 0x0000000c00127824 */ /* 0x040fe200078e020d */
[----:B------:R-:W0:Y:S01]  /*15f0*/  S2R R8, SR_LANEID ;  /* 0x0000000000087919 */ /* 0x000e220000000000 */
[----:B------:R-:W-:Y:S01]  /*1600*/  UMOV UR4, 0xffffffff ;  /* 0xffffffff00047882 */ /* 0x000fe20000000000 */
[----:B------:R-:W-:Y:S02]  /*1610*/  VIADD R9, R13, 0x10 ;  /* 0x000000100d097836 */ /* 0x000fe40000000000 */
[----:B------:R-:W1:Y:S02]  /*1620*/  LDS.64 R6, [R18+0x18] ;  /* 0x0000180012067984 */ /* 0x000e640000000a00 */
[----:B------:R-:W-:Y:S02]  /*1630*/  IMAD R9, R0, 0xc, R9 ;  /* 0x0000000c00097824 */ /* 0x000fe400078e0209 */
[----:B------:R-:W2:Y:S04]  /*1640*/  LDS.64 R4, [R18+0x10] ;  /* 0x0000100012047984 */ /* 0x000ea80000000a00 */
[----:B------:R-:W3:Y:S01]  /*1650*/  LDS.64 R2, [R18+0x20] ;  /* 0x0000200012027984 */ /* 0x000ee20000000a00 */
[----:B-1----:R-:W-:-:S02]  /*1660*/  ISETP.NE.AND P4, PT, R7, RZ, PT ;  /* 0x000000ff0700720c */ /* 0x002fc40003f85270 */
[----:B--2---:R-:W-:Y:S01]  /*1670*/  IADD3 R17, PT, PT, R4, R7, RZ ;  /* 0x0000000704117210 */ /* 0x004fe20007ffe0ff */
[----:B---3--:R-:W-:Y:S01]  /*1680*/  FADD R15, R5, R2 ;  /* 0x00000002050f7221 */ /* 0x008fe20000000000 */
[----:B------:R-:W-:-:S04]  /*1690*/  FADD R16, R6, R3 ;  /* 0x0000000306107221 */ /* 0x000fc80000000000 */
[----:B------:R-:W-:Y:S02]  /*16a0*/  FSEL R15, R15, R2, !P4 ;  /* 0x000000020f0f7208 */ /* 0x000fe40006000000 */
[----:B------:R-:W-:Y:S01]  /*16b0*/  FSEL R16, R16, R3, !P4 ;  /* 0x0000000310107208 */ /* 0x000fe20006000000 */
[----:B0-----:R-:W-:Y:S06]  /*16c0*/  BRA.DIV UR4, `(.L_x_177) ;  /* 0x0000000604907947 */ /* 0x001fec000b800000 */
[----:B------:R-:W0:Y:S01]  /*16d0*/  SHFL.UP PT, R23, R15, 0x1, RZ ;  /* 0x042000000f177989 */ /* 0x000e2200000e00ff */
[----:B------:R-:W-:Y:S02]  /*16e0*/  ISETP.GE.AND P1, PT, R8, 0x1, PT ;  /* 0x000000010800780c */ /* 0x000fe40003f26270 */
[----:B------:R-:W-:Y:S01]  /*16f0*/  ISETP.NE.AND P0, PT, R17, RZ, PT ;  /* 0x000000ff1100720c */ /* 0x000fe20003f05270 */
[----:B------:R-:W1:Y:S04]  /*1700*/  SHFL.UP PT, R25, R16, 0x1, RZ ;  /* 0x0420000010197989 */ /* 0x000e6800000e00ff */
[----:B------:R-:W2:Y:S01]  /*1710*/  SHFL.UP PT, R18, R17, 0x1, RZ ;  /* 0x0420000011127989 */ /* 0x000ea200000e00ff */
[----:B0-----:R-:W-:Y:S01]  /*1720*/  FADD R20, R15, R23 ;  /* 0x000000170f147221 */ /* 0x001fe20000000000 */
[----:B-1----:R-:W-:-:S04]  /*1730*/  FADD R25, R16, R25 ;  /* 0x0000001910197221 */ /* 0x002fc80000000000 */
[----:B------:R-:W-:Y:S02]  /*1740*/  @P1 FSEL R15, R20, R15, !P0 ;  /* 0x0000000f140f1208 */ /* 0x000fe40004000000 */
[----:B--2---:R-:W-:Y:S02]  /*1750*/  SEL R18, R18, RZ, P1 ;  /* 0x000000ff12127207 */ /* 0x004fe40000800000 */
[----:B------:R-:W-:Y:S01]  /*1760*/  @P1 FSEL R16, R25, R16, !P0 ;  /* 0x0000001019101208 */ /* 0x000fe20004000000 */
[----:B------:R-:W0:Y:S01]  /*1770*/  SHFL.UP PT, R24, R15, 0x2, RZ ;  /* 0x044000000f187989 */ /* 0x000e2200000e00ff */
[----:B------:R-:W-:Y:S01]  /*1780*/  ISETP.GE.AND P1, PT, R8, 0x2, PT ;  /* 0x000000020800780c */ /* 0x000fe20003f26270 */
[----:B------:R-:W-:Y:S02]  /*1790*/  IMAD.IADD R18, R17, 0x1, R18 ;  /* 0x0000000111127824 */ /* 0x000fe400078e0212 */
[----:B------:R-:W1:Y:S03]  /*17a0*/  SHFL.UP PT, R25, R16, 0x2, RZ ;  /* 0x0440000010197989 */ /* 0x000e6600000e00ff */
[----:B------:R-:W-:Y:S01]  /*17b0*/  ISETP.NE.AND P0, PT, R18, RZ, PT ;  /* 0x000000ff1200720c */ /* 0x000fe20003f05270 */
        /* <DEDUP_REMOVED lines=18> */
[----:B------:R-:W-:Y:S02]  /*18e0*/  IADD3 R18, PT, PT, R17, R18, RZ ;  /* 0x0000001211127210 */ /* 0x000fe40007ffe0ff */
[----:B------:R-:W-:Y:S01]  /*18f0*/  ISETP.GE.AND P1, PT, R8, 0x8, PT ;  /* 0x000000080800780c */ /* 0x000fe20003f26270 */
[----:B------:R-:W1:Y:S01]  /*1900*/  SHFL.UP PT, R25, R16, 0x8, RZ ;  /* 0x0500000010197989 */ /* 0x000e6200000e00ff */
[----:B------:R-:W-:-:S03]  /*1910*/  ISETP.NE.AND P0, PT, R18, RZ, PT ;  /* 0x000000ff1200720c */ /* 0x000fc60003f05270 */
[----:B------:R-:W2:Y:S01]  /*1920*/  SHFL.UP PT, R23, R18, 0x8, RZ ;  /* 0x0500000012177989 */ /* 0x000ea200000e00ff */
[----:B0-----:R-:W-:Y:S01]  /*1930*/  FADD R24, R15, R24 ;  /* 0x000000180f187221 */ /* 0x001fe20000000000 */
[----:B-1----:R-:W-:-:S06]  /*1940*/  FADD R25, R16, R25 ;  /* 0x0000001910197221 */ /* 0x002fcc0000000000 */
        /* <DEDUP_REMOVED lines=14> */
[----:B------:R0:W1:Y:S01]  /*1a30*/  SHFL.UP PT, R8, R15, 0x1, RZ ;  /* 0x042000000f087989 */ /* 0x00006200000e00ff */
[----:B------:R-:W-:-:S03]  /*1a40*/  IADD3 R18, PT, PT, R17, R18, RZ ;  /* 0x0000001211127210 */ /* 0x000fc60007ffe0ff */
[----:B------:R0:W2:Y:S04]  /*1a50*/  SHFL.UP PT, R23, R16, 0x1, RZ ;  /* 0x0420000010177989 */ /* 0x0000a800000e00ff */
[----:B------:R0:W3:Y:S02]  /*1a60*/  SHFL.UP PT, R17, R18, 0x1, RZ ;  /* 0x0420000012117989 */ /* 0x0000e400000e00ff */
.L_x_196:
[----:B------:R-:W-:Y:S02]  /*1a70*/  ISETP.NE.AND P1, PT, R0, RZ, PT ;  /* 0x000000ff0000720c */ /* 0x000fe40003f25270 */
[----:B------:R-:W-:-:S11]  /*1a80*/  PLOP3.LUT P0, PT, PT, PT, PT, 0x80, 0x8 ;  /* 0x000000000008781c */ /* 0x000fd60003f0f070 */
[----:B------:R-:W-:Y:S01]  /*1a90*/  @P1 ISETP.NE.AND P2, PT, R4, RZ, PT ;  /* 0x000000ff0400120c */ /* 0x000fe20003f45270 */
[----:B---3--:R-:W-:-:S03]  /*1aa0*/  @P1 IMAD.IADD R4, R17, 0x1, R4 ;  /* 0x0000000111041824 */ /* 0x008fc600078e0204 */
[----:B------:R-:W-:Y:S02]  /*1ab0*/  @P1 PLOP3.LUT P0, PT, P2, PT, PT, 0x80, 0x8 ;  /* 0x000000000008181c */ /* 0x000fe4000170f070 */
[----:B------:R-:W-:-:S11]  /*1ac0*/  IADD3 R7, PT, PT, R7, R4, RZ ;  /* 0x0000000407077210 */ /* 0x000fd60007ffe0ff */
[----:B-1----:R-:W-:Y:S01]  /*1ad0*/  @!P0 FADD R5, R8, R5 ;  /* 0x0000000508058221 */ /* 0x002fe20000000000 */
[----:B--2---:R-:W-:-:S03]  /*1ae0*/  @!P0 FADD R6, R23, R6 ;  /* 0x0000000617068221 */ /* 0x004fc60000000000 */
[----:B------:R-:W-:Y:S01]  /*1af0*/  @!P4 FADD R2, R2, R5 ;  /* 0x000000050202c221 */ /* 0x000fe20000000000 */
[----:B------:R-:W-:Y:S01]  /*1b00*/  @!P4 FADD R3, R3, R6 ;  /* 0x000000060303c221 */ /* 0x000fe20000000000 */
[----:B------:R1:W-:Y:S04]  /*1b10*/  STS.64 [R9], R4 ;  /* 0x0000000409007388 */ /* 0x0003e80000000a00 */
[----:B------:R1:W-:Y:S04]  /*1b20*/  STS.64 [R9+0x8], R6 ;  /* 0x0000080609007388 */ /* 0x0003e80000000a00 */
[----:B------:R1:W-:Y:S02]  /*1b30*/  STS.64 [R9+0x10], R2 ;  /* 0x0000100209007388 */ /* 0x0003e40000000a00 */
.L_x_176:
[----:B------:R-:W-:Y:S05]  /*1b40*/  WARPSYNC.ALL ;  /* 0x0000000000007948 */ /* 0x000fea0003800000 */
[----:B------:R-:W-:Y:S01]  /*1b50*/  BAR.SYNC.DEFER_BLOCKING 0x0 ;  /* 0x0000000000007b1d */ /* 0x000fe20000010000 */
[----:B------:R-:W-:-:S07]  /*1b60*/  UIADD3 UR4, UPT, UPT, UR9, -0x2, URZ ;  /* 0xfffffffe09047890 */ /* 0x000fce000fffe0ff */
[----:B-1----:R-:W1:Y:S01]  /*1b70*/  LDC R7, c[0x0][0x3d8] ;  /* 0x0000f600ff077b82 */ /* 0x002e620000000800 */
[----:B------:R-:W-:-:S07]  /*1b80*/  ISETP.NE.AND P1, PT, R14, UR4, PT ;  /* 0x000000040e007c0c */ /* 0x000fce000bf25270 */
[----:B0-----:R-:W0:Y:S06]  /*1b90*/  LDC R15, c[0x0][0x3b8] ;  /* 0x0000ee00ff0f7b82 */ /* 0x001e2c0000000800 */
[----:B------:R-:W-:Y:S01]  /*1ba0*/  @!P1 VIADD R4, R10, 0x320 ;  /* 0x000003200a049836 */ /* 0x000fe20000000000 */
[----:B------:R-:W-:Y:S04]  /*1bb0*/  @!P1 LDS R3, [R13+0x18] ;  /* 0x000018000d039984 */ /* 0x000fe80000000800 */
[----:B------:R-:W-:Y:S01]  /*1bc0*/  @!P1 LEA R5, R11, R4, 0x18 ;  /* 0x000000040b059211 */ /* 0x000fe200078ec0ff */
[----:B------:R-:W2:Y:S03]  /*1bd0*/  @!P1 LDS R2, [R13+0x14] ;  /* 0x000014000d029984 */ /* 0x000ea60000000800 */
[----:B------:R-:W-:Y:S01]  /*1be0*/  @!P1 LEA R5, R12, R5, 0x3 ;  /* 0x000000050c059211 */ /* 0x000fe200078e18ff */
[----:B-1----:R-:W-:-:S05]  /*1bf0*/  IMAD R6, R7, UR8, R0 ;  /* 0x0000000807067c24 */ /* 0x002fca000f8e0200 */
[----:B0-----:R-:W-:-:S04]  /*1c00*/  ISETP.GE.AND P0, PT, R6, R15, PT ;  /* 0x0000000f0600720c */ /* 0x001fc80003f06270 */
[----:B------:R-:W-:Y:S01]  /*1c10*/  ISETP.GE.U32.OR P0, PT, R0, R7, P0 ;  /* 0x000000070000720c */ /* 0x000fe20000706470 */
[----:B--2---:R0:W-:Y:S01]  /*1c20*/  @!P1 STS.64 [R5], R2 ;  /* 0x0000000205009388 */ /* 0x0041e20000000a00 */
[----:B------:R-:W-:Y:S11]  /*1c30*/  BAR.SYNC.DEFER_BLOCKING 0x0 ;  /* 0x0000000000007b1d */ /* 0x000ff60000010000 */
[----:B0-----:R-:W-:Y:S05]  /*1c40*/  @P0 EXIT ;  /* 0x000000000000094d */ /* 0x001fea0003800000 */
[----:B------:R-:W-:Y:S01]  /*1c50*/  VIADD R10, R10, 0x320 ;  /* 0x000003200a0a7836 */ /* 0x000fe20000000000 */
[----:B------:R-:W0:Y:S01]  /*1c60*/  LDC.64 R2, c[0x0][0x3a0] ;  /* 0x0000e800ff027b82 */ /* 0x000e220000000a00 */
[----:B------:R-:W-:-:S03]  /*1c70*/  IMAD R5, R15, UR5, RZ ;  /* 0x000000050f057c24 */ /* 0x000fc6000f8e02ff */
[----:B------:R-:W-:Y:S01]  /*1c80*/  LEA R11, R11, R10, 0x18 ;  /* 0x0000000a0b0b7211 */ /* 0x000fe200078ec0ff */
[----:B------:R-:W-:-:S03]  /*1c90*/  IMAD R5, R5, 0x2, R6 ;  /* 0x0000000205057824 */ /* 0x000fc600078e0206 */
[----:B------:R-:W-:-:S05]  /*1ca0*/  LEA R0, R0, R11, 0x3 ;  /* 0x0000000b00007211 */ /* 0x000fca00078e18ff */
[----:B------:R-:W1:Y:S01]  /*1cb0*/  LDS.64 R8, [R0] ;  /* 0x0000000000087984 */ /* 0x000e620000000a00 */
[----:B0-----:R-:W-:-:S04]  /*1cc0*/  IMAD.WIDE R2, R5, 0x4, R2 ;  /* 0x0000000405027825 */ /* 0x001fc800078e0202 */
[----:B------:R-:W-:Y:S01]  /*1cd0*/  IMAD.WIDE R4, R15, 0x4, R2 ;  /* 0x000000040f047825 */ /* 0x000fe200078e0202 */
[----:B-1----:R-:W-:Y:S04]  /*1ce0*/  REDG.E.ADD.F32.FTZ.RN.STRONG.GPU desc[UR6][R2.64], R8 ;  /* 0x00000008020079a6 */ /* 0x002fe8000c12f306 */
[----:B------:R-:W-:Y:S01]  /*1cf0*/  REDG.E.ADD.F32.FTZ.RN.STRONG.GPU desc[UR6][R4.64], R9 ;  /* 0x00000009040079a6 */ /* 0x000fe2000c12f306 */
[----:B------:R-:W-:Y:S05]  /*1d00*/  EXIT ;  /* 0x000000000000794d */ /* 0x000fea0003800000 */
.L_x_177:
[----:B------:R-:W-:Y:S01]  /*1d10*/  HFMA2 R20, -RZ, RZ, 0, 0 ;  /* 0x00000000ff147431 */ /* 0x000fe200000001ff */
[----:B------:R-:W-:Y:S01]  /*1d20*/  MOV R22, R17 ;  /* 0x0000001100167202 */ /* 0x000fe20000000f00 */
[----:B------:R-:W-:Y:S01]  /*1d30*/  IMAD.MOV.U32 R21, RZ, RZ, 0x1 ;  /* 0x00000001ff157424 */ /* 0x000fe200078e00ff */
[C---:B------:R-:W-:Y:S01]  /*1d40*/  ISETP.GE.AND P1, PT, R8.reuse, 0x1, PT ;  /* 0x000000010800780c */ /* 0x040fe20003f26270 */
[----:B------:R-:W-:Y:S01]  /*1d50*/  IMAD.MOV.U32 R19, RZ, RZ, -0x1 ;  /* 0xffffffffff137424 */ /* 0x000fe200078e00ff */
[----:B------:R-:W-:Y:S02]  /*1d60*/  ISETP.NE.AND P3, PT, R17, RZ, PT ;  /* 0x000000ff1100720c */ /* 0x000fe40003f65270 */
[----:B------:R-:W-:-:S13]  /*1d70*/  ISETP.GE.AND P2, PT, R8, 0x2, PT ;  /* 0x000000020800780c */ /* 0x000fda0003f46270 */
[----:B------:R-:W-:Y:S05]  /*1d80*/  WARPSYNC.COLLECTIVE R19, `(.L_x_178) ;  /* 0x0000000013087348 */ /* 0x000fea0003c00000 */
[----:B------:R0:W1:Y:S02]  /*1d90*/  SHFL.UP P0, R23, R22, R21, R20 ;  /* 0x0400001516177389 */ /* 0x0000640000000014 */
[----:B01----:R-:W-:Y:S05]  /*1da0*/  ENDCOLLECTIVE ;  /* 0x000000000000791b */ /* 0x003fea0003800000 */
.L_x_178:
[----:B------:R-:W-:Y:S01]  /*1db0*/  IMAD.MOV.U32 R22, RZ, RZ, R15 ;  /* 0x000000ffff167224 */ /* 0x000fe200078e000f */
[----:B------:R-:W-:-:S07]  /*1dc0*/  MOV R18, R23 ;  /* 0x0000001700127202 */ /* 0x000fce0000000f00 */
[----:B------:R-:W-:Y:S05]  /*1dd0*/  WARPSYNC.COLLECTIVE R19, `(.L_x_179) ;  /* 0x0000000013087348 */ /* 0x000fea0003c00000 */
[----:B------:R0:W1:Y:S02]  /*1de0*/  SHFL.UP P0, R23, R22, R21, R20 ;  /* 0x0400001516177389 */ /* 0x0000640000000014 */
[----:B01----:R-:W-:Y:S05]  /*1df0*/  ENDCOLLECTIVE ;  /* 0x000000000000791b */ /* 0x003fea0003800000 */
.L_x_179:
[----:B------:R-:W-:-:S04]  /*1e00*/  SEL R18, R18, RZ, P1 ;  /* 0x000000ff12127207 */ /* 0x000fc80000800000 */
[----:B------:R-:W-:Y:S01]  /*1e10*/  IADD3 R18, PT, PT, R17, R18, RZ ;  /* 0x0000001211127210 */ /* 0x000fe20007ffe0ff */
[----:B------:R-:W-:Y:S02]  /*1e20*/  IMAD.MOV.U32 R22, RZ, RZ, R16 ;  /* 0x000000ffff167224 */ /* 0x000fe400078e0010 */
[----:B------:R-:W-:-:S07]  /*1e30*/  FADD R24, R15, R23 ;  /* 0x000000170f187221 */ /* 0x000fce0000000000 */
[----:B------:R-:W-:Y:S05]  /*1e40*/  WARPSYNC.COLLECTIVE R19, `(.L_x_180) ;  /* 0x0000000013087348 */ /* 0x000fea0003c00000 */
[----:B------:R0:W1:Y:S02]  /*1e50*/  SHFL.UP P0, R23, R22, R21, R20 ;  /* 0x0400001516177389 */ /* 0x0000640000000014 */
[----:B01----:R-:W-:Y:S05]  /*1e60*/  ENDCOLLECTIVE ;  /* 0x000000000000791b */ /* 0x003fea0003800000 */
.L_x_180:
[----:B------:R-:W-:Y:S01]  /*1e70*/  @P1 FSEL R15, R24, R15, !P3 ;  /* 0x0000000f180f1208 */ /* 0x000fe20005800000 */
[----:B------:R-:W-:Y:S02]  /*1e80*/  HFMA2 R21, -RZ, RZ, 0, 1.1920928955078125e-07 ;  /* 0x00000002ff157431 */ /* 0x000fe400000001ff */
[----:B------:R-:W-:Y:S01]  /*1e90*/  IMAD.MOV.U32 R22, RZ, RZ, R18 ;  /* 0x000000ffff167224 */ /* 0x000fe200078e0012 */
[----:B------:R-:W-:-:S07]  /*1ea0*/  MOV R25, R23 ;  /* 0x0000001700197202 */ /* 0x000fce0000000f00 */
[----:B------:R-:W-:Y:S05]  /*1eb0*/  WARPSYNC.COLLECTIVE R19, `(.L_x_181) ;  /* 0x0000000013087348 */ /* 0x000fea0003c00000 */
[----:B------:R0:W1:Y:S02]  /*1ec0*/  SHFL.UP P0, R23, R22, R21, R20 ;  /* 0x0400001516177389 */ /* 0x0000640000000014 */
[----:B01----:R-:W-:Y:S05]  /*1ed0*/  ENDCOLLECTIVE ;  /* 0x000000000000791b */ /* 0x003fea0003800000 */
.L_x_181:
[----:B------:R-:W-:-:S05]  /*1ee0*/  FADD R25, R16, R25 ;  /* 0x0000001910197221 */ /* 0x000fca0000000000 */
[----:B------:R-:W-:Y:S02]  /*1ef0*/  @P1 FSEL R16, R25, R16, !P3 ;  /* 0x0000001019101208 */ /* 0x000fe40005800000 */
[----:B------:R-:W-:Y:S02]  /*1f00*/  ISETP.NE.AND P1, PT, R18, RZ, PT ;  /* 0x000000ff1200720c */ /* 0x000fe40003f25270 */
[----:B------:R-:W-:Y:S01]  /*1f10*/  ISETP.GE.AND P3, PT, R8, 0x8, PT ;  /* 0x000000080800780c */ /* 0x000fe20003f66270 */
[----:B------:R-:W-:Y:S01]  /*1f20*/  IMAD.MOV.U32 R22, RZ, RZ, R15 ;  /* 0x000000ffff167224 */ /* 0x000fe200078e000f */
[----:B------:R-:W-:-:S11]  /*1f30*/  SEL R17, R23, RZ, P2 ;  /* 0x000000ff17117207 */ /* 0x000fd60001000000 */
[----:B------:R-:W-:Y:S05]  /*1f40*/  WARPSYNC.COLLECTIVE R19, `(.L_x_182) ;  /* 0x0000000013087348 */ /* 0x000fea0003c00000 */
[----:B------:R0:W1:Y:S02]  /*1f50*/  SHFL.UP P0, R23, R22, R21, R20 ;  /* 0x0400001516177389 */ /* 0x0000640000000014 */
[----:B01----:R-:W-:Y:S05]  /*1f60*/  ENDCOLLECTIVE ;  /* 0x000000000000791b */ /* 0x003fea0003800000 */
.L_x_182:
[----:B------:R-:W-:Y:S01]  /*1f70*/  IMAD.IADD R17, R18, 0x1, R17 ;  /* 0x0000000112117824 */ /* 0x000fe200078e0211 */
[----:B------:R-:W-:Y:S02]  /*1f80*/  MOV R22, R16 ;  /* 0x0000001000167202 */ /* 0x000fe40000000f00 */
[----:B------:R-:W-:-:S07]  /*1f90*/  MOV R24, R23 ;  /* 0x0000001700187202 */ /* 0x000fce0000000f00 */
[----:B------:R-:W-:Y:S05]  /*1fa0*/  WARPSYNC.COLLECTIVE R19, `(.L_x_183) ;  /* 0x0000000013087348 */ /* 0x000fea0003c00000 */
[----:B------:R0:W1:Y:S02]  /*1fb0*/  SHFL.UP P0, R23, R22, R21, R20 ;  /* 0x0400001516177389 */ /* 0x0000640000000014 */
[----:B01----:R-:W-:Y:S05]  /*1fc0*/  ENDCOLLECTIVE ;  /* 0x000000000000791b */ /* 0x003fea0003800000 */
.L_x_183:
[----:B------:R-:W-:-:S05]  /*1fd0*/  FADD R24, R15, R24 ;  /* 0x000000180f187221 */ /* 0x000fca0000000000 */
[----:B------:R-:W-:Y:S02]  /*1fe0*/  @P2 FSEL R15, R24, R15, !P1 ;  /* 0x0000000f180f2208 */ /* 0x000fe40004800000 */
[----:B------:R-:W-:Y:S01]  /*1ff0*/  MOV R22, R17 ;  /* 0x0000001100167202 */ /* 0x000fe20000000f00 */
[----:B------:R-:W-:Y:S02]  /*2000*/  IMAD.MOV.U32 R21, RZ, RZ, 0x4 ;  /* 0x00000004ff157424 */ /* 0x000fe400078e00ff */
[----:B------:R-:W-:-:S07]  /*2010*/  IMAD.MOV.U32 R25, RZ, RZ, R23 ;  /* 0x000000ffff197224 */ /* 0x000fce00078e0017 */
[----:B------:R-:W-:Y:S05]  /*2020*/  WARPSYNC.COLLECTIVE R19, `(.L_x_184) ;  /* 0x0000000013087348 */ /* 0x000fea0003c00000 */
[----:B------:R0:W1:Y:S02]  /*2030*/  SHFL.UP P0, R23, R22, R21, R20 ;  /* 0x0400001516177389 */ /* 0x0000640000000014 */
[----:B01----:R-:W-:Y:S05]  /*2040*/  ENDCOLLECTIVE ;  /* 0x000000000000791b */ /* 0x003fea0003800000 */
.L_x_184:
[----:B------:R-:W-:-:S05]  /*2050*/  FADD R25, R16, R25 ;  /* 0x0000001910197221 */ /* 0x000fca0000000000 */
[----:B------:R-:W-:Y:S02]  /*2060*/  @P2 FSEL R16, R25, R16, !P1 ;  /* 0x0000001019102208 */ /* 0x000fe40004800000 */
[----:B------:R-:W-:Y:S02]  /*2070*/  ISETP.GE.AND P1, PT, R8, 0x4, PT ;  /* 0x000000040800780c */ /* 0x000fe40003f26270 */
[----:B------:R-:W-:Y:S01]  /*2080*/  ISETP.NE.AND P2, PT, R17, RZ, PT ;  /* 0x000000ff1100720c */ /* 0x000fe20003f45270 */
[----:B------:R-:W-:Y:S01]  /*2090*/  IMAD.MOV.U32 R22, RZ, RZ, R15 ;  /* 0x000000ffff167224 */ /* 0x000fe200078e000f */
[----:B------:R-:W-:-:S11]  /*20a0*/  MOV R18, R23 ;  /* 0x0000001700127202 */ /* 0x000fd60000000f00 */
[----:B------:R-:W-:Y:S05]  /*20b0*/  WARPSYNC.COLLECTIVE R19, `(.L_x_185) ;  /* 0x0000000013087348 */ /* 0x000fea0003c00000 */
[----:B------:R0:W1:Y:S02]  /*20c0*/  SHFL.UP P0, R23, R22, R21, R20 ;  /* 0x0400001516177389 */ /* 0x0000640000000014 */
[----:B01----:R-:W-:Y:S05]  /*20d0*/  ENDCOLLECTIVE ;  /* 0x000000000000791b */ /* 0x003fea0003800000 */
.L_x_185:
[----:B------:R-:W-:-:S04]  /*20e0*/  SEL R18, R18, RZ, P1 ;  /* 0x000000ff12127207 */ /* 0x000fc80000800000 */
[----:B------:R-:W-:Y:S01]  /*20f0*/  IADD3 R18, PT, PT, R17, R18, RZ ;  /* 0x0000001211127210 */ /* 0x000fe20007ffe0ff */
[----:B------:R-:W-:Y:S02]  /*2100*/  IMAD.MOV.U32 R22, RZ, RZ, R16 ;  /* 0x000000ffff167224 */ /* 0x000fe400078e0010 */
[----:B------:R-:W-:-:S07]  /*2110*/  FADD R24, R15, R23 ;  /* 0x000000170f187221 */ /* 0x000fce0000000000 */
[----:B------:R-:W-:Y:S05]  /*2120*/  WARPSYNC.COLLECTIVE R19, `(.L_x_186) ;  /* 0x0000000013087348 */ /* 0x000fea0003c00000 */
[----:B------:R0:W1:Y:S02]  /*2130*/  SHFL.UP P0, R23, R22, R21, R20 ;  /* 0x0400001516177389 */ /* 0x0000640000000014 */
[----:B01----:R-:W-:Y:S05]  /*2140*/  ENDCOLLECTIVE ;  /* 0x000000000000791b */ /* 0x003fea0003800000 */
.L_x_186:
[----:B------:R-:W-:Y:S01]  /*2150*/  @P1 FSEL R15, R24, R15, !P2 ;  /* 0x0000000f180f1208 */ /* 0x000fe20005000000 */
[----:B------:R-:W-:Y:S02]  /*2160*/  HFMA2 R21, -RZ, RZ, 0, 4.76837158203125e-07 ;  /* 0x00000008ff157431 */ /* 0x000fe400000001ff */
[----:B------:R-:W-:Y:S01]  /*2170*/  IMAD.MOV.U32 R22, RZ, RZ, R18 ;  /* 0x000000ffff167224 */ /* 0x000fe200078e0012 */
[----:B------:R-:W-:-:S07]  /*2180*/  MOV R25, R23 ;  /* 0x0000001700197202 */ /* 0x000fce0000000f00 */
[----:B------:R-:W-:Y:S05]  /*2190*/  WARPSYNC.COLLECTIVE R19, `(.L_x_187) ;  /* 0x0000000013087348 */ /* 0x000fea0003c00000 */
[----:B------:R0:W1:Y:S02]  /*21a0*/  SHFL.UP P0, R23, R22, R21, R20 ;  /* 0x0400001516177389 */ /* 0x0000640000000014 */
[----:B01----:R-:W-:Y:S05]  /*21b0*/  ENDCOLLECTIVE ;  /* 0x000000000000791b */ /* 0x003fea0003800000 */
.L_x_187:
[----:B------:R-:W-:-:S05]  /*21c0*/  FADD R25, R16, R25 ;  /* 0x0000001910197221 */ /* 0x000fca0000000000 */
[----:B------:R-:W-:Y:S02]  /*21d0*/  @P1 FSEL R16, R25, R16, !P2 ;  /* 0x0000001019101208 */ /* 0x000fe40005000000 */
[----:B------:R-:W-:Y:S02]  /*21e0*/  ISETP.NE.AND P1, PT, R18, RZ, PT ;  /* 0x000000ff1200720c */ /* 0x000fe40003f25270 */
[----:B------:R-:W-:Y:S02]  /*21f0*/  MOV R22, R15 ;  /* 0x0000000f00167202 */ /* 0x000fe40000000f00 */
[----:B------:R-:W-:-:S09]  /*2200*/  SEL R17, R23, RZ, P3 ;  /* 0x000000ff17117207 */ /* 0x000fd20001800000 */
[----:B------:R-:W-:Y:S05]  /*2210*/  WARPSYNC.COLLECTIVE R19, `(.L_x_188) ;  /* 0x0000000013087348 */ /* 0x000fea0003c00000 */
[----:B------:R0:W1:Y:S02]  /*2220*/  SHFL.UP P0, R23, R22, R21, R20 ;  /* 0x0400001516177389 */ /* 0x0000640000000014 */
[----:B01----:R-:W-:Y:S05]  /*2230*/  ENDCOLLECTIVE ;  /* 0x000000000000791b */ /* 0x003fea0003800000 */
.L_x_188:
[----:B------:R-:W-:Y:S01]  /*2240*/  IMAD.IADD R17, R18, 0x1, R17 ;  /* 0x0000000112117824 */ /* 0x000fe200078e0211 */
[----:B------:R-:W-:Y:S01]  /*2250*/  MOV R22, R16 ;  /* 0x0000001000167202 */ /* 0x000fe20000000f00 */
[----:B------:R-:W-:-:S07]  /*2260*/  IMAD.MOV.U32 R24, RZ, RZ, R23 ;  /* 0x000000ffff187224 */ /* 0x000fce00078e0017 */
[----:B------:R-:W-:Y:S05]  /*2270*/  WARPSYNC.COLLECTIVE R19, `(.L_x_189) ;  /* 0x0000000013087348 */ /* 0x000fea0003c00000 */
[----:B------:R0:W1:Y:S02]  /*2280*/  SHFL.UP P0, R23, R22, R21, R20 ;  /* 0x0400001516177389 */ /* 0x0000640000000014 */
[----:B01----:R-:W-:Y:S05]  /*2290*/  ENDCOLLECTIVE ;  /* 0x000000000000791b */ /* 0x003fea0003800000 */
.L_x_189:
        /* <DEDUP_REMOVED lines=8> */
.L_x_190:
[----:B------:R-:W-:-:S05]  /*2320*/  FADD R25, R16, R25 ;  /* 0x0000001910197221 */ /* 0x000fca0000000000 */
[----:B------:R-:W-:Y:S02]  /*2330*/  @P3 FSEL R16, R25, R16, !P1 ;  /* 0x0000001019103208 */ /* 0x000fe40004800000 */
[----:B------:R-:W-:Y:S01]  /*2340*/  ISETP.GE.AND P1, PT, R8, 0x10, PT ;  /* 0x000000100800780c */ /* 0x000fe20003f26270 */
[----:B------:R-:W-:Y:S01]  /*2350*/  IMAD.MOV.U32 R22, RZ, RZ, R15 ;  /* 0x000000ffff167224 */ /* 0x000fe200078e000f */
[----:B------:R-:W-:-:S11]  /*2360*/  MOV R18, R23 ;  /* 0x0000001700127202 */ /* 0x000fd60000000f00 */
[----:B------:R-:W-:Y:S05]  /*2370*/  WARPSYNC.COLLECTIVE R19, `(.L_x_191) ;  /* 0x0000000013087348 */ /* 0x000fea0003c00000 */
[----:B------:R0:W1:Y:S02]  /*2380*/  SHFL.UP P0, R23, R22, R21, R20 ;  /* 0x0400001516177389 */ /* 0x0000640000000014 */
[----:B01----:R-:W-:Y:S05]  /*2390*/  ENDCOLLECTIVE ;  /* 0x000000000000791b */ /* 0x003fea0003800000 */
.L_x_191:
[----:B------:R-:W-:-:S04]  /*23a0*/  SEL R18, R18, RZ, P1 ;  /* 0x000000ff12127207 */ /* 0x000fc80000800000 */
[----:B------:R-:W-:Y:S01]  /*23b0*/  IADD3 R18, PT, PT, R17, R18, RZ ;  /* 0x0000001211127210 */ /* 0x000fe20007ffe0ff */
[----:B------:R-:W-:Y:S01]  /*23c0*/  IMAD.MOV.U32 R22, RZ, RZ, R16 ;  /* 0x000000ffff167224 */ /* 0x000fe200078e0010 */
[----:B------:R-:W-:-:S07]  /*23d0*/  MOV R24, R23 ;  /* 0x0000001700187202 */ /* 0x000fce0000000f00 */
[----:B------:R-:W-:Y:S05]  /*23e0*/  WARPSYNC.COLLECTIVE R19, `(.L_x_192) ;  /* 0x0000000013087348 */ /* 0x000fea0003c00000 */
[----:B------:R0:W1:Y:S02]  /*23f0*/  SHFL.UP P0, R23, R22, R21, R20 ;  /* 0x0400001516177389 */ /* 0x0000640000000014 */
[----:B01----:R-:W-:Y:S05]  /*2400*/  ENDCOLLECTIVE ;  /* 0x000000000000791b */ /* 0x003fea0003800000 */
.L_x_192:
[----:B------:R-:W-:Y:S01]  /*2410*/  FADD R24, R15, R24 ;  /* 0x000000180f187221 */ /* 0x000fe20000000000 */
[----:B------:R-:W-:Y:S02]  /*2420*/  HFMA2 R21, -RZ, RZ, 0, 5.9604644775390625e-08 ;  /* 0x00000001ff157431 */ /* 0x000fe400000001ff */
[----:B------:R-:W-:Y:S01]  /*2430*/  IMAD.MOV.U32 R22, RZ, RZ, R18 ;  /* 0x000000ffff167224 */ /* 0x000fe200078e0012 */
[----:B------:R-:W-:Y:S01]  /*2440*/  ISETP.NE.AND P0, PT, R17, RZ, PT ;  /* 0x000000ff1100720c */ /* 0x000fe20003f05270 */
[----:B------:R-:W-:-:S03]  /*2450*/  FADD R23, R16, R23 ;  /* 0x0000001710177221 */ /* 0x000fc60000000000 */
[----:B------:R-:W-:Y:S02]  /*2460*/  @P1 FSEL R15, R24, R15, !P0 ;  /* 0x0000000f180f1208 */ /* 0x000fe40004000000 */
[----:B------:R-:W-:-:S07]  /*2470*/  @P1 FSEL R16, R23, R16, !P0 ;  /* 0x0000001017101208 */ /* 0x000fce0004000000 */
[----:B------:R-:W-:Y:S05]  /*2480*/  WARPSYNC.COLLECTIVE R19, `(.L_x_193) ;  /* 0x0000000013087348 */ /* 0x000fea0003c00000 */
[----:B------:R0:W1:Y:S02]  /*2490*/  SHFL.UP P0, R23, R22, R21, R20 ;  /* 0x0400001516177389 */ /* 0x0000640000000014 */
[----:B01----:R-:W-:Y:S05]  /*24a0*/  ENDCOLLECTIVE ;  /* 0x000000000000791b */ /* 0x003fea0003800000 */
.L_x_193:
[----:B------:R-:W-:Y:S01]  /*24b0*/  MOV R22, R15 ;  /* 0x0000000f00167202 */ /* 0x000fe20000000f00 */
[----:B------:R-:W-:-:S07]  /*24c0*/  IMAD.MOV.U32 R17, RZ, RZ, R23 ;  /* 0x000000ffff117224 */ /* 0x000fce00078e0017 */
[----:B------:R-:W-:Y:S05]  /*24d0*/  WARPSYNC.COLLECTIVE R19, `(.L_x_194) ;  /* 0x0000000013087348 */ /* 0x000fea0003c00000 */
[----:B------:R0:W1:Y:S02]  /*24e0*/  SHFL.UP P0, R23, R22, R21, R20 ;  /* 0x0400001516177389 */ /* 0x0000640000000014 */
[----:B01----:R-:W-:Y:S05]  /*24f0*/  ENDCOLLECTIVE ;  /* 0x000000000000791b */ /* 0x003fea0003800000 */
.L_x_194:
[----:B------:R-:W-:Y:S01]  /*2500*/  MOV R22, R16 ;  /* 0x0000001000167202 */ /* 0x000fe20000000f00 */
[----:B------:R-:W-:-:S07]  /*2510*/  IMAD.MOV.U32 R8, RZ, RZ, R23 ;  /* 0x000000ffff087224 */ /* 0x000fce00078e0017 */
[----:B------:R-:W-:Y:S05]  /*2520*/  WARPSYNC.COLLECTIVE R19, `(.L_x_195) ;  /* 0x0000000013087348 */ /* 0x000fea0003c00000 */
[----:B------:R0:W1:Y:S02]  /*2530*/  SHFL.UP P0, R23, R22, R21, R20 ;  /* 0x0400001516177389 */ /* 0x0000640000000014 */
[----:B01----:R-:W-:Y:S05]  /*2540*/  ENDCOLLECTIVE ;  /* 0x000000000000791b */ /* 0x003fea0003800000 */
.L_x_195:
[----:B------:R-:W-:Y:S05]  /*2550*/  BRA `(.L_x_196) ;  /* 0xfffffff400447947 */ /* 0x000fea000383ffff */
.L_x_197:
        /* <DEDUP_REMOVED lines=10> */
.L_x_294:


//--------------------- .text._Z22groupNormNHWCSumKernelILi128EEv19GroupNormNHWCParams --------------------------
	.section	.text._Z22groupNormNHWCSumKernelILi128EEv19GroupNormNHWCParams,"ax",@progbits
	.align	128
        .global         _Z22groupNormNHWCSumKernelILi128EEv19GroupNormNHWCParams
        .type           _Z22groupNormNHWCSumKernelILi128EEv19GroupNormNHWCParams,@function
        .size           _Z22groupNormNHWCSumKernelILi128EEv19GroupNormNHWCParams,(.L_x_295 - _Z22groupNormNHWCSumKernelILi128EEv19GroupNormNHWCParams)
        .other          _Z22groupNormNHWCSumKernelILi128EEv19GroupNormNHWCParams,@"STO_CUDA_ENTRY STV_DEFAULT"
_Z22groupNormNHWCSumKernelILi128EEv19GroupNormNHWCParams:
.text._Z22groupNormNHWCSumKernelILi128EEv19GroupNormNHWCParams:
        /* <DEDUP_REMOVED lines=45> */
.L_x_200:
        /* <DEDUP_REMOVED lines=142> */
.L_x_199:
        /* <DEDUP_REMOVED lines=71> */
.L_x_201:
        /* <DEDUP_REMOVED lines=38> */
.L_x_202:
        /* <DEDUP_REMOVED lines=13> */
.L_x_204:
[----:B------:R-:W-:Y:S05]  /*1350*/  BSYNC.RECONVERGENT B0 ;  /* 0x0000000000007941 */ /* 0x000fea0003800200 */
.L_x_203:
[----:B------:R-:W-:Y:S02]  /*1360*/  HADD2.F32 R26, -RZ, R26.H0_H0 ;  /* 0x2000001aff1a7230 */ /* 0x000fe40000004100 */
[----:B------:R-:W-:-:S03]  /*1370*/  HADD2.F32 R3, -RZ, R3.H0_H0 ;  /* 0x20000003ff037230 */ /* 0x000fc60000004100 */
[----:B------:R-:W-:Y:S02]  /*1380*/  FMUL R2, R26, R26 ;  /* 0x0000001a1a027220 */ /* 0x000fe40000400000 */
[C---:B------:R-:W-:Y:S02]  /*1390*/  FADD R26, R3.reuse, R26 ;  /* 0x0000001a031a7221 */ /* 0x040fe40000000000 */
[----:B------:R-:W-:Y:S02]  /*13a0*/  FFMA R3, R3, R3, R2 ;  /* 0x0000000303037223 */ /* 0x000fe40000000002 */
[----:B------:R-:W-:Y:S02]  /*13b0*/  FADD R9, R9, R26 ;  /* 0x0000001a09097221 */ /* 0x000fe40000000000 */
[----:B------:R-:W-:-:S07]  /*13c0*/  FADD R8, R8, R3 ;  /* 0x0000000308087221 */ /* 0x000fce0000000000 */
.L_x_198:
[----:B------:R-:W0:Y:S01]  /*13d0*/  LDCU UR9, c[0x0][0x3cc] ;  /* 0x00007980ff0977ac */ /* 0x000e220008000800 */
[----:B------:R-:W-:Y:S01]  /*13e0*/  IMAD.MOV.U32 R2, RZ, RZ, RZ ;  /* 0x000000ffff027224 */ /* 0x000fe200078e00ff */
[----:B------:R-:W1:Y:S01]  /*13f0*/  S2R R10, SR_CgaCtaId ;  /* 0x00000000000a7919 */ /* 0x000e620000008800 */
[----:B0-----:R-:W0:Y:S01]  /*1400*/  I2F.U32.RP R5, UR9 ;  /* 0x0000000900057d06 */ /* 0x001e220008209000 */
[----:B------:R-:W-:-:S07]  /*1410*/  ISETP.NE.U32.AND P2, PT, RZ, UR9, PT ;  /* 0x00000009ff007c0c */ /* 0x000fce000bf45070 */
[----:B0-----:R-:W0:Y:S02]  /*1420*/  MUFU.RCP R5, R5 ;  /* 0x0000000500057308 */ /* 0x001e240000001000 */
[----:B0-----:R-:W-:Y:S02]  /*1430*/  IADD3 R3, PT, PT, R5, 0xffffffe, RZ ;  /* 0x0ffffffe05037810 */ /* 0x001fe40007ffe0ff */
[----:B------:R-:W-:-:S04]  /*1440*/  MOV R5, 0x400 ;  /* 0x0000040000057802 */ /* 0x000fc80000000f00 */
[----:B------:R-:W0:Y:S01]  /*1450*/  F2I.FTZ.U32.TRUNC.NTZ R3, R3 ;  /* 0x0000000300037305 */ /* 0x000e22000021f000 */
[----:B-1----:R-:W-:Y:S01]  /*1460*/  LEA R5, R10, R5, 0x18 ;  /* 0x000000050a057211 */ /* 0x002fe200078ec0ff */
[----:B0-----:R-:W-:-:S04]  /*1470*/  IMAD.MOV R7, RZ, RZ, -R3 ;  /* 0x000000ffff077224 */ /* 0x001fc800078e0a03 */
        /* <DEDUP_REMOVED lines=12> */
[----:B------:R-:W-:Y:S01]  /*1540*/  IMAD R4, R3, UR9, R4 ;  /* 0x0000000903047c24 */ /* 0x000fe2000f8e0204 */
[----:B------:R-:W-:-:S04]  /*1550*/  LEA.HI R3, R0, R0, RZ, 0x1e ;  /* 0x0000000000037211 */ /* 0x000fc800078ff0ff */
[----:B------:R-:W-:Y:S01]  /*1560*/  ISETP.NE.AND P0, PT, R4, RZ, PT ;  /* 0x000000ff0400720c */ /* 0x000fe20003f05270 */
[----:B------:R-:W-:-:S03]  /*1570*/  IMAD R6, R3, 0xc, R5 ;  /* 0x0000000c03067824 */ /* 0x000fc600078e0205 */
[----:B------:R-:W-:Y:S02]  /*1580*/  SEL R3, RZ, 0x1, P0 ;  /* 0x00000001ff037807 */ /* 0x000fe40000000000 */
[----:B------:R-:W-:Y:S01]  /*1590*/  ISETP.GT.U32.AND P0, PT, R0, 0x1f, PT ;  /* 0x0000001f0000780c */ /* 0x000fe20003f04070 */
[----:B------:R0:W-:Y:S04]  /*15a0*/  STS [R6+0x14], R9 ;  /* 0x0000140906007388 */ /* 0x0001e80000000800 */
[----:B------:R0:W-:Y:S04]  /*15b0*/  STS [R6+0x18], R8 ;  /* 0x0000180806007388 */ /* 0x0001e80000000800 */
[----:B------:R0:W-:Y:S01]  /*15c0*/  STS [R6+0x10], R3 ;  /* 0x0000100306007388 */ /* 0x0001e20000000800 */
[----:B------:R-:W-:Y:S06]  /*15d0*/  BAR.SYNC.DEFER_BLOCKING 0x0 ;  /* 0x0000000000007b1d */ /* 0x000fec0000010000 */
[----:B------:R-:W-:Y:S05]  /*15e0*/  @P0 BRA `(.L_x_205) ;  /* 0x0000000400f00947 */ /* 0x000fea0003800000 */
[----:B------:R-:W-:Y:S01]  /*15f0*/  IMAD R0, R0, 0x3c, R5 ;  /* 0x0000003c00007824 */ /* 0x000fe200078e0205 */
[----:B------:R-:W1:Y:S01]  /*1600*/  S2R R20, SR_LANEID ;  /* 0x0000000000147919 */ /* 0x000e620000000000 */
[----:B------:R-:W-:-:S03]  /*1610*/  UMOV UR4, 0xffffffff ;  /* 0xffffffff00047882 */ /* 0x000fc60000000000 */
[----:B------:R-:W-:Y:S04]  /*1620*/  LDS R13, [R0+0x14] ;  /* 0x00001400000d7984 */ /* 0x000fe80000000800 */
[----:B------:R-:W2:Y:S04]  /*1630*/  LDS R16, [R0+0x20] ;  /* 0x0000200000107984 */ /* 0x000ea80000000800 */
[----:B------:R-:W3:Y:S04]  /*1640*/  LDS R15, [R0+0x1c] ;  /* 0x00001c00000f7984 */ /* 0x000ee80000000800 */
[----:B------:R-:W-:Y:S04]  /*1650*/  LDS R14, [R0+0x18] ;  /* 0x00001800000e7984 */ /* 0x000fe80000000800 */
[----:B------:R-:W4:Y:S04]  /*1660*/  LDS R11, [R0+0x24] ;  /* 0x00002400000b7984 */ /* 0x000f280000000800 */
[----:B0-----:R-:W0:Y:S04]  /*1670*/  LDS R9, [R0+0x2c] ;  /* 0x00002c0000097984 */ /* 0x001e280000000800 */
[----:B------:R-:W5:Y:S04]  /*1680*/  LDS R10, [R0+0x30] ;  /* 0x00003000000a7984 */ /* 0x000f680000000800 */
[----:B------:R-:W1:Y:S04]  /*1690*/  LDS R12, [R0+0x28] ;  /* 0x00002800000c7984 */ /* 0x000e680000000800 */
[----:B------:R-:W1:Y:S04]  /*16a0*/  LDS R7, [R0+0x10] ;  /* 0x0000100000077984 */ /* 0x000e680000000800 */
[----:B------:R-:W1:Y:S04]  /*16b0*/  LDS R6, [R0+0x38] ;  /* 0x0000380000067984 */ /* 0x000e680000000800 */
[----:B------:R-:W1:Y:S04]  /*16c0*/  LDS R5, [R0+0x3c] ;  /* 0x00003c0000057984 */ /* 0x000e680000000800 */
[----:B------:R1:W1:Y:S01]  /*16d0*/  LDS R8, [R0+0x34] ;  /* 0x0000340000087984 */ /* 0x0002620000000800 */
[----:B--2---:R-:W-:Y:S01]  /*16e0*/  FADD R3, R13, R16 ;  /* 0x000000100d037221 */ /* 0x004fe20000000000 */
[----:B---3--:R-:W-:-:S04]  /*16f0*/  ISETP.NE.AND P1, PT, R15, RZ, PT ;  /* 0x000000ff0f00720c */ /* 0x008fc80003f25270 */
[----:B------:R-:W-:Y:S01]  /*1700*/  FSEL R18, R3, R16, !P1 ;  /* 0x0000001003127208 */ /* 0x000fe20004800000 */
[----:B----4-:R-:W-:-:S04]  /*1710*/  FADD R22, R14, R11 ;  /* 0x0000000b0e167221 */ /* 0x010fc80000000000 */
[----:B0-----:R-:W-:Y:S01]  /*1720*/  FADD R18, R9, R18 ;  /* 0x0000001209127221 */ /* 0x001fe20000000000 */
[----:B------:R-:W-:-:S05]  /*1730*/  FSEL R3, R22, R11, !P1 ;  /* 0x0000000b16037208 */ /* 0x000fca0004800000 */
[----:B-----5:R-:W-:Y:S01]  /*1740*/  FADD R17, R10, R3 ;  /* 0x000000030a117221 */ /* 0x020fe20000000000 */
[----:B-1----:R-:W-:-:S04]  /*1750*/  ISETP.NE.AND P2, PT, R12, RZ, PT ;  /* 0x000000ff0c00720c */ /* 0x002fc80003f45270 */
[----:B------:R-:W-:Y:S02]  /*1760*/  FSEL R3, R18, R9, !P2 ;  /* 0x0000000912037208 */ /* 0x000fe40005000000 */
[----:B------:R-:W-:Y:S02]  /*1770*/  FSEL R0, R17, R10, !P2 ;  /* 0x0000000a11007208 */ /* 0x000fe40005000000 */
[----:B------:R-:W-:Y:S01]  /*1780*/  IADD3 R21, PT, PT, R12, R15, R7 ;  /* 0x0000000f0c157210 */ /* 0x000fe20007ffe007 */
[----:B------:R-:W-:Y:S02]  /*1790*/  FADD R3, R6, R3 ;  /* 0x0000000306037221 */ /* 0x000fe40000000000 */
[----:B------:R-:W-:Y:S01]  /*17a0*/  FADD R0, R5, R0 ;  /* 0x0000000005007221 */ /* 0x000fe20000000000 */
[C---:B------:R-:W-:Y:S01]  /*17b0*/  ISETP.NE.AND P3, PT, R8.reuse, RZ, PT ;  /* 0x000000ff0800720c */ /* 0x040fe20003f65270 */
[----:B------:R-:W-:-:S03]  /*17c0*/  IMAD.IADD R21, R8, 0x1, R21 ;  /* 0x0000000108157824 */ /* 0x000fc600078e0215 */
[----:B------:R-:W-:Y:S02]  /*17d0*/  FSEL R3, R3, R6, !P3 ;  /* 0x0000000603037208 */ /* 0x000fe40005800000 */
[----:B------:R-:W-:Y:S01]  /*17e0*/  FSEL R0, R0, R5, !P3 ;  /* 0x0000000500007208 */ /* 0x000fe20005800000 */
[----:B------:R-:W-:Y:S06]  /*17f0*/  BRA.DIV UR4, `(.L_x_206) ;  /* 0x0000000604f87947 */ /* 0x000fec000b800000 */
        /* <DEDUP_REMOVED lines=49> */
[----:B------:R-:W3:Y:S01]  /*1b10*/  S2R R20, SR_TID.X ;  /* 0x0000000000147919 */ /* 0x000ee20000002100 */
[----:B0-----:R-:W-:Y:S01]  /*1b20*/  FADD R26, R3, R26 ;  /* 0x0000001a031a7221 */ /* 0x001fe20000000000 */
[----:B-1----:R-:W-:-:S05]  /*1b30*/  FADD R21, R0, R21 ;  /* 0x0000001500157221 */ /* 0x002fca0000000000 */
[----:B------:R-:W-:Y:S02]  /*1b40*/  @P4 FSEL R3, R26, R3, !P0 ;  /* 0x000000031a034208 */ /* 0x000fe40004000000 */
[----:B--2---:R-:W-:Y:S02]  /*1b50*/  SEL R18, R25, RZ, P4 ;  /* 0x000000ff19127207 */ /* 0x004fe40002000000 */
[----:B------:R-:W-:Y:S02]  /*1b60*/  @P4 FSEL R0, R21, R0, !P0 ;  /* 0x0000000015004208 */ /* 0x000fe40004000000 */
[----:B------:R-:W0:Y:S01]  /*1b70*/  SHFL.UP PT, R3, R3, 0x1, RZ ;  /* 0x0420000003037989 */ /* 0x000e2200000e00ff */
[----:B------:R-:W-:-:S03]  /*1b80*/  IMAD.IADD R22, R23, 0x1, R18 ;  /* 0x0000000117167824 */ /* 0x000fc600078e0212 */
[----:B------:R1:W2:Y:S04]  /*1b90*/  SHFL.UP PT, R25, R0, 0x1, RZ ;  /* 0x0420000000197989 */ /* 0x0002a800000e00ff */
[----:B---3--:R1:W4:Y:S02]  /*1ba0*/  SHFL.UP PT, R21, R22, 0x1, RZ ;  /* 0x0420000016157989 */ /* 0x00832400000e00ff */
.L_x_225:
[----:B------:R-:W-:Y:S01]  /*1bb0*/  ISETP.NE.AND P4, PT, R20, RZ, PT ;  /* 0x000000ff1400720c */ /* 0x000fe20003f85270 */
[----:B------:R-:W3:Y:S01]  /*1bc0*/  S2R R17, SR_CgaCtaId ;  /* 0x0000000000117919 */ /* 0x000ee20000008800 */
[----:B------:R-:W-:Y:S02]  /*1bd0*/  PLOP3.LUT P0, PT, PT, PT, PT, 0x80, 0x8 ;  /* 0x000000000008781c */ /* 0x000fe40003f0f070 */
[----:B-1----:R-:W-:-:S09]  /*1be0*/  MOV R0, 0x400 ;  /* 0x0000040000007802 */ /* 0x002fd20000000f00 */
[----:B------:R-:W-:Y:S01]  /*1bf0*/  @P4 ISETP.NE.AND P5, PT, R7, RZ, PT ;  /* 0x000000ff0700420c */ /* 0x000fe20003fa5270 */
[----:B----4-:R-:W-:-:S03]  /*1c00*/  @P4 IMAD.IADD R7, R21, 0x1, R7 ;  /* 0x0000000115074824 */ /* 0x010fc600078e0207 */
[----:B------:R-:W-:Y:S02]  /*1c10*/  @P4 PLOP3.LUT P0, PT, P5, PT, PT, 0x80, 0x8 ;  /* 0x000000000008481c */ /* 0x000fe40002f0f070 */
[----:B------:R-:W-:-:S11]  /*1c20*/  IADD3 R15, PT, PT, R15, R7, RZ ;  /* 0x000000070f0f7210 */ /* 0x000fd60007ffe0ff */
[----:B0-----:R-:W-:Y:S01]  /*1c30*/  @!P0 FADD R13, R3, R13 ;  /* 0x0000000d030d8221 */ /* 0x001fe20000000000 */
[----:B--2---:R-:W-:Y:S01]  /*1c40*/  @!P0 FADD R14, R25, R14 ;  /* 0x0000000e190e8221 */ /* 0x004fe20000000000 */
[----:B------:R-:W-:Y:S01]  /*1c50*/  IMAD.IADD R3, R12, 0x1, R15 ;  /* 0x000000010c037824 */ /* 0x000fe200078e020f */
[----:B---3--:R-:W-:Y:S01]  /*1c60*/  LEA R17, R17, R0, 0x18 ;  /* 0x0000000011117211 */ /* 0x008fe200078ec0ff */
[----:B------:R-:W-:Y:S01]  /*1c70*/  @!P1 FADD R16, R16, R13 ;  /* 0x0000000d10109221 */ /* 0x000fe20000000000 */
[----:B------:R-:W-:Y:S01]  /*1c80*/  @!P1 FADD R11, R11, R14 ;  /* 0x0000000e0b0b9221 */ /* 0x000fe20000000000 */
[----:B------:R-:W-:Y:S02]  /*1c90*/  IMAD.IADD R8, R8, 0x1, R3 ;  /* 0x0000000108087824 */ /* 0x000fe400078e0203 */
[----:B------:R-:W-:Y:S01]  /*1ca0*/  @!P2 FADD R9, R9, R16 ;  /* 0x000000100909a221 */ /* 0x000fe20000000000 */
[----:B------:R-:W-:Y:S01]  /*1cb0*/  @!P2 FADD R10, R10, R11 ;  /* 0x0000000b0a0aa221 */ /* 0x000fe20000000000 */
[----:B------:R-:W-:-:S02]  /*1cc0*/  IMAD R20, R20, 0x3c, R17 ;  /* 0x0000003c14147824 */ /* 0x000fc400078e0211 */
[----:B------:R-:W-:Y:S01]  /*1cd0*/  @!P3 FADD R6, R6, R9 ;  /* 0x000000090606b221 */ /* 0x000fe20000000000 */
[----:B------:R-:W-:Y:S02]  /*1ce0*/  @!P3 FADD R5, R5, R10 ;  /* 0x0000000a0505b221 */ /* 0x000fe40000000000 */
[----:B------:R1:W-:Y:S04]  /*1cf0*/  STS [R20+0x10], R7 ;  /* 0x0000100714007388 */ /* 0x0003e80000000800 */
        /* <DEDUP_REMOVED lines=10> */
[----:B------:R1:W-:Y:S02]  /*1da0*/  STS [R20+0x3c], R5 ;  /* 0x00003c0514007388 */ /* 0x0003e40000000800 */
.L_x_205:
[----:B01----:R-:W0:Y:S01]  /*1db0*/  S2R R8, SR_TID.X ;  /* 0x0000000000087919 */ /* 0x003e220000002100 */
[----:B------:R-:W-:Y:S01]  /*1dc0*/  MOV R9, 0x400 ;  /* 0x0000040000097802 */ /* 0x000fe20000000f00 */
[----:B------:R-:W-:Y:S05]  /*1dd0*/  WARPSYNC.ALL ;  /* 0x0000000000007948 */ /* 0x000fea0003800000 */
[----:B------:R-:W1:Y:S01]  /*1de0*/  S2R R13, SR_CgaCtaId ;  /* 0x00000000000d7919 */ /* 0x000e620000008800 */
[----:B0-----:R-:W-:Y:S02]  /*1df0*/  LEA.HI R0, R8, R8, RZ, 0x1e ;  /* 0x0000000808007211 */ /* 0x001fe400078ff0ff */
[----:B-1----:R-:W-:-:S05]  /*1e00*/  LEA R3, R13, R9, 0x18 ;  /* 0x000000090d037211 */ /* 0x002fca00078ec0ff */
[----:B------:R-:W-:Y:S01]  /*1e10*/  IMAD R10, R0, 0xc, R3 ;  /* 0x0000000c000a7824 */ /* 0x000fe200078e0203 */
[----:B------:R-:W-:Y:S01]  /*1e20*/  BAR.SYNC.DEFER_BLOCKING 0x0 ;  /* 0x0000000000007b1d */ /* 0x000fe20000010000 */
[----:B------:R-:W-:-:S07]  /*1e30*/  UIADD3 UR4, UPT, UPT, UR9, -0x2, URZ ;  /* 0xfffffffe09047890 */ /* 0x000fce000fffe0ff */
[----:B------:R-:W0:Y:S01]  /*1e40*/  LDC R7, c[0x0][0x3d8] ;  /* 0x0000f600ff077b82 */ /* 0x000e220000000800 */
[----:B------:R-:W-:-:S07]  /*1e50*/  ISETP.NE.AND P1, PT, R4, UR4, PT ;  /* 0x0000000404007c0c */ /* 0x000fce000bf25270 */
[----:B------:R-:W1:Y:S06]  /*1e60*/  LDC R11, c[0x0][0x3b8] ;  /* 0x0000ee00ff0b7b82 */ /* 0x000e6c0000000800 */
[----:B------:R-:W-:Y:S01]  /*1e70*/  @!P1 IADD3 R0, PT, PT, R9, 0x7a0, RZ ;  /* 0x000007a009009810 */ /* 0x000fe20007ffe0ff */
[----:B------:R-:W-:Y:S03]  /*1e80*/  @!P1 LDS R5, [R10+0x18] ;  /* 0x000018000a059984 */ /* 0x000fe60000000800 */
[----:B------:R-:W-:Y:S01]  /*1e90*/  @!P1 LEA R3, R13, R0, 0x18 ;  /* 0x000000000d039211 */ /* 0x000fe200078ec0ff */
[----:B------:R-:W2:Y:S04]  /*1ea0*/  @!P1 LDS R4, [R10+0x14] ;  /* 0x000014000a049984 */ /* 0x000ea80000000800 */
[----:B------:R-:W-:-:S02]  /*1eb0*/  @!P1 IMAD R3, R2, 0x8, R3 ;  /* 0x0000000802039824 */ /* 0x000fc400078e0203 */
[----:B0-----:R-:W-:-:S05]  /*1ec0*/  IMAD R6, R7, UR8, R8 ;  /* 0x0000000807067c24 */ /* 0x001fca000f8e0208 */
[----:B-1----:R-:W-:-:S04]  /*1ed0*/  ISETP.GE.AND P0, PT, R6, R11, PT ;  /* 0x0000000b0600720c */ /* 0x002fc80003f06270 */
        /* <DEDUP_REMOVED lines=16> */
.L_x_206:
        /* <DEDUP_REMOVED lines=10> */
.L_x_207:
[----:B------:R-:W-:Y:S01]  /*2080*/  IMAD.MOV.U32 R24, RZ, RZ, R3 ;  /* 0x000000ffff187224 */ /* 0x000fe200078e0003 */
[----:B------:R-:W-:-:S07]  /*2090*/  SEL R22, R25, RZ, P5 ;  /* 0x000000ff19167207 */ /* 0x000fce0002800000 */
[----:B------:R-:W-:Y:S05]  /*20a0*/  WARPSYNC.COLLECTIVE R17, `(.L_x_208) ;  /* 0x0000000011087348 */ /* 0x000fea0003c00000 */
[----:B------:R0:W1:Y:S02]  /*20b0*/  SHFL.UP P0, R25, R24, R19, R18 ;  /* 0x0400001318197389 */ /* 0x0000640000000012 */
[----:B01----:R-:W-:Y:S05]  /*20c0*/  ENDCOLLECTIVE ;  /* 0x000000000000791b */ /* 0x003fea0003800000 */
.L_x_208:
[----:B------:R-:W-:Y:S01]  /*20d0*/  IADD3 R22, PT, PT, R21, R22, RZ ;  /* 0x0000001615167210 */ /* 0x000fe20007ffe0ff */
[----:B------:R-:W-:Y:S01]  /*20e0*/  IMAD.MOV.U32 R24, RZ, RZ, R0 ;  /* 0x000000ffff187224 */ /* 0x000fe200078e0000 */
[----:B------:R-:W-:-:S07]  /*20f0*/  MOV R26, R25 ;  /* 0x00000019001a7202 */ /* 0x000fce0000000f00 */
[----:B------:R-:W-:Y:S05]  /*2100*/  WARPSYNC.COLLECTIVE R17, `(.L_x_209) ;  /* 0x0000000011087348 */ /* 0x000fea0003c00000 */
[----:B------:R0:W1:Y:S02]  /*2110*/  SHFL.UP P0, R25, R24, R19, R18 ;  /* 0x0400001318197389 */ /* 0x0000640000000012 */
[----:B01----:R-:W-:Y:S05]  /*2120*/  ENDCOLLECTIVE ;  /* 0x000000000000791b */ /* 0x003fea0003800000 */
.L_x_209:
[----:B------:R-:W-:-:S05]  /*2130*/  FADD R26, R3, R26 ;  /* 0x0000001a031a7221 */ /* 0x000fca0000000000 */
[----:B------:R-:W-:Y:S01]  /*2140*/  @P5 FSEL R3, R26, R3, !P4 ;  /* 0x000000031a035208 */ /* 0x000fe20006000000 */
[----:B------:R-:W-:Y:S02]  /*2150*/  HFMA2 R19, -RZ, RZ, 0, 1.1920928955078125e-07 ;  /* 0x00000002ff137431 */ /* 0x000fe400000001ff */
[----:B------:R-:W-:Y:S01]  /*2160*/  IMAD.MOV.U32 R24, RZ, RZ, R22 ;  /* 0x000000ffff187224 */ /* 0x000fe200078e0016 */
[----:B------:R-:W-:-:S07]  /*2170*/  MOV R23, R25 ;  /* 0x0000001900177202 */ /* 0x000fce0000000f00 */
[----:B------:R-:W-:Y:S05]  /*2180*/  WARPSYNC.COLLECTIVE R17, `(.L_x_210) ;  /* 0x0000000011087348 */ /* 0x000fea0003c00000 */
[----:B------:R0:W1:Y:S02]  /*2190*/  SHFL.UP P0, R25, R24, R19, R18 ;  /* 0x0400001318197389 */ /* 0x0000640000000012 */
[----:B01----:R-:W-:Y:S05]  /*21a0*/  ENDCOLLECTIVE ;  /* 0x000000000000791b */ /* 0x003fea0003800000 */
.L_x_210:
[----:B------:R-:W-:-:S05]  /*21b0*/  FADD R23, R0, R23 ;  /* 0x0000001700177221 */ /* 0x000fca0000000000 */
[----:B------:R-:W-:Y:S02]  /*21c0*/  @P5 FSEL R0, R23, R0, !P4 ;  /* 0x0000000017005208 */ /* 0x000fe40006000000 */
[----:B------:R-:W-:Y:S02]  /*21d0*/  ISETP.GE.AND P5, PT, R20, 0x2, PT ;  /* 0x000000021400780c */ /* 0x000fe40003fa6270 */
[----:B------:R-:W-:Y:S02]  /*21e0*/  ISETP.NE.AND P4, PT, R22, RZ, PT ;  /* 0x000000ff1600720c */ /* 0x000fe40003f85270 */
[----:B------:R-:W-:Y:S02]  /*21f0*/  MOV R24, R3 ;  /* 0x0000000300187202 */ /* 0x000fe40000000f00 */
[----:B------:R-:W-:-:S09]  /*2200*/  SEL R21, R25, RZ, P5 ;  /* 0x000000ff19157207 */ /* 0x000fd20002800000 */
[----:B------:R-:W-:Y:S05]  /*2210*/  WARPSYNC.COLLECTIVE R17, `(.L_x_211) ;  /* 0x0000000011087348 */ /* 0x000fea0003c00000 */
[----:B------:R0:W1:Y:S02]  /*2220*/  SHFL.UP P0, R25, R24, R19, R18 ;  /* 0x0400001318197389 */ /* 0x0000640000000012 */
[----:B01----:R-:W-:Y:S05]  /*2230*/  ENDCOLLECTIVE ;  /* 0x000000000000791b */ /* 0x003fea0003800000 */
.L_x_211:
[----:B------:R-:W-:Y:S01]  /*2240*/  IMAD.IADD R21, R22, 0x1, R21 ;  /* 0x0000000116157824 */ /* 0x000fe200078e0215 */
[----:B------:R-:W-:Y:S01]  /*2250*/  MOV R24, R0 ;  /* 0x0000000000187202 */ /* 0x000fe20000000f00 */
[----:B------:R-:W-:-:S07]  /*2260*/  IMAD.MOV.U32 R26, RZ, RZ, R25 ;  /* 0x000000ffff1a7224 */ /* 0x000fce00078e0019 */
[----:B------:R-:W-:Y:S05]  /*2270*/  WARPSYNC.COLLECTIVE R17, `(.L_x_212) ;  /* 0x0000000011087348 */ /* 0x000fea0003c00000 */
[----:B------:R0:W1:Y:S02]  /*2280*/  SHFL.UP P0, R25, R24, R19, R18 ;  /* 0x0400001318197389 */ /* 0x0000640000000012 */
[----:B01----:R-:W-:Y:S05]  /*2290*/  ENDCOLLECTIVE ;  /* 0x000000000000791b */ /* 0x003fea0003800000 */
.L_x_212:
        /* <DEDUP_REMOVED lines=8> */
.L_x_213:
[----:B------:R-:W-:-:S05]  /*2320*/  FADD R23, R0, R23 ;  /* 0x0000001700177221 */ /* 0x000fca0000000000 */
[----:B------:R-:W-:Y:S02]  /*2330*/  @P5 FSEL R0, R23, R0, !P4 ;  /* 0x0000000017005208 */ /* 0x000fe40006000000 */
[----:B------:R-:W-:Y:S02]  /*2340*/  ISETP.GE.AND P5, PT, R20, 0x4, PT ;  /* 0x000000041400780c */ /* 0x000fe40003fa6270 */
[----:B------:R-:W-:Y:S01]  /*2350*/  ISETP.NE.AND P4, PT, R21, RZ, PT ;  /* 0x000000ff1500720c */ /* 0x000fe20003f85270 */
[----:B------:R-:W-:Y:S01]  /*2360*/  IMAD.MOV.U32 R24, RZ, RZ, R3 ;  /* 0x000000ffff187224 */ /* 0x000fe200078e0003 */
[----:B------:R-:W-:-:S11]  /*2370*/  SEL R22, R25, RZ, P5 ;  /* 0x000000ff19167207 */ /* 0x000fd60002800000 */
[----:B------:R-:W-:Y:S05]  /*2380*/  WARPSYNC.COLLECTIVE R17, `(.L_x_214) ;  /* 0x0000000011087348 */ /* 0x000fea0003c00000 */
[----:B------:R0:W1:Y:S02]  /*2390*/  SHFL.UP P0, R25, R24, R19, R18 ;  /* 0x0400001318197389 */ /* 0x0000640000000012 */
[----:B01----:R-:W-:Y:S05]  /*23a0*/  ENDCOLLECTIVE ;  /* 0x000000000000791b */ /* 0x003fea0003800000 */
.L_x_214:
[----:B------:R-:W-:Y:S01]  /*23b0*/  IADD3 R22, PT, PT, R21, R22, RZ ;  /* 0x0000001615167210 */ /* 0x000fe20007ffe0ff */
[----:B------:R-:W-:Y:S01]  /*23c0*/  IMAD.MOV.U32 R24, RZ, RZ, R0 ;  /* 0x000000ffff187224 */ /* 0x000fe200078e0000 */
[----:B------:R-:W-:-:S07]  /*23d0*/  MOV R26, R25 ;  /* 0x00000019001a7202 */ /* 0x000fce0000000f00 */
[----:B------:R-:W-:Y:S05]  /*23e0*/  WARPSYNC.COLLECTIVE R17, `(.L_x_215) ;  /* 0x0000000011087348 */ /* 0x000fea0003c00000 */
[----:B------:R0:W1:Y:S02]  /*23f0*/  SHFL.UP P0, R25, R24, R19, R18 ;  /* 0x0400001318197389 */ /* 0x0000640000000012 */
[----:B01----:R-:W-:Y:S05]  /*2400*/  ENDCOLLECTIVE ;  /* 0x000000000000791b */ /* 0x003fea0003800000 */
.L_x_215:
[----:B------:R-:W-:-:S05]  /*2410*/  FADD R26, R3, R26 ;  /* 0x0000001a031a7221 */ /* 0x000fca0000000000 */
[----:B------:R-:W-:Y:S01]  /*2420*/  @P5 FSEL R3, R26, R3, !P4 ;  /* 0x000000031a035208 */ /* 0x000fe20006000000 */
[----:B------:R-:W-:Y:S02]  /*2430*/  HFMA2 R19, -RZ, RZ, 0, 4.76837158203125e-07 ;  /* 0x00000008ff137431 */ /* 0x000fe400000001ff */
[----:B------:R-:W-:Y:S01]  /*2440*/  IMAD.MOV.U32 R24, RZ, RZ, R22 ;  /* 0x000000ffff187224 */ /* 0x000fe200078e0016 */
[----:B------:R-:W-:-:S07]  /*2450*/  MOV R23, R25 ;  /* 0x0000001900177202 */ /* 0x000fce0000000f00 */
[----:B------:R-:W-:Y:S05]  /*2460*/  WARPSYNC.COLLECTIVE R17, `(.L_x_216) ;  /* 0x0000000011087348 */ /* 0x000fea0003c00000 */
[----:B------:R0:W1:Y:S02]  /*2470*/  SHFL.UP P0, R25, R24, R19, R18 ;  /* 0x0400001318197389 */ /* 0x0000640000000012 */
[----:B01----:R-:W-:Y:S05]  /*2480*/  ENDCOLLECTIVE ;  /* 0x000000000000791b */ /* 0x003fea0003800000 */
.L_x_216:
[----:B------:R-:W-:-:S05]  /*2490*/  FADD R23, R0, R23 ;  /* 0x0000001700177221 */ /* 0x000fca0000000000 */
[----:B------:R-:W-:Y:S02]  /*24a0*/  @P5 FSEL R0, R23, R0, !P4 ;  /* 0x0000000017005208 */ /* 0x000fe40006000000 */
[----:B------:R-:W-:Y:S02]  /*24b0*/  ISETP.GE.AND P4, PT, R20, 0x10, PT ;  /* 0x000000101400780c */ /* 0x000fe40003f86270 */
[----:B------:R-:W-:Y:S02]  /*24c0*/  ISETP.NE.AND P5, PT, R22, RZ, PT ;  /* 0x000000ff1600720c */ /* 0x000fe40003fa5270 */
[----:B------:R-:W-:Y:S01]  /*24d0*/  MOV R24, R3 ;  /* 0x0000000300187202 */ /* 0x000fe20000000f00 */
[----:B------:R-:W-:-:S10]  /*24e0*/  IMAD.MOV.U32 R23, RZ, RZ, R25 ;  /* 0x000000ffff177224 */ /* 0x000fd400078e0019 */
[----:B------:R-:W-:Y:S05]  /*24f0*/  WARPSYNC.COLLECTIVE R17, `(.L_x_217) ;  /* 0x0000000011087348 */ /* 0x000fea0003c00000 */
[----:B------:R0:W1:Y:S02]  /*2500*/  SHFL.UP P0, R25, R24, R19, R18 ;  /* 0x0400001318197389 */ /* 0x0000640000000012 */
[----:B01----:R-:W-:Y:S05]  /*2510*/  ENDCOLLECTIVE ;  /* 0x000000000000791b */ /* 0x003fea0003800000 */
.L_x_217:
[----:B------:R-:W-:-:S05]  /*2520*/  SEL R23, R23, RZ, P6 ;  /* 0x000000ff17177207 */ /* 0x000fca0003000000 */
[----:B------:R-:W-:Y:S01]  /*2530*/  IMAD.IADD R23, R22, 0x1, R23 ;  /* 0x0000000116177824 */ /* 0x000fe200078e0217 */
[----:B------:R-:W-:Y:S01]  /*2540*/  MOV R24, R0 ;  /* 0x0000000000187202 */ /* 0x000fe20000000f00 */
[----:B------:R-:W-:-:S07]  /*2550*/  FADD R20, R3, R25 ;  /* 0x0000001903147221 */ /* 0x000fce0000000000 */
[----:B------:R-:W-:Y:S05]  /*2560*/  WARPSYNC.COLLECTIVE R17, `(.L_x_218) ;  /* 0x0000000011087348 */ /* 0x000fea0003c00000 */
[----:B------:R0:W1:Y:S02]  /*2570*/  SHFL.UP P0, R25, R24, R19, R18 ;  /* 0x0400001318197389 */ /* 0x0000640000000012 */
[----:B01----:R-:W-:Y:S05]  /*2580*/  ENDCOLLECTIVE ;  /* 0x000000000000791b */ /* 0x003fea0003800000 */
.L_x_218:
[----:B------:R-:W-:Y:S02]  /*2590*/  @P6 FSEL R3, R20, R3, !P5 ;  /* 0x0000000314036208 */ /* 0x000fe40006800000 */
[----:B------:R-:W0:Y:S01]  /*25a0*/  S2R R20, SR_TID.X ;  /* 0x0000000000147919 */ /* 0x000e220000002100 */
[----:B------:R-:W-:Y:S01]  /*25b0*/  MOV R24, R23 ;  /* 0x0000001700187202 */ /* 0x000fe20000000f00 */
[----:B------:R-:W-:Y:S02]  /*25c0*/  IMAD.MOV.U32 R19, RZ, RZ, 0x10 ;  /* 0x00000010ff137424 */ /* 0x000fe400078e00ff */
[----:B------:R-:W-:-:S07]  /*25d0*/  IMAD.MOV.U32 R21, RZ, RZ, R25 ;  /* 0x000000ffff157224 */ /* 0x000fce00078e0019 */
[----:B0-----:R-:W-:Y:S05]  /*25e0*/  WARPSYNC.COLLECTIVE R17, `(.L_x_219) ;  /* 0x0000000011087348 */ /* 0x001fea0003c00000 */
[----:B------:R1:W2:Y:S02]  /*25f0*/  SHFL.UP P0, R25, R24, R19, R18 ;  /* 0x0400001318197389 */ /* 0x0002a40000000012 */
[----:B012---:R-:W-:Y:S05]  /*2600*/  ENDCOLLECTIVE ;  /* 0x000000000000791b */ /* 0x007fea0003800000 */
.L_x_219:
[----:B------:R-:W-:-:S05]  /*2610*/  FADD R21, R0, R21 ;  /* 0x0000001500157221 */ /* 0x000fca0000000000 */
[----:B------:R-:W-:Y:S02]  /*2620*/  @P6 FSEL R0, R21, R0, !P5 ;  /* 0x0000000015006208 */ /* 0x000fe40006800000 */
[----:B------:R-:W-:Y:S01]  /*2630*/  ISETP.NE.AND P5, PT, R23, RZ, PT ;  /* 0x000000ff1700720c */ /* 0x000fe20003fa5270 */
[----:B------:R-:W-:Y:S01]  /*2640*/  IMAD.MOV.U32 R24, RZ, RZ, R3 ;  /* 0x000000ffff187224 */ /* 0x000fe200078e0003 */
[----:B------:R-:W-:-:S11]  /*2650*/  SEL R22, R25, RZ, P4 ;  /* 0x000000ff19167207 */ /* 0x000fd60002000000 */
[----:B------:R-:W-:Y:S05]  /*2660*/  WARPSYNC.COLLECTIVE R17, `(.L_x_220) ;  /* 0x0000000011087348 */ /* 0x000fea0003c00000 */
[----:B------:R0:W1:Y:S02]  /*2670*/  SHFL.UP P0, R25, R24, R19, R18 ;  /* 0x0400001318197389 */ /* 0x0000640000000012 */
[----:B01----:R-:W-:Y:S05]  /*2680*/  ENDCOLLECTIVE ;  /* 0x000000000000791b */ /* 0x003fea0003800000 */
.L_x_220:
[----:B------:R-:W-:Y:S01]  /*2690*/  IADD3 R22, PT, PT, R23, R22, RZ ;  /* 0x0000001617167210 */ /* 0x000fe20007ffe0ff */
[----:B------:R-:W-:Y:S01]  /*26a0*/  IMAD.MOV.U32 R24, RZ, RZ, R0 ;  /* 0x000000ffff187224 */ /* 0x000fe200078e0000 */
[----:B------:R-:W-:-:S07]  /*26b0*/  MOV R26, R25 ;  /* 0x00000019001a7202 */ /* 0x000fce0000000f00 */
[----:B------:R-:W-:Y:S05]  /*26c0*/  WARPSYNC.COLLECTIVE R17, `(.L_x_221) ;  /* 0x0000000011087348 */ /* 0x000fea0003c00000 */
[----:B------:R0:W1:Y:S02]  /*26d0*/  SHFL.UP P0, R25, R24, R19, R18 ;  /* 0x0400001318197389 */ /* 0x0000640000000012 */
[----:B01----:R-:W-:Y:S05]  /*26e0*/  ENDCOLLECTIVE ;  /* 0x000000000000791b */ /* 0x003fea0003800000 */
.L_x_221:
[----:B------:R-:W-:-:S05]  /*26f0*/  FADD R26, R3, R26 ;  /* 0x0000001a031a7221 */ /* 0x000fca0000000000 */
[----:B------:R-:W-:Y:S01]  /*2700*/  @P4 FSEL R3, R26, R3, !P5 ;  /* 0x000000031a034208 */ /* 0x000fe20006800000 */
[----:B------:R-:W-:Y:S02]  /*2710*/  HFMA2 R19, -RZ, RZ, 0, 5.9604644775390625e-08 ;  /* 0x00000001ff137431 */ /* 0x000fe400000001ff */
[----:B------:R-:W-:Y:S01]  /*2720*/  IMAD.MOV.U32 R24, RZ, RZ, R22 ;  /* 0x000000ffff187224 */ /* 0x000fe200078e0016 */
[----:B------:R-:W-:-:S07]  /*2730*/  MOV R21, R25 ;  /* 0x0000001900157202 */ /* 0x000fce0000000f00 */
[----:B------:R-:W-:Y:S05]  /*2740*/  WARPSYNC.COLLECTIVE R17, `(.L_x_222) ;  /* 0x0000000011087348 */ /* 0x000fea0003c00000 */
[----:B------:R0:W1:Y:S02]  /*2750*/  SHFL.UP P0, R25, R24, R19, R18 ;  /* 0x0400001318197389 */ /* 0x0000640000000012 */
[----:B01----:R-:W-:Y:S05]  /*2760*/  ENDCOLLECTIVE ;  /* 0x000000000000791b */ /* 0x003fea0003800000 */
.L_x_222:
[----:B------:R-:W-:-:S05]  /*2770*/  FADD R21, R0, R21 ;  /* 0x0000001500157221 */ /* 0x000fca0000000000 */
[----:B------:R-:W-:Y:S02]  /*2780*/  @P4 FSEL R0, R21, R0, !P5 ;  /* 0x0000000015004208 */ /* 0x000fe40006800000 */
[----:B------:R-:W-:Y:S01]  /*2790*/  MOV R24, R3 ;  /* 0x0000000300187202 */ /* 0x000fe20000000f00 */
[----:B------:R-:W-:-:S07]  /*27a0*/  IMAD.MOV.U32 R21, RZ, RZ, R25 ;  /* 0x000000ffff157224 */ /* 0x000fce00078e0019 */
[----:B------:R-:W-:Y:S05]  /*27b0*/  WARPSYNC.COLLECTIVE R17, `(.L_x_223) ;  /* 0x0000000011087348 */ /* 0x000fea0003c00000 */
[----:B------:R0:W1:Y:S02]  /*27c0*/  SHFL.UP P0, R25, R24, R19, R18 ;  /* 0x0400001318197389 */ /* 0x0000640000000012 */
[----:B01----:R-:W-:Y:S05]  /*27d0*/  ENDCOLLECTIVE ;  /* 0x000000000000791b */ /* 0x003fea0003800000 */
.L_x_223:
[----:B------:R-:W-:Y:S01]  /*27e0*/  MOV R24, R0 ;  /* 0x0000000000187202 */ /* 0x000fe20000000f00 */
[----:B------:R-:W-:-:S07]  /*27f0*/  IMAD.MOV.U32 R3, RZ, RZ, R25 ;  /* 0x000000ffff037224 */ /* 0x000fce00078e0019 */
[----:B------:R-:W-:Y:S05]  /*2800*/  WARPSYNC.COLLECTIVE R17, `(.L_x_224) ;  /* 0x0000000011087348 */ /* 0x000fea0003c00000 */
[----:B------:R0:W1:Y:S02]  /*2810*/  SHFL.UP P0, R25, R24, R19, R18 ;  /* 0x0400001318197389 */ /* 0x0000640000000012 */
[----:B01----:R-:W-:Y:S05]  /*2820*/  ENDCOLLECTIVE ;  /* 0x000000000000791b */ /* 0x003fea0003800000 */
.L_x_224:
[----:B------:R-:W-:Y:S05]  /*2830*/  BRA `(.L_x_225) ;  /* 0xfffffff000dc7947 */ /* 0x000fea000383ffff */
.L_x_226:
        /* <DEDUP_REMOVED lines=12> */
.L_x_295:


//--------------------- .text._Z22groupNormNHWCSumKernelILi256EEv19GroupNormNHWCParams --------------------------
	.section	.text._Z22groupNormNHWCSumKernelILi256EEv19GroupNormNHWCParams,"ax",@progbits
	.align	128
        .global         _Z22groupNormNHWCSumKernelILi256EEv19GroupNormNHWCParams
        .type           _Z22groupNormNHWCSumKernelILi256EEv19GroupNormNHWCParams,@function
        .size           _Z22groupNormNHWCSumKernelILi256EEv19GroupNormNHWCParams,(.L_x_296 - _Z22groupNormNHWCSumKernelILi256EEv19GroupNormNHWCParams)
        .other          _Z22groupNormNHWCSumKernelILi256EEv19GroupNormNHWCParams,@"STO_CUDA_ENTRY STV_DEFAULT"
_Z22groupNormNHWCSumKernelILi256EEv19GroupNormNHWCParams:
.text._Z22groupNormNHWCSumKernelILi256EEv19GroupNormNHWCParams:
[----:B------:R-:W-:Y:S08]  /*0000*/  LDC R1, c[0x0][0x37c] ;  /* 0x0000df00ff017b82 */ /* 0x000ff00000000800 */
[----:B------:R-:W0:Y:S01]  /*0010*/  S2UR UR4, SR_CTAID.Y ;  /* 0x00000000000479c3 */ /* 0x000e220000002600 */
[----:B------:R-:W1:Y:S01]  /*0020*/  S2R R23, SR_TID.X ;  /* 0x0000000000177919 */ /* 0x000e620000002100 */
[----:B------:R-:W-:-:S02]  /*0030*/  HFMA2 R0, -RZ, RZ, 0, 0 ;  /* 0x00000000ff007431 */ /* 0x000fc400000001ff */
[----:B------:R-:W-:-:S04]  /*0040*/  IMAD.MOV.U32 R12, RZ, RZ, RZ ;  /* 0x000000ffff0c7224 */ /* 0x000fc800078e00ff */
[----:B------:R-:W0:Y:S08]  /*0050*/  LDC.64 R6, c[0x0][0x3c0] ;  /* 0x0000f000ff067b82 */ /* 0x000e300000000a00 */
[----:B------:R-:W2:Y:S08]  /*0060*/  S2UR UR6, SR_CTAID.X ;  /* 0x00000000000679c3 */ /* 0x000eb00000002500 */
[----:B------:R-:W2:Y:S01]  /*0070*/  LDC R18, c[0x0][0x3c8] ;  /* 0x0000f200ff127b82 */ /* 0x000ea20000000800 */
[----:B0-----:R-:W-:Y:S01]  /*0080*/  IMAD R17, R7, UR4, RZ ;  /* 0x0000000407117c24 */ /* 0x001fe2000f8e02ff */
[----:B------:R-:W0:Y:S01]  /*0090*/  LDCU.64 UR4, c[0x0][0x358] ;  /* 0x00006b00ff0477ac */ /* 0x000e220008000a00 */
[----:B-1----:R-:W-:-:S03]  /*00a0*/  IMAD.SHL.U32 R13, R23, 0x2, RZ ;  /* 0x00000002170d7824 */ /* 0x002fc600078e00ff */
[----:B------:R-:W-:-:S04]  /*00b0*/  VIADDMNMX R4, R17, R7, R6, PT ;  /* 0x0000000711047246 */ /* 0x000fc80003800106 */
[----:B------:R-:W-:Y:S01]  /*00c0*/  ISETP.GE.AND P0, PT, R17, R4, PT ;  /* 0x000000041100720c */ /* 0x000fe20003f06270 */
[----:B--2---:R-:W-:-:S12]  /*00d0*/  IMAD R18, R18, UR6, R13 ;  /* 0x0000000612127c24 */ /* 0x004fd8000f8e020d */
[----:B0-----:R-:W-:Y:S05]  /*00e0*/  @P0 BRA `(.L_x_227) ;  /* 0x0000001000c00947 */ /* 0x001fea0003800000 */
[----:B------:R-:W-:Y:S01]  /*00f0*/  SHF.R.S32.HI R3, RZ, 0x1f, R18 ;  /* 0x0000001fff037819 */ /* 0x000fe20000011412 */
[----:B------:R-:W0:Y:S01]  /*0100*/  LDC R7, c[0x0][0x3d0] ;  /* 0x0000f400ff077b82 */ /* 0x000e220000000800 */
[----:B------:R-:W-:Y:S01]  /*0110*/  IMAD.IADD R19, R4, 0x1, -R17 ;  /* 0x0000000104137824 */ /* 0x000fe200078e0a11 */
[----:B------:R-:W-:Y:S02]  /*0120*/  PRMT R22, RZ, 0x7610, R22 ;  /* 0x00007610ff167816 */ /* 0x000fe40000000016 */
[----:B------:R-:W-:Y:S02]  /*0130*/  LEA.HI R3, R3, R18, RZ, 0x5 ;  /* 0x0000001203037211 */ /* 0x000fe400078f28ff */
[----:B------:R-:W-:Y:S02]  /*0140*/  MOV R12, RZ ;  /* 0x000000ff000c7202 */ /* 0x000fe40000000f00 */
[----:B------:R-:W1:Y:S01]  /*0150*/  S2UR UR6, SR_CTAID.Z ;  /* 0x00000000000679c3 */ /* 0x000e620000002700 */
[----:B------:R-:W-:-:S02]  /*0160*/  LOP3.LUT R5, R3, 0xffffffe0, RZ, 0xc0, !PT ;  /* 0xffffffe003057812 */ /* 0x000fc400078ec0ff */
[----:B------:R-:W-:-:S03]  /*0170*/  LOP3.LUT R26, R19, 0x7, RZ, 0xc0, !PT ;  /* 0x00000007131a7812 */ /* 0x000fc600078ec0ff */
[----:B------:R-:W-:Y:S01]  /*0180*/  IMAD.IADD R2, R18, 0x1, -R5 ;  /* 0x0000000112027824 */ /* 0x000fe200078e0a05 */
[----:B------:R-:W-:-:S04]  /*0190*/  SHF.R.U32.HI R5, RZ, 0x5, R3 ;  /* 0x00000005ff057819 */ /* 0x000fc80000011603 */
[--C-:B------:R-:W-:Y:S01]  /*01a0*/  SHF.R.S32.HI R3, RZ, 0x1f, R2.reuse ;  /* 0x0000001fff037819 */ /* 0x100fe20000011402 */
[----:B------:R-:W-:Y:S01]  /*01b0*/  IMAD R5, R5, R6, RZ ;  /* 0x0000000605057224 */ /* 0x000fe200078e02ff */
[----:B------:R-:W-:Y:S02]  /*01c0*/  IADD3 R6, PT, PT, -R4, R17, RZ ;  /* 0x0000001104067210 */ /* 0x000fe40007ffe1ff */
[----:B0-----:R-:W-:Y:S01]  /*01d0*/  SHF.R.S32.HI R0, RZ, 0x1f, R7 ;  /* 0x0000001fff007819 */ /* 0x001fe20000011407 */
[----:B------:R-:W-:Y:S01]  /*01e0*/  IMAD.SHL.U32 R5, R5, 0x20, RZ ;  /* 0x0000002005057824 */ /* 0x000fe200078e00ff */
[----:B------:R-:W-:Y:S01]  /*01f0*/  ISETP.GT.U32.AND P0, PT, R6, -0x8, PT ;  /* 0xfffffff80600780c */ /* 0x000fe20003f04070 */
[----:B-1----:R-:W-:-:S03]  /*0200*/  IMAD.WIDE.U32 R2, R7, UR6, R2 ;  /* 0x0000000607027c25 */ /* 0x002fc6000f8e0002 */
[----:B------:R-:W-:Y:S01]  /*0210*/  SHF.R.S32.HI R7, RZ, 0x1f, R5 ;  /* 0x0000001fff077819 */ /* 0x000fe20000011405 */
[----:B------:R-:W-:Y:S01]  /*0220*/  IMAD R0, R0, UR6, RZ ;  /* 0x0000000600007c24 */ /* 0x000fe2000f8e02ff */
[----:B------:R-:W-:-:S04]  /*0230*/  IADD3 R2, P1, PT, R5, R2, RZ ;  /* 0x0000000205027210 */ /* 0x000fc80007f3e0ff */
[----:B------:R-:W-:Y:S01]  /*0240*/  IADD3.X R3, PT, PT, R7, R3, R0, P1, !PT ;  /* 0x0000000307037210 */ /* 0x000fe20000ffe400 */
[----:B------:R-:W-:Y:S02]  /*0250*/  IMAD.MOV.U32 R0, RZ, RZ, RZ ;  /* 0x000000ffff007224 */ /* 0x000fe400078e00ff */
[----:B------:R-:W-:Y:S06]  /*0260*/  @P0 BRA `(.L_x_228) ;  /* 0x0000000800500947 */ /* 0x000fec0003800000 */
[----:B------:R-:W0:Y:S01]  /*0270*/  LDCU UR6, c[0x0][0x3b4] ;  /* 0x00007680ff0677ac */ /* 0x000e220008000800 */
[----:B------:R-:W-:Y:S01]  /*0280*/  LOP3.LUT R16, R19, 0xfffffff8, RZ, 0xc0, !PT ;  /* 0xfffffff813107812 */ /* 0x000fe200078ec0ff */
[----:B------:R-:W-:Y:S01]  /*0290*/  VIADD R17, R17, 0x3 ;  /* 0x0000000311117836 */ /* 0x000fe20000000000 */
[----:B------:R-:W1:Y:S01]  /*02a0*/  LDCU UR7, c[0x0][0x3b4] ;  /* 0x00007680ff0777ac */ /* 0x000e620008000800 */
[----:B------:R-:W-:Y:S01]  /*02b0*/  IMAD.MOV.U32 R0, RZ, RZ, RZ ;  /* 0x000000ffff007224 */ /* 0x000fe200078e00ff */
[----:B------:R-:W-:Y:S02]  /*02c0*/  IADD3 R16, PT, PT, -R16, RZ, RZ ;  /* 0x000000ff10107210 */ /* 0x000fe40007ffe1ff */
[C---:B0-----:R-:W-:Y:S02]  /*02d0*/  ISETP.GE.AND P0, PT, R18.reuse, UR6, PT ;  /* 0x0000000612007c0c */ /* 0x041fe4000bf06270 */
[----:B-1----:R-:W-:-:S13]  /*02e0*/  ISETP.GE.AND P1, PT, R18, UR7, PT ;  /* 0x0000000712007c0c */ /* 0x002fda000bf26270 */
.L_x_229:
[----:B------:R-:W0:Y:S01]  /*02f0*/  @!P0 LDC.64 R14, c[0x0][0x388] ;  /* 0x0000e200ff0e8b82 */ /* 0x000e220000000a00 */
[----:B------:R-:W-:-:S04]  /*0300*/  @!P0 VIADD R5, R17, 0xfffffffd ;  /* 0xfffffffd11058836 */ /* 0x000fc80000000000 */
        /* <DEDUP_REMOVED lines=10> */
[C---:B------:R-:W-:Y:S01]  /*03b0*/  @!P0 VIADD R11, R17.reuse, 0xfffffffe ;  /* 0xfffffffe110b8836 */ /* 0x040fe20000000000 */
[----:B------:R-:W-:-:S03]  /*03c0*/  @!P0 IADD3 R15, PT, PT, R17, -0x1, RZ ;  /* 0xffffffff110f8810 */ /* 0x000fc60007ffe0ff */
[----:B------:R-:W-:-:S03]  /*03d0*/  @!P0 IMAD.WIDE R10, R11, 0x20, R2 ;  /* 0x000000200b0a8825 */ /* 0x000fc600078e0202 */
[----:B------:R-:W1:Y:S01]  /*03e0*/  @!P0 LDC.64 R6, c[0x0][0x388] ;  /* 0x0000e200ff068b82 */ /* 0x000e620000000a00 */
[----:B------:R-:W-:-:S07]  /*03f0*/  @!P0 IMAD.WIDE R14, R15, 0x20, R2 ;  /* 0x000000200f0e8825 */ /* 0x000fce00078e0202 */
[----:B------:R-:W2:Y:S01]  /*0400*/  @!P0 LDC.64 R8, c[0x0][0x388] ;  /* 0x0000e200ff088b82 */ /* 0x000ea20000000a00 */
[----:B0-----:R-:W-:-:S04]  /*0410*/  @!P0 LEA R24, P2, R10, R4, 0x1 ;  /* 0x000000040a188211 */ /* 0x001fc800078408ff */
[----:B------:R-:W-:-:S03]  /*0420*/  @!P0 LEA.HI.X R25, R10, R5, R11, 0x1, P2 ;  /* 0x000000050a198211 */ /* 0x000fc600010f0c0b */
[----:B------:R-:W0:Y:S02]  /*0430*/  @!P0 LDC.64 R10, c[0x0][0x388] ;  /* 0x0000e200ff0a8b82 */ /* 0x000e240000000a00 */
[----:B------:R1:W3:Y:S01]  /*0440*/  @!P0 LDG.E R20, desc[UR4][R24.64] ;  /* 0x0000000418148981 */ /* 0x0002e2000c1e1900 */
[----:B------:R-:W-:Y:S01]  /*0450*/  @!P0 IMAD.WIDE R4, R17, 0x20, R2 ;  /* 0x0000002011048825 */ /* 0x000fe200078e0202 */
[----:B-1----:R-:W-:-:S04]  /*0460*/  @!P0 LEA R24, P2, R14, R6, 0x1 ;  /* 0x000000060e188211 */ /* 0x002fc800078408ff */
[----:B------:R-:W-:Y:S01]  /*0470*/  @!P0 LEA.HI.X R25, R14, R7, R15, 0x1, P2 ;  /* 0x000000070e198211 */ /* 0x000fe200010f0c0f */
[----:B------:R-:W-:Y:S01]  /*0480*/  @!P0 VIADD R15, R17, 0x1 ;  /* 0x00000001110f8836 */ /* 0x000fe20000000000 */
[----:B------:R-:W1:Y:S01]  /*0490*/  @!P0 LDC.64 R6, c[0x0][0x388] ;  /* 0x0000e200ff068b82 */ /* 0x000e620000000a00 */
[C---:B--2---:R-:W-:Y:S02]  /*04a0*/  @!P0 LEA R8, P2, R4.reuse, R8, 0x1 ;  /* 0x0000000804088211 */ /* 0x044fe400078408ff */
[----:B------:R2:W4:Y:S01]  /*04b0*/  @!P0 LDG.E R21, desc[UR4][R24.64] ;  /* 0x0000000418158981 */ /* 0x000522000c1e1900 */
[----:B------:R-:W-:Y:S01]  /*04c0*/  @!P0 IMAD.WIDE R14, R15, 0x20, R2 ;  /* 0x000000200f0e8825 */ /* 0x000fe200078e0202 */
[----:B------:R-:W-:-:S03]  /*04d0*/  @!P0 LEA.HI.X R9, R4, R9, R5, 0x1, P2 ;  /* 0x0000000904098211 */ /* 0x000fc600010f0c05 */
[----:B------:R-:W5:Y:S01]  /*04e0*/  @!P0 LDC.64 R4, c[0x0][0x388] ;  /* 0x0000e200ff048b82 */ /* 0x000f620000000a00 */
[C---:B0-----:R-:W-:Y:S01]  /*04f0*/  @!P0 LEA R29, P2, R14.reuse, R10, 0x1 ;  /* 0x0000000a0e1d8211 */ /* 0x041fe200078408ff */
[----:B--2---:R-:W-:Y:S01]  /*0500*/  @!P0 IMAD.MOV.U32 R24, RZ, RZ, R8 ;  /* 0x000000ffff188224 */ /* 0x004fe200078e0008 */
[----:B------:R-:W-:Y:S01]  /*0510*/  @!P0 MOV R25, R9 ;  /* 0x0000000900198202 */ /* 0x000fe20000000f00 */
[----:B------:R-:W-:Y:S01]  /*0520*/  @!P0 VIADD R9, R17, 0x2 ;  /* 0x0000000211098836 */ /* 0x000fe20000000000 */
[----:B------:R-:W-:Y:S01]  /*0530*/  @!P0 LEA.HI.X R15, R14, R11, R15, 0x1, P2 ;  /* 0x0000000b0e0f8211 */ /* 0x000fe200010f0c0f */
[----:B------:R-:W-:Y:S02]  /*0540*/  @!P0 IMAD.MOV.U32 R14, RZ, RZ, R29 ;  /* 0x000000ffff0e8224 */ /* 0x000fe400078e001d */
[----:B------:R-:W0:Y:S01]  /*0550*/  @!P0 LDC.64 R10, c[0x0][0x388] ;  /* 0x0000e200ff0a8b82 */ /* 0x000e220000000a00 */
[----:B------:R2:W4:Y:S01]  /*0560*/  @!P0 LDG.E R27, desc[UR4][R24.64] ;  /* 0x00000004181b8981 */ /* 0x000522000c1e1900 */
[----:B------:R-:W-:-:S03]  /*0570*/  @!P0 IMAD.WIDE R8, R9, 0x20, R2 ;  /* 0x0000002009088825 */ /* 0x000fc600078e0202 */
[----:B------:R-:W4:Y:S01]  /*0580*/  @!P0 LDG.E R14, desc[UR4][R14.64] ;  /* 0x000000040e0e8981 */ /* 0x000f22000c1e1900 */
[----:B------:R-:W-:Y:S02]  /*0590*/  @!P0 IADD3 R29, PT, PT, R17, 0x3, RZ ;  /* 0x00000003111d8810 */ /* 0x000fe40007ffe0ff */
[----:B-1----:R-:W-:-:S04]  /*05a0*/  @!P0 LEA R30, P2, R8, R6, 0x1 ;  /* 0x00000006081e8211 */ /* 0x002fc800078408ff */
[----:B------:R-:W-:Y:S01]  /*05b0*/  @!P0 LEA.HI.X R9, R8, R7, R9, 0x1, P2 ;  /* 0x0000000708098211 */ /* 0x000fe200010f0c09 */
[----:B------:R-:W-:-:S04]  /*05c0*/  @!P0 IMAD.WIDE R6, R29, 0x20, R2 ;  /* 0x000000201d068825 */ /* 0x000fc800078e0202 */
[----:B--2---:R-:W-:Y:S02]  /*05d0*/  @!P0 VIADD R25, R17, 0x4 ;  /* 0x0000000411198836 */ /* 0x004fe40000000000 */
[----:B------:R-:W-:Y:S01]  /*05e0*/  @!P0 IMAD.MOV.U32 R8, RZ, RZ, R30 ;  /* 0x000000ffff088224 */ /* 0x000fe200078e001e */
[----:B-----5:R-:W-:Y:S01]  /*05f0*/  @!P0 LEA R4, P2, R6, R4, 0x1 ;  /* 0x0000000406048211 */ /* 0x020fe200078408ff */
[----:B------:R-:W-:-:S03]  /*0600*/  @!P0 IMAD.WIDE R24, R25, 0x20, R2 ;  /* 0x0000002019188825 */ /* 0x000fc600078e0202 */
[----:B------:R-:W-:Y:S01]  /*0610*/  @!P0 LEA.HI.X R5, R6, R5, R7, 0x1, P2 ;  /* 0x0000000506058211 */ /* 0x000fe200010f0c07 */
[----:B------:R-:W2:Y:S01]  /*0620*/  @!P0 LDG.E R8, desc[UR4][R8.64] ;  /* 0x0000000408088981 */ /* 0x000ea2000c1e1900 */
[----:B0-----:R-:W-:-:S03]  /*0630*/  @!P0 LEA R10, P2, R24, R10, 0x1 ;  /* 0x0000000a180a8211 */ /* 0x001fc600078408ff */
[----:B------:R0:W5:Y:S01]  /*0640*/  @!P0 LDG.E R6, desc[UR4][R4.64] ;  /* 0x0000000404068981 */ /* 0x000162000c1e1900 */
[----:B------:R-:W-:Y:S02]  /*0650*/  @!P0 LEA.HI.X R11, R24, R11, R25, 0x1, P2 ;  /* 0x0000000b180b8211 */ /* 0x000fe400010f0c19 */
[----:B0-----:R-:W-:-:S03]  /*0660*/  @!P0 MOV R4, R10 ;  /* 0x0000000a00048202 */ /* 0x001fc60000000f00 */
[----:B------:R-:W-:-:S05]  /*0670*/  @!P0 IMAD.MOV.U32 R5, RZ, RZ, R11 ;  /* 0x000000ffff058224 */ /* 0x000fca00078e000b */
[----:B------:R0:W5:Y:S02]  /*0680*/  @!P0 LDG.E R7, desc[UR4][R4.64] ;  /* 0x0000000404078981 */ /* 0x000164000c1e1900 */
[----:B0-----:R-:W-:Y:S01]  /*0690*/  PRMT R5, RZ, 0x5410, RZ ;  /* 0x00005410ff057816 */ /* 0x001fe200000000ff */
[----:B------:R-:W-:Y:S02]  /*06a0*/  HADD2.F32 R28, -RZ, R28.H0_H0 ;  /* 0x2000001cff1c7230 */ /* 0x000fe40000004100 */
[----:B------:R-:W-:-:S05]  /*06b0*/  HADD2.F32 R9, -RZ, R22.H1_H1 ;  /* 0x30000016ff097230 */ /* 0x000fca0000004100 */
[----:B------:R-:W-:Y:S01]  /*06c0*/  FADD R11, R28, R9 ;  /* 0x000000091c0b7221 */ /* 0x000fe20000000000 */
[----:B------:R-:W-:-:S04]  /*06d0*/  FMUL R9, R9, R9 ;  /* 0x0000000909097220 */ /* 0x000fc80000400000 */
[----:B------:R-:W-:Y:S01]  /*06e0*/  FFMA R9, R28, R28, R9 ;  /* 0x0000001c1c097223 */ /* 0x000fe20000000009 */
[----:B------:R-:W-:-:S03]  /*06f0*/  FADD R11, R11, R12 ;  /* 0x0000000c0b0b7221 */ /* 0x000fc60000000000 */
[----:B------:R-:W-:Y:S01]  /*0700*/  FADD R12, R9, R0 ;  /* 0x00000000090c7221 */ /* 0x000fe20000000000 */
[----:B------:R-:W-:Y:S01]  /*0710*/  PRMT R9, RZ, 0x5410, RZ ;  /* 0x00005410ff097816 */ /* 0x000fe200000000ff */
[----:B------:R-:W-:-:S05]  /*0720*/  VIADD R16, R16, 0x8 ;  /* 0x0000000810107836 */ /* 0x000fca0000000000 */
[----:B------:R-:W-:Y:S02]  /*0730*/  ISETP.NE.AND P2, PT, R16, RZ, PT ;  /* 0x000000ff1000720c */ /* 0x000fe40003f45270 */
[----:B------:R-:W-:Y:S02]  /*0740*/  IADD3 R17, PT, PT, R17, 0x8, RZ ;  /* 0x0000000811117810 */ /* 0x000fe40007ffe0ff */
[----:B---3--:R-:W-:-:S04]  /*0750*/  @!P0 PRMT R5, R5, 0x5410, R20 ;  /* 0x0000541005058816 */ /* 0x008fc80000000014 */
[----:B------:R-:W-:-:S05]  /*0760*/  @!P0 PRMT R5, R20, 0x7632, R5 ;  /* 0x0000763214058816 */ /* 0x000fca0000000005 */
[--C-:B------:R-:W-:Y:S02]  /*0770*/  HADD2.F32 R10, -RZ, R5.reuse.H1_H1 ;  /* 0x30000005ff0a7230 */ /* 0x100fe40000004100 */
[----:B------:R-:W-:Y:S01]  /*0780*/  HADD2.F32 R15, -RZ, R5.H0_H0 ;  /* 0x20000005ff0f7230 */ /* 0x000fe20000004100 */
[----:B------:R-:W-:-:S04]  /*0790*/  PRMT R5, RZ, 0x5410, RZ ;  /* 0x00005410ff057816 */ /* 0x000fc800000000ff */
[----:B----4-:R-:W-:-:S04]  /*07a0*/  @!P0 PRMT R5, R21, 0x7632, R5 ;  /* 0x0000763215058816 */ /* 0x010fc80000000005 */
[----:B------:R-:W-:Y:S01]  /*07b0*/  @!P0 PRMT R5, R5, 0x5410, R21 ;  /* 0x0000541005058816 */ /* 0x000fe20000000015 */
[----:B------:R-:W-:-:S04]  /*07c0*/  FADD R4, R10, R15 ;  /* 0x0000000f0a047221 */ /* 0x000fc80000000000 */
[--C-:B------:R-:W-:Y:S02]  /*07d0*/  HADD2.F32 R0, -RZ, R5.reuse.H0_H0 ;  /* 0x20000005ff007230 */ /* 0x100fe40000004100 */
[----:B------:R-:W-:Y:S01]  /*07e0*/  FADD R11, R11, R4 ;  /* 0x000000040b0b7221 */ /* 0x000fe20000000000 */
[----:B------:R-:W-:Y:S02]  /*07f0*/  HADD2.F32 R5, -RZ, R5.H1_H1 ;  /* 0x30000005ff057230 */ /* 0x000fe40000004100 */
[----:B------:R-:W-:Y:S01]  /*0800*/  FMUL R4, R0, R0 ;  /* 0x0000000000047220 */ /* 0x000fe20000400000 */
[----:B------:R-:W-:Y:S01]  /*0810*/  FMUL R15, R15, R15 ;  /* 0x0000000f0f0f7220 */ /* 0x000fe20000400000 */
[----:B------:R-:W-:Y:S01]  /*0820*/  @!P0 PRMT R9, R27, 0x7632, R9 ;  /* 0x000076321b098816 */ /* 0x000fe20000000009 */
[C---:B------:R-:W-:Y:S01]  /*0830*/  FADD R0, R5.reuse, R0 ;  /* 0x0000000005007221 */ /* 0x040fe20000000000 */
[----:B------:R-:W-:Y:S01]  /*0840*/  FFMA R4, R5, R5, R4 ;  /* 0x0000000505047223 */ /* 0x000fe20000000004 */
[----:B------:R-:W-:Y:S01]  /*0850*/  PRMT R5, RZ, 0x5410, RZ ;  /* 0x00005410ff057816 */ /* 0x000fe200000000ff */
[----:B------:R-:W-:Y:S01]  /*0860*/  FFMA R15, R10, R10, R15 ;  /* 0x0000000a0a0f7223 */ /* 0x000fe2000000000f */
[----:B------:R-:W-:Y:S01]  /*0870*/  @!P0 PRMT R9, R9, 0x5410, R27 ;  /* 0x0000541009098816 */ /* 0x000fe2000000001b */
[----:B------:R-:W-:Y:S01]  /*0880*/  FADD R11, R11, R0 ;  /* 0x000000000b0b7221 */ /* 0x000fe20000000000 */
[----:B------:R-:W-:Y:S01]  /*0890*/  @!P0 PRMT R5, R14, 0x7632, R5 ;  /* 0x000076320e058816 */ /* 0x000fe20000000005 */
[----:B------:R-:W-:-:S02]  /*08a0*/  FADD R15, R12, R15 ;  /* 0x0000000f0c0f7221 */ /* 0x000fc40000000000 */
[--C-:B------:R-:W-:Y:S01]  /*08b0*/  HADD2.F32 R0, -RZ, R9.reuse.H0_H0 ;  /* 0x20000009ff007230 */ /* 0x100fe20000004100 */
[----:B------:R-:W-:Y:S01]  /*08c0*/  @!P0 PRMT R5, R5, 0x5410, R14 ;  /* 0x0000541005058816 */ /* 0x000fe2000000000e */
[----:B------:R-:W-:Y:S02]  /*08d0*/  HADD2.F32 R9, -RZ, R9.H1_H1 ;  /* 0x30000009ff097230 */ /* 0x000fe40000004100 */
[----:B------:R-:W-:Y:S01]  /*08e0*/  FADD R15, R15, R4 ;  /* 0x000000040f0f7221 */ /* 0x000fe20000000000 */
[----:B------:R-:W-:Y:S01]  /*08f0*/  FMUL R4, R0, R0 ;  /* 0x0000000000047220 */ /* 0x000fe20000400000 */
[----:B------:R-:W-:Y:S02]  /*0900*/  HADD2.F32 R10, -RZ, R5.H0_H0 ;  /* 0x20000005ff0a7230 */ /* 0x000fe40000004100 */
[C---:B------:R-:W-:Y:S01]  /*0910*/  FADD R0, R9.reuse, R0 ;  /* 0x0000000009007221 */ /* 0x040fe20000000000 */
[----:B------:R-:W-:Y:S01]  /*0920*/  FFMA R4, R9, R9, R4 ;  /* 0x0000000909047223 */ /* 0x000fe20000000004 */
[----:B------:R-:W-:-:S02]  /*0930*/  PRMT R9, RZ, 0x5410, RZ ;  /* 0x00005410ff097816 */ /* 0x000fc400000000ff */
[----:B------:R-:W-:Y:S01]  /*0940*/  FADD R11, R11, R0 ;  /* 0x000000000b0b7221 */ /* 0x000fe20000000000 */
[----:B------:R-:W-:Y:S02]  /*0950*/  HADD2.F32 R5, -RZ, R5.H1_H1 ;  /* 0x30000005ff057230 */ /* 0x000fe40000004100 */
[----:B------:R-:W-:Y:S01]  /*0960*/  FMUL R0, R10, R10 ;  /* 0x0000000a0a007220 */ /* 0x000fe20000400000 */
[----:B--2---:R-:W-:Y:S02]  /*0970*/  @!P0 PRMT R9, R8, 0x7632, R9 ;  /* 0x0000763208098816 */ /* 0x004fe40000000009 */
[C---:B------:R-:W-:Y:S01]  /*0980*/  FADD R10, R5.reuse, R10 ;  /* 0x0000000a050a7221 */ /* 0x040fe20000000000 */
[----:B------:R-:W-:Y:S01]  /*0990*/  FFMA R0, R5, R5, R0 ;  /* 0x0000000505007223 */ /* 0x000fe20000000000 */
[----:B------:R-:W-:Y:S02]  /*09a0*/  PRMT R5, RZ, 0x5410, RZ ;  /* 0x00005410ff057816 */ /* 0x000fe400000000ff */
[----:B------:R-:W-:Y:S01]  /*09b0*/  @!P0 PRMT R9, R9, 0x5410, R8 ;  /* 0x0000541009098816 */ /* 0x000fe20000000008 */
[----:B------:R-:W-:Y:S01]  /*09c0*/  FADD R15, R15, R4 ;  /* 0x000000040f0f7221 */ /* 0x000fe20000000000 */
[----:B-----5:R-:W-:-:S03]  /*09d0*/  @!P0 PRMT R5, R6, 0x7632, R5 ;  /* 0x0000763206058816 */ /* 0x020fc60000000005 */
[--C-:B------:R-:W-:Y:S01]  /*09e0*/  HADD2.F32 R4, -RZ, R9.reuse.H0_H0 ;  /* 0x20000009ff047230 */ /* 0x100fe20000004100 */
[----:B------:R-:W-:Y:S01]  /*09f0*/  @!P0 PRMT R5, R5, 0x5410, R6 ;  /* 0x0000541005058816 */ /* 0x000fe20000000006 */
[----:B------:R-:W-:Y:S01]  /*0a00*/  HADD2.F32 R9, -RZ, R9.H1_H1 ;  /* 0x30000009ff097230 */ /* 0x000fe20000004100 */
[----:B------:R-:W-:Y:S01]  /*0a10*/  PRMT R6, RZ, 0x5410, RZ ;  /* 0x00005410ff067816 */ /* 0x000fe200000000ff */
[----:B------:R-:W-:Y:S01]  /*0a20*/  FADD R15, R15, R0 ;  /* 0x000000000f0f7221 */ /* 0x000fe20000000000 */
[----:B------:R-:W-:Y:S01]  /*0a30*/  FMUL R0, R4, R4 ;  /* 0x0000000404007220 */ /* 0x000fe20000400000 */
[----:B------:R-:W-:Y:S01]  /*0a40*/  FADD R11, R11, R10 ;  /* 0x0000000a0b0b7221 */ /* 0x000fe20000000000 */
[----:B------:R-:W-:Y:S01]  /*0a50*/  FADD R4, R9, R4 ;  /* 0x0000000409047221 */ /* 0x000fe20000000000 */
[----:B------:R-:W-:Y:S01]  /*0a60*/  @!P0 PRMT R6, R7, 0x7632, R6 ;  /* 0x0000763207068816 */ /* 0x000fe20000000006 */
[----:B------:R-:W-:Y:S02]  /*0a70*/  FFMA R0, R9, R9, R0 ;  /* 0x0000000909007223 */ /* 0x000fe40000000000 */
[----:B------:R-:W-:Y:S01]  /*0a80*/  FADD R11, R11, R4 ;  /* 0x000000040b0b7221 */ /* 0x000fe20000000000 */
[--C-:B------:R-:W-:Y:S01]  /*0a90*/  HADD2.F32 R4, -RZ, R5.reuse.H0_H0 ;  /* 0x20000005ff047230 */ /* 0x100fe20000004100 */
[----:B------:R-:W-:Y:S01]  /*0aa0*/  @!P0 PRMT R6, R6, 0x5410, R7 ;  /* 0x0000541006068816 */ /* 0x000fe20000000007 */
[----:B------:R-:W-:-:S02]  /*0ab0*/  HADD2.F32 R5, -RZ, R5.H1_H1 ;  /* 0x30000005ff057230 */ /* 0x000fc40000004100 */
[----:B------:R-:W-:Y:S01]  /*0ac0*/  FADD R15, R15, R0 ;  /* 0x000000000f0f7221 */ /* 0x000fe20000000000 */
[----:B------:R-:W-:Y:S01]  /*0ad0*/  FMUL R0, R4, R4 ;  /* 0x0000000404007220 */ /* 0x000fe20000400000 */
[--C-:B------:R-:W-:Y:S02]  /*0ae0*/  HADD2.F32 R7, -RZ, R6.reuse.H0_H0 ;  /* 0x20000006ff077230 */ /* 0x100fe40000004100 */
[C---:B------:R-:W-:Y:S01]  /*0af0*/  FADD R4, R5.reuse, R4 ;  /* 0x0000000405047221 */ /* 0x040fe20000000000 */
[----:B------:R-:W-:Y:S02]  /*0b00*/  HADD2.F32 R6, -RZ, R6.H1_H1 ;  /* 0x30000006ff067230 */ /* 0x000fe40000004100 */
[----:B------:R-:W-:Y:S01]  /*0b10*/  FFMA R0, R5, R5, R0 ;  /* 0x0000000505007223 */ /* 0x000fe20000000000 */
[----:B------:R-:W-:Y:S01]  /*0b20*/  FMUL R5, R7, R7 ;  /* 0x0000000707057220 */ /* 0x000fe20000400000 */
[----:B------:R-:W-:Y:S02]  /*0b30*/  FADD R4, R11, R4 ;  /* 0x000000040b047221 */ /* 0x000fe40000000000 */
[----:B------:R-:W-:Y:S01]  /*0b40*/  FADD R0, R15, R0 ;  /* 0x000000000f007221 */ /* 0x000fe20000000000 */
[C---:B------:R-:W-:Y:S01]  /*0b50*/  FADD R7, R6.reuse, R7 ;  /* 0x0000000706077221 */ /* 0x040fe20000000000 */
[----:B------:R-:W-:-:S03]  /*0b60*/  FFMA R5, R6, R6, R5 ;  /* 0x0000000606057223 */ /* 0x000fc60000000005 */
[----:B------:R-:W-:Y:S01]  /*0b70*/  FADD R12, R4, R7 ;  /* 0x00000007040c7221 */ /* 0x000fe20000000000 */
[----:B------:R-:W-:Y:S01]  /*0b80*/  FADD R0, R0, R5 ;  /* 0x0000000500007221 */ /* 0x000fe20000000000 */
[----:B------:R-:W-:Y:S06]  /*0b90*/  @P2 BRA `(.L_x_229) ;  /* 0xfffffff400d42947 */ /* 0x000fec000383ffff */
[----:B------:R-:W-:-:S07]  /*0ba0*/  VIADD R17, R17, 0xfffffffd ;  /* 0xfffffffd11117836 */ /* 0x000fce0000000000 */
.L_x_228:
        /* <DEDUP_REMOVED lines=14> */
[----:B------:R-:W0:Y:S01]  /*0c90*/  @!P2 LDC.64 R6, c[0x0][0x388] ;  /* 0x0000e200ff06ab82 */ /* 0x000e220000000a00 */
[C---:B------:R-:W-:Y:S01]  /*0ca0*/  @!P2 IMAD.WIDE R14, R17.reuse, 0x20, R2 ;  /* 0x00000020110ea825 */ /* 0x040fe200078e0202 */
[----:B------:R-:W3:Y:S03]  /*0cb0*/  @!P2 LDG.E R20, desc[UR4][R20.64] ;  /* 0x000000041414a981 */ /* 0x000ee6000c1e1900 */
[----:B------:R-:W-:Y:S01]  /*0cc0*/  @!P2 VIADD R11, R17, 0x2 ;  /* 0x00000002110ba836 */ /* 0x000fe20000000000 */
[----:B-1----:R-:W-:-:S03]  /*0cd0*/  @!P2 LEA R8, P0, R14, R8, 0x1 ;  /* 0x000000080e08a211 */ /* 0x002fc600078008ff */
[----:B------:R-:W-:Y:S01]  /*0ce0*/  @!P2 IMAD.WIDE R10, R11, 0x20, R2 ;  /* 0x000000200b0aa825 */ /* 0x000fe200078e0202 */
[----:B------:R-:W-:Y:S02]  /*0cf0*/  @!P2 LEA.HI.X R9, R14, R9, R15, 0x1, P0 ;  /* 0x000000090e09a211 */ /* 0x000fe400000f0c0f */
[----:B------:R-:W-:Y:S02]  /*0d00*/  @!P2 IADD3 R15, PT, PT, R17, 0x3, RZ ;  /* 0x00000003110fa810 */ /* 0x000fe40007ffe0ff */
[C---:B--2---:R-:W-:Y:S01]  /*0d10*/  @!P2 LEA R4, P0, R10.reuse, R4, 0x1 ;  /* 0x000000040a04a211 */ /* 0x044fe200078008ff */
[----:B------:R-:W2:Y:S02]  /*0d20*/  @!P2 LDG.E R24, desc[UR4][R8.64+0x40] ;  /* 0x000040040818a981 */ /* 0x000ea4000c1e1900 */
[----:B------:R-:W-:Y:S01]  /*0d30*/  @!P2 IMAD.WIDE R14, R15, 0x20, R2 ;  /* 0x000000200f0ea825 */ /* 0x000fe200078e0202 */
[----:B------:R-:W-:-:S05]  /*0d40*/  @!P2 LEA.HI.X R5, R10, R5, R11, 0x1, P0 ;  /* 0x000000050a05a211 */ /* 0x000fca00000f0c0b */
[----:B------:R1:W4:Y:S01]  /*0d50*/  @!P2 LDG.E R10, desc[UR4][R4.64] ;  /* 0x00000004040aa981 */ /* 0x000322000c1e1900 */
[----:B0-----:R-:W-:-:S04]  /*0d60*/  @!P2 LEA R6, P0, R14, R6, 0x1 ;  /* 0x000000060e06a211 */ /* 0x001fc800078008ff */
[----:B------:R-:W-:-:S05]  /*0d70*/  @!P2 LEA.HI.X R7, R14, R7, R15, 0x1, P0 ;  /* 0x000000070e07a211 */ /* 0x000fca00000f0c0f */
[----:B------:R0:W5:Y:S01]  /*0d80*/  @!P2 LDG.E R14, desc[UR4][R6.64] ;  /* 0x00000004060ea981 */ /* 0x000162000c1e1900 */
[----:B-1----:R-:W-:Y:S02]  /*0d90*/  PRMT R5, RZ, 0x5410, RZ ;  /* 0x00005410ff057816 */ /* 0x002fe400000000ff */
[----:B------:R-:W-:Y:S02]  /*0da0*/  PRMT R4, RZ, 0x7610, R4 ;  /* 0x00007610ff047816 */ /* 0x000fe40000000004 */
[----:B0-----:R-:W-:Y:S01]  /*0db0*/  PRMT R6, RZ, 0x5410, RZ ;  /* 0x00005410ff067816 */ /* 0x001fe200000000ff */
[----:B------:R-:W-:Y:S01]  /*0dc0*/  VIADD R17, R17, 0x4 ;  /* 0x0000000411117836 */ /* 0x000fe20000000000 */
[----:B---3--:R-:W-:-:S04]  /*0dd0*/  @!P2 PRMT R5, R5, 0x5410, R20 ;  /* 0x000054100505a816 */ /* 0x008fc80000000014 */
[----:B------:R-:W-:-:S05]  /*0de0*/  @!P2 PRMT R5, R20, 0x7632, R5 ;  /* 0x000076321405a816 */ /* 0x000fca0000000005 */
[--C-:B------:R-:W-:Y:S02]  /*0df0*/  HADD2.F32 R8, -RZ, R5.reuse.H1_H1 ;  /* 0x30000005ff087230 */ /* 0x100fe40000004100 */
[----:B------:R-:W-:Y:S01]  /*0e00*/  HADD2.F32 R9, -RZ, R5.H0_H0 ;  /* 0x20000005ff097230 */ /* 0x000fe20000004100 */
[----:B------:R-:W-:-:S04]  /*0e10*/  PRMT R5, RZ, 0x7610, R5 ;  /* 0x00007610ff057816 */ /* 0x000fc80000000005 */
[----:B------:R-:W-:Y:S01]  /*0e20*/  FADD R11, R8, R9 ;  /* 0x00000009080b7221 */ /* 0x000fe20000000000 */
[----:B------:R-:W-:Y:S01]  /*0e30*/  FMUL R9, R9, R9 ;  /* 0x0000000909097220 */ /* 0x000fe20000400000 */
[----:B--2---:R-:W-:-:S03]  /*0e40*/  @!P2 PRMT R5, R24, 0x7632, R5 ;  /* 0x000076321805a816 */ /* 0x004fc60000000005 */
[----:B------:R-:W-:Y:S01]  /*0e50*/  FFMA R9, R8, R8, R9 ;  /* 0x0000000808097223 */ /* 0x000fe20000000009 */
[----:B------:R-:W-:Y:S02]  /*0e60*/  @!P2 PRMT R4, R24, 0x7610, R4 ;  /* 0x000076101804a816 */ /* 0x000fe40000000004 */
[----:B----4-:R-:W-:Y:S01]  /*0e70*/  @!P2 PRMT R6, R6, 0x5410, R10 ;  /* 0x000054100606a816 */ /* 0x010fe2000000000a */
[----:B------:R-:W-:Y:S01]  /*0e80*/  FADD R8, R0, R9 ;  /* 0x0000000900087221 */ /* 0x000fe20000000000 */
[----:B------:R-:W-:Y:S01]  /*0e90*/  PRMT R0, RZ, 0x5410, RZ ;  /* 0x00005410ff007816 */ /* 0x000fe200000000ff */
[----:B------:R-:W-:Y:S01]  /*0ea0*/  HADD2.F32 R5, -RZ, R5.H0_H0 ;  /* 0x20000005ff057230 */ /* 0x000fe20000004100 */
[----:B------:R-:W-:Y:S01]  /*0eb0*/  @!P2 PRMT R6, R10, 0x7632, R6 ;  /* 0x000076320a06a816 */ /* 0x000fe20000000006 */
[----:B------:R-:W-:Y:S01]  /*0ec0*/  HADD2.F32 R4, -RZ, R4.H0_H0 ;  /* 0x20000004ff047230 */ /* 0x000fe20000004100 */
[----:B-----5:R-:W-:Y:S01]  /*0ed0*/  @!P2 PRMT R0, R14, 0x7632, R0 ;  /* 0x000076320e00a816 */ /* 0x020fe20000000000 */
[----:B------:R-:W-:Y:S01]  /*0ee0*/  FADD R12, R12, R11 ;  /* 0x0000000b0c0c7221 */ /* 0x000fe20000000000 */
[----:B------:R-:W-:Y:S01]  /*0ef0*/  FMUL R7, R5, R5 ;  /* 0x0000000505077220 */ /* 0x000fe20000400000 */
[--C-:B------:R-:W-:Y:S01]  /*0f00*/  HADD2.F32 R9, -RZ, R6.reuse.H0_H0 ;  /* 0x20000006ff097230 */ /* 0x100fe20000004100 */
[----:B------:R-:W-:Y:S01]  /*0f10*/  @!P2 PRMT R0, R0, 0x5410, R14 ;  /* 0x000054100000a816 */ /* 0x000fe2000000000e */
[C---:B------:R-:W-:Y:S01]  /*0f20*/  FADD R5, R4.reuse, R5 ;  /* 0x0000000504057221 */ /* 0x040fe20000000000 */
[----:B------:R-:W-:Y:S01]  /*0f30*/  FFMA R7, R4, R4, R7 ;  /* 0x0000000404077223 */ /* 0x000fe20000000007 */
[----:B------:R-:W-:-:S02]  /*0f40*/  HADD2.F32 R6, -RZ, R6.H1_H1 ;  /* 0x30000006ff067230 */ /* 0x000fc40000004100 */
[----:B------:R-:W-:Y:S01]  /*0f50*/  FADD R12, R12, R5 ;  /* 0x000000050c0c7221 */ /* 0x000fe20000000000 */
[--C-:B------:R-:W-:Y:S02]  /*0f60*/  HADD2.F32 R11, -RZ, R0.reuse.H0_H0 ;  /* 0x20000000ff0b7230 */ /* 0x100fe40000004100 */
[----:B------:R-:W-:Y:S01]  /*0f70*/  FMUL R5, R9, R9 ;  /* 0x0000000909057220 */ /* 0x000fe20000400000 */
[----:B------:R-:W-:Y:S02]  /*0f80*/  HADD2.F32 R0, -RZ, R0.H1_H1 ;  /* 0x30000000ff007230 */ /* 0x000fe40000004100 */
[----:B------:R-:W-:Y:S01]  /*0f90*/  FADD R8, R8, R7 ;  /* 0x0000000708087221 */ /* 0x000fe20000000000 */
[C---:B------:R-:W-:Y:S01]  /*0fa0*/  FADD R9, R6.reuse, R9 ;  /* 0x0000000906097221 */ /* 0x040fe20000000000 */
        /* <DEDUP_REMOVED lines=8> */
.L_x_230:
        /* <DEDUP_REMOVED lines=16> */
[----:B------:R-:W3:Y:S01]  /*1130*/  @!P0 LDG.E R10, desc[UR4][R10.64+0x40] ;  /* 0x000040040a0a8981 */ /* 0x000ee2000c1e1900 */
[----:B------:R-:W-:Y:S02]  /*1140*/  PRMT R4, RZ, 0x5410, RZ ;  /* 0x00005410ff047816 */ /* 0x000fe400000000ff */
[----:B0-----:R-:W-:Y:S02]  /*1150*/  PRMT R7, RZ, 0x7610, R7 ;  /* 0x00007610ff077816 */ /* 0x001fe40000000007 */
[----:B------:R-:W-:Y:S01]  /*1160*/  PRMT R8, RZ, 0x7610, R8 ;  /* 0x00007610ff087816 */ /* 0x000fe20000000008 */
[----:B------:R-:W-:Y:S01]  /*1170*/  VIADD R17, R17, 0x2 ;  /* 0x0000000211117836 */ /* 0x000fe20000000000 */
[----:B--2---:R-:W-:-:S04]  /*1180*/  @!P0 PRMT R4, R6, 0x7632, R4 ;  /* 0x0000763206048816 */ /* 0x004fc80000000004 */
[----:B------:R-:W-:Y:S02]  /*1190*/  @!P0 PRMT R4, R4, 0x5410, R6 ;  /* 0x0000541004048816 */ /* 0x000fe40000000006 */
[----:B---3--:R-:W-:-:S03]  /*11a0*/  @!P0 PRMT R7, R10, 0x7632, R7 ;  /* 0x000076320a078816 */ /* 0x008fc60000000007 */
[--C-:B------:R-:W-:Y:S01]  /*11b0*/  HADD2.F32 R5, -RZ, R4.reuse.H0_H0 ;  /* 0x20000004ff057230 */ /* 0x100fe20000004100 */
[----:B------:R-:W-:Y:S01]  /*11c0*/  @!P0 PRMT R8, R10, 0x7610, R8 ;  /* 0x000076100a088816 */ /* 0x000fe20000000008 */
[----:B------:R-:W-:Y:S02]  /*11d0*/  HADD2.F32 R4, -RZ, R4.H1_H1 ;  /* 0x30000004ff047230 */ /* 0x000fe40000004100 */
[----:B------:R-:W-:Y:S02]  /*11e0*/  HADD2.F32 R9, -RZ, R7.H0_H0 ;  /* 0x20000007ff097230 */ /* 0x000fe40000004100 */
[----:B------:R-:W-:Y:S01]  /*11f0*/  FMUL R7, R5, R5 ;  /* 0x0000000505077220 */ /* 0x000fe20000400000 */
[----:B------:R-:W-:Y:S02]  /*1200*/  HADD2.F32 R8, -RZ, R8.H0_H0 ;  /* 0x20000008ff087230 */ /* 0x000fe40000004100 */
[C---:B------:R-:W-:Y:S01]  /*1210*/  FADD R5, R4.reuse, R5 ;  /* 0x0000000504057221 */ /* 0x040fe20000000000 */
[----:B------:R-:W-:Y:S01]  /*1220*/  FFMA R7, R4, R4, R7 ;  /* 0x0000000404077223 */ /* 0x000fe20000000007 */
[----:B------:R-:W-:-:S02]  /*1230*/  FMUL R11, R9, R9 ;  /* 0x00000009090b7220 */ /* 0x000fc40000400000 */
[----:B------:R-:W-:Y:S01]  /*1240*/  FADD R12, R12, R5 ;  /* 0x000000050c0c7221 */ /* 0x000fe20000000000 */
[----:B------:R-:W-:Y:S01]  /*1250*/  FADD R9, R8, R9 ;  /* 0x0000000908097221 */ /* 0x000fe20000000000 */
[----:B------:R-:W-:Y:S01]  /*1260*/  FADD R0, R0, R7 ;  /* 0x0000000700007221 */ /* 0x000fe20000000000 */
[----:B------:R-:W-:Y:S02]  /*1270*/  FFMA R11, R8, R8, R11 ;  /* 0x00000008080b7223 */ /* 0x000fe4000000000b */
[----:B------:R-:W-:Y:S02]  /*1280*/  FADD R12, R12, R9 ;  /* 0x000000090c0c7221 */ /* 0x000fe40000000000 */
[----:B------:R-:W-:-:S07]  /*1290*/  FADD R0, R0, R11 ;  /* 0x0000000b00007221 */ /* 0x000fce0000000000 */
.L_x_231:
        /* <DEDUP_REMOVED lines=13> */
.L_x_233:
[----:B------:R-:W-:Y:S05]  /*1370*/  BSYNC.RECONVERGENT B0 ;  /* 0x0000000000007941 */ /* 0x000fea0003800200 */
.L_x_232:
[----:B------:R-:W-:Y:S02]  /*1380*/  HADD2.F32 R22, -RZ, R22.H0_H0 ;  /* 0x20000016ff167230 */ /* 0x000fe40000004100 */
[----:B------:R-:W-:-:S03]  /*1390*/  HADD2.F32 R3, -RZ, R3.H0_H0 ;  /* 0x20000003ff037230 */ /* 0x000fc60000004100 */
[----:B------:R-:W-:Y:S02]  /*13a0*/  FMUL R2, R22, R22 ;  /* 0x0000001616027220 */ /* 0x000fe40000400000 */
[C---:B------:R-:W-:Y:S02]  /*13b0*/  FADD R5, R3.reuse, R22 ;  /* 0x0000001603057221 */ /* 0x040fe40000000000 */
[----:B------:R-:W-:Y:S02]  /*13c0*/  FFMA R3, R3, R3, R2 ;  /* 0x0000000303037223 */ /* 0x000fe40000000002 */
[----:B------:R-:W-:Y:S02]  /*13d0*/  FADD R12, R12, R5 ;  /* 0x000000050c0c7221 */ /* 0x000fe40000000000 */
[----:B------:R-:W-:-:S07]  /*13e0*/  FADD R0, R0, R3 ;  /* 0x0000000300007221 */ /* 0x000fce0000000000 */
.L_x_227:
[----:B------:R-:W0:Y:S02]  /*13f0*/  LDCU UR6, c[0x0][0x3cc] ;  /* 0x00007980ff0677ac */ /* 0x000e240008000800 */
[----:B0-----:R-:W0:Y:S01]  /*1400*/  I2F.U32.RP R4, UR6 ;  /* 0x0000000600047d06 */ /* 0x001e220008209000 */
[----:B------:R-:W-:-:S07]  /*1410*/  ISETP.NE.U32.AND P2, PT, RZ, UR6, PT ;  /* 0x00000006ff007c0c */ /* 0x000fce000bf45070 */
[----:B0-----:R-:W0:Y:S02]  /*1420*/  MUFU.RCP R4, R4 ;  /* 0x0000000400047308 */ /* 0x001e240000001000 */
[----:B0-----:R-:W-:Y:S02]  /*1430*/  IADD3 R2, PT, PT, R4, 0xffffffe, RZ ;  /* 0x0ffffffe04027810 */ /* 0x001fe40007ffe0ff */
[----:B------:R-:W0:Y:S04]  /*1440*/  S2R R4, SR_CgaCtaId ;  /* 0x0000000000047919 */ /* 0x000e280000008800 */
[----:B------:R1:W2:Y:S02]  /*1450*/  F2I.FTZ.U32.TRUNC.NTZ R3, R2 ;  /* 0x0000000200037305 */ /* 0x0002a4000021f000 */
[----:B-1----:R-:W-:-:S02]  /*1460*/  IMAD.MOV.U32 R2, RZ, RZ, RZ ;  /* 0x000000ffff027224 */ /* 0x002fc400078e00ff */
        /* <DEDUP_REMOVED lines=9> */
[----:B------:R-:W-:Y:S02]  /*1500*/  ISETP.GE.U32.AND P1, PT, R3, UR6, PT ;  /* 0x0000000603007c0c */ /* 0x000fe4000bf26070 */
[----:B------:R-:W-:-:S04]  /*1510*/  MOV R3, 0x400 ;  /* 0x0000040000037802 */ /* 0x000fc80000000f00 */
[----:B0-----:R-:W-:-:S07]  /*1520*/  LEA R3, R4, R3, 0x18 ;  /* 0x0000000304037211 */ /* 0x001fce00078ec0ff */
        /* <DEDUP_REMOVED lines=14> */
[----:B0-----:R-:W0:Y:S01]  /*1610*/  S2R R0, SR_TID.X ;  /* 0x0000000000007919 */ /* 0x001e220000002100 */
[----:B------:R-:W-:Y:S01]  /*1620*/  UMOV UR6, 0xffffffff ;  /* 0xffffffff00067882 */ /* 0x000fe20000000000 */
[----:B------:R-:W1:Y:S01]  /*1630*/  S2R R6, SR_TID.X ;  /* 0x0000000000067919 */ /* 0x000e620000002100 */
[----:B0-----:R-:W-:-:S05]  /*1640*/  IMAD R3, R0, 0x6c, R3 ;  /* 0x0000006c00037824 */ /* 0x001fca00078e0203 */
[----:B------:R-:W-:Y:S04]  /*1650*/  LDS R29, [R3+0x14] ;  /* 0x00001400031d7984 */ /* 0x000fe80000000800 */
[----:B------:R-:W0:Y:S04]  /*1660*/  LDS R28, [R3+0x20] ;  /* 0x00002000031c7984 */ /* 0x000e280000000800 */
[----:B------:R-:W2:Y:S04]  /*1670*/  LDS R30, [R3+0x1c] ;  /* 0x00001c00031e7984 */ /* 0x000ea80000000800 */
[----:B------:R-:W-:Y:S04]  /*1680*/  LDS R26, [R3+0x18] ;  /* 0x00001800031a7984 */ /* 0x000fe80000000800 */
[----:B------:R-:W3:Y:S04]  /*1690*/  LDS R27, [R3+0x24] ;  /* 0x00002400031b7984 */ /* 0x000ee80000000800 */
[----:B------:R-:W4:Y:S04]  /*16a0*/  LDS R23, [R3+0x2c] ;  /* 0x00002c0003177984 */ /* 0x000f280000000800 */
[----:B------:R-:W5:Y:S04]  /*16b0*/  LDS R25, [R3+0x28] ;  /* 0x0000280003197984 */ /* 0x000f680000000800 */
[----:B------:R-:W1:Y:S04]  /*16c0*/  LDS R24, [R3+0x30] ;  /* 0x0000300003187984 */ /* 0x000e680000000800 */
[----:B------:R-:W1:Y:S04]  /*16d0*/  LDS R20, [R3+0x38] ;  /* 0x0000380003147984 */ /* 0x000e680000000800 */
[----:B------:R-:W1:Y:S04]  /*16e0*/  LDS R22, [R3+0x34] ;  /* 0x0000340003167984 */ /* 0x000e680000000800 */
[----:B------:R-:W1:Y:S04]  /*16f0*/  LDS R21, [R3+0x3c] ;  /* 0x00003c0003157984 */ /* 0x000e680000000800 */
[----:B------:R-:W1:Y:S01]  /*1700*/  LDS R17, [R3+0x44] ;  /* 0x0000440003117984 */ /* 0x000e620000000800 */
[----:B0-----:R-:W-:-:S03]  /*1710*/  FADD R5, R29, R28 ;  /* 0x0000001c1d057221 */ /* 0x001fc60000000000 */
[----:B------:R-:W0:Y:S01]  /*1720*/  LDS R19, [R3+0x40] ;  /* 0x0000400003137984 */ /* 0x000e220000000800 */
[----:B--2---:R-:W-:-:S03]  /*1730*/  ISETP.NE.AND P0, PT, R30, RZ, PT ;  /* 0x000000ff1e00720c */ /* 0x004fc60003f05270 */
[----:B------:R-:W2:Y:S01]  /*1740*/  LDS R18, [R3+0x48] ;  /* 0x0000480003127984 */ /* 0x000ea20000000800 */
[----:B------:R-:W-:Y:S02]  /*1750*/  FSEL R0, R5, R28, !P0 ;  /* 0x0000001c05007208 */ /* 0x000fe40004000000 */
[----:B------:R-:W-:Y:S01]  /*1760*/  P2R R32, PR, RZ, 0x1 ;  /* 0x00000001ff207803 */ /* 0x000fe20000000000 */
[----:B------:R-:W2:Y:S01]  /*1770*/  LDS R14, [R3+0x50] ;  /* 0x00005000030e7984 */ /* 0x000ea20000000800 */
[----:B---3--:R-:W-:-:S03]  /*1780*/  FADD R2, R26, R27 ;  /* 0x0000001b1a027221 */ /* 0x008fc60000000000 */
[----:B------:R-:W3:Y:S01]  /*1790*/  LDS R16, [R3+0x4c] ;  /* 0x00004c0003107984 */ /* 0x000ee20000000800 */
[----:B----4-:R-:W-:Y:S01]  /*17a0*/  FADD R0, R23, R0 ;  /* 0x0000000017007221 */ /* 0x010fe20000000000 */
[----:B------:R-:W-:Y:S02]  /*17b0*/  FSEL R5, R2, R27, !P0 ;  /* 0x0000001b02057208 */ /* 0x000fe40004000000 */
[----:B------:R-:W4:Y:S01]  /*17c0*/  LDS R15, [R3+0x54] ;  /* 0x00005400030f7984 */ /* 0x000f220000000800 */
[----:B-----5:R-:W-:-:S03]  /*17d0*/  ISETP.NE.AND P6, PT, R25, RZ, PT ;  /* 0x000000ff1900720c */ /* 0x020fc60003fc5270 */
[----:B------:R-:W5:Y:S01]  /*17e0*/  LDS R11, [R3+0x5c] ;  /* 0x00005c00030b7984 */ /* 0x000f620000000800 */
[----:B-1----:R-:W-:Y:S01]  /*17f0*/  FADD R7, R24, R5 ;  /* 0x0000000518077221 */ /* 0x002fe20000000000 */
[----:B------:R-:W-:Y:S02]  /*1800*/  FSEL R5, R0, R23, !P6 ;  /* 0x0000001700057208 */ /* 0x000fe40007000000 */
[----:B------:R-:W1:Y:S02]  /*1810*/  LDS R13, [R3+0x58] ;  /* 0x00005800030d7984 */ /* 0x000e640000000800 */
[----:B------:R-:W-:Y:S01]  /*1820*/  FSEL R0, R7, R24, !P6 ;  /* 0x0000001807007208 */ /* 0x000fe20007000000 */
[----:B------:R-:W-:Y:S01]  /*1830*/  FADD R5, R20, R5 ;  /* 0x0000000514057221 */ /* 0x000fe20000000000 */
[----:B------:R-:W1:Y:S01]  /*1840*/  LDS R12, [R3+0x60] ;  /* 0x00006000030c7984 */ /* 0x000e620000000800 */
[----:B------:R-:W-:-:S03]  /*1850*/  ISETP.NE.AND P5, PT, R22, RZ, PT ;  /* 0x000000ff1600720c */ /* 0x000fc60003fa5270 */
[----:B------:R-:W1:Y:S01]  /*1860*/  LDS R10, [R3+0x10] ;  /* 0x00001000030a7984 */ /* 0x000e620000000800 */
[----:B------:R-:W-:Y:S01]  /*1870*/  FADD R2, R21, R0 ;  /* 0x0000000015027221 */ /* 0x000fe20000000000 */
[----:B------:R-:W-:Y:S02]  /*1880*/  FSEL R0, R5, R20, !P5 ;  /* 0x0000001405007208 */ /* 0x000fe40006800000 */
[----:B------:R-:W1:Y:S02]  /*1890*/  LDS R8, [R3+0x68] ;  /* 0x0000680003087984 */ /* 0x000e640000000800 */
[----:B------:R-:W-:Y:S01]  /*18a0*/  FSEL R5, R2, R21, !P5 ;  /* 0x0000001502057208 */ /* 0x000fe20006800000 */
[----:B------:R-:W-:Y:S01]  /*18b0*/  FADD R0, R17, R0 ;  /* 0x0000000011007221 */ /* 0x000fe20000000000 */
[----:B------:R-:W1:Y:S01]  /*18c0*/  LDS R7, [R3+0x6c] ;  /* 0x00006c0003077984 */ /* 0x000e620000000800 */
[----:B0-----:R-:W-:-:S03]  /*18d0*/  ISETP.NE.AND P4, PT, R19, RZ, PT ;  /* 0x000000ff1300720c */ /* 0x001fc60003f85270 */
[----:B------:R0:W1:Y:S01]  /*18e0*/  LDS R9, [R3+0x64] ;  /* 0x0000640003097984 */ /* 0x0000620000000800 */
[----:B--2---:R-:W-:Y:S01]  /*18f0*/  FADD R5, R18, R5 ;  /* 0x0000000512057221 */ /* 0x004fe20000000000 */
[----:B------:R-:W-:-:S04]  /*1900*/  FSEL R33, R0, R17, !P4 ;  /* 0x0000001100217208 */ /* 0x000fc80006000000 */
[----:B------:R-:W-:Y:S01]  /*1910*/  FSEL R0, R5, R18, !P4 ;  /* 0x0000001205007208 */ /* 0x000fe20006000000 */
[----:B------:R-:W-:Y:S01]  /*1920*/  FADD R33, R14, R33 ;  /* 0x000000210e217221 */ /* 0x000fe20000000000 */
[----:B---3--:R-:W-:Y:S01]  /*1930*/  ISETP.NE.AND P3, PT, R16, RZ, PT ;  /* 0x000000ff1000720c */ /* 0x008fe20003f65270 */
[----:B------:R-:W2:Y:S02]  /*1940*/  S2R R5, SR_LANEID ;  /* 0x0000000000057919 */ /* 0x000ea40000000000 */
[----:B----4-:R-:W-:Y:S01]  /*1950*/  FADD R0, R15, R0 ;  /* 0x000000000f007221 */ /* 0x010fe20000000000 */
[----:B------:R-:W-:-:S04]  /*1960*/  FSEL R2, R33, R14, !P3 ;  /* 0x0000000e21027208 */ /* 0x000fc80005800000 */
[----:B0-----:R-:W-:Y:S01]  /*1970*/  FSEL R3, R0, R15, !P3 ;  /* 0x0000000f00037208 */ /* 0x001fe20005800000 */
[----:B-----5:R-:W-:Y:S01]  /*1980*/  FADD R2, R11, R2 ;  /* 0x000000020b027221 */ /* 0x020fe20000000000 */
[----:B-1----:R-:W-:-:S03]  /*1990*/  ISETP.NE.AND P2, PT, R13, RZ, PT ;  /* 0x000000ff0d00720c */ /* 0x002fc60003f45270 */
[----:B------:R-:W-:Y:S01]  /*19a0*/  FADD R33, R12, R3 ;  /* 0x000000030c217221 */ /* 0x000fe20000000000 */
[----:B------:R-:W-:Y:S02]  /*19b0*/  FSEL R3, R2, R11, !P2 ;  /* 0x0000000b02037208 */ /* 0x000fe40005000000 */
[----:B------:R-:W-:Y:S02]  /*19c0*/  IADD3 R0, PT, PT, R25, R30, R10 ;  /* 0x0000001e19007210 */ /* 0x000fe40007ffe00a */
[----:B------:R-:W-:Y:S02]  /*19d0*/  FSEL R2, R33, R12, !P2 ;  /* 0x0000000c21027208 */ /* 0x000fe40005000000 */
[----:B------:R-:W-:Y:S01]  /*19e0*/  IADD3 R0, PT, PT, R19, R0, R22 ;  /* 0x0000000013007210 */ /* 0x000fe20007ffe016 */
[----:B------:R-:W-:-:S03]  /*19f0*/  FADD R33, R8, R3 ;  /* 0x0000000308217221 */ /* 0x000fc60000000000 */
[----:B------:R-:W-:Y:S01]  /*1a00*/  IADD3 R0, PT, PT, R13, R0, R16 ;  /* 0x000000000d007210 */ /* 0x000fe20007ffe010 */
[----:B------:R-:W-:Y:S01]  /*1a10*/  FADD R2, R7, R2 ;  /* 0x0000000207027221 */ /* 0x000fe20000000000 */
[----:B------:R-:W-:-:S03]  /*1a20*/  ISETP.NE.AND P1, PT, R9, RZ, PT ;  /* 0x000000ff0900720c */ /* 0x000fc60003f25270 */
[----:B------:R-:W-:Y:S01]  /*1a30*/  IMAD.IADD R3, R9, 0x1, R0 ;  /* 0x0000000109037824 */ /* 0x000fe200078e0200 */
[----:B------:R-:W-:Y:S02]  /*1a40*/  FSEL R4, R33, R8, !P1 ;  /* 0x0000000821047208 */ /* 0x000fe40004800000 */
[----:B------:R-:W-:Y:S01]  /*1a50*/  FSEL R2, R2, R7, !P1 ;  /* 0x0000000702027208 */ /* 0x000fe20004800000 */
[----:B--2---:R-:W-:Y:S06]  /*1a60*/  BRA.DIV UR6, `(.L_x_235) ;  /* 0x0000000a06907947 */ /* 0x004fec000b800000 */
[----:B------:R-:W0:Y:S01]  /*1a70*/  SHFL.UP PT, R35, R2, 0x1, RZ ;  /* 0x0420000002237989 */ /* 0x000e2200000e00ff */
[----:B------:R-:W-:Y:S02]  /*1a80*/  P2R R0, PR, RZ, 0x2 ;  /* 0x00000002ff007803 */ /* 0x000fe40000000000 */
[----:B------:R-:W-:Y:S01]  /*1a90*/  ISETP.GE.AND P1, PT, R5, 0x1, PT ;  /* 0x000000010500780c */ /* 0x000fe20003f26270 */
[----:B------:R-:W1:Y:S01]  /*1aa0*/  SHFL.UP PT, R36, R4, 0x1, RZ ;  /* 0x0420000004247989 */ /* 0x000e6200000e00ff */
[----:B------:R-:W-:-:S03]  /*1ab0*/  ISETP.NE.AND P0, PT, R3, RZ, PT ;  /* 0x000000ff0300720c */ /* 0x000fc60003f05270 */
[----:B------:R-:W2:Y:S01]  /*1ac0*/  SHFL.UP PT, R37, R3, 0x1, RZ ;  /* 0x0420000003257989 */ /* 0x000ea200000e00ff */
[----:B0-----:R-:W-:Y:S01]  /*1ad0*/  FADD R35, R2, R35 ;  /* 0x0000002302237221 */ /* 0x001fe20000000000 */
[----:B-1----:R-:W-:-:S06]  /*1ae0*/  FADD R33, R4, R36 ;  /* 0x0000002404217221 */ /* 0x002fcc0000000000 */
[----:B------:R-:W-:Y:S02]  /*1af0*/  @P1 FSEL R2, R35, R2, !P0 ;  /* 0x0000000223021208 */ /* 0x000fe40004000000 */
[----:B--2---:R-:W-:-:S03]  /*1b00*/  SEL R34, R37, RZ, P1 ;  /* 0x000000ff25227207 */ /* 0x004fc60000800000 */
[----:B------:R-:W0:Y:S01]  /*1b10*/  SHFL.UP PT, R35, R2, 0x2, RZ ;  /* 0x0440000002237989 */ /* 0x000e2200000e00ff */
[----:B------:R-:W-:Y:S02]  /*1b20*/  @P1 FSEL R4, R33, R4, !P0 ;  /* 0x0000000421041208 */ /* 0x000fe40004000000 */
[----:B------:R-:W-:Y:S02]  /*1b30*/  ISETP.GE.AND P1, PT, R5, 0x2, PT ;  /* 0x000000020500780c */ /* 0x000fe40003f26270 */
[----:B------:R-:W-:Y:S01]  /*1b40*/  IADD3 R37, PT, PT, R3, R34, RZ ;  /* 0x0000002203257210 */ /* 0x000fe20007ffe0ff */
[----:B------:R-:W1:Y:S03]  /*1b50*/  SHFL.UP PT, R36, R4, 0x2, RZ ;  /* 0x0440000004247989 */ /* 0x000e6600000e00ff */
[----:B------:R-:W-:Y:S01]  /*1b60*/  ISETP.NE.AND P0, PT, R37, RZ, PT ;  /* 0x000000ff2500720c */ /* 0x000fe20003f05270 */
[----:B0-----:R-:W-:-:S06]  /*1b70*/  FADD R35, R2, R35 ;  /* 0x0000002302237221 */ /* 0x001fcc0000000000 */
[----:B------:R-:W-:Y:S01]  /*1b80*/  @P1 FSEL R2, R35, R2, !P0 ;  /* 0x0000000223021208 */ /* 0x000fe20004000000 */
[----:B-1----:R-:W-:Y:S01]  /*1b90*/  FADD R33, R4, R36 ;  /* 0x0000002404217221 */ /* 0x002fe20000000000 */
[----:B------:R-:W0:Y:S04]  /*1ba0*/  SHFL.UP PT, R35, R37, 0x2, RZ ;  /* 0x0440000025237989 */ /* 0x000e2800000e00ff */
[----:B------:R-:W-:Y:S01]  /*1bb0*/  @P1 FSEL R4, R33, R4, !P0 ;  /* 0x0000000421041208 */ /* 0x000fe20004000000 */
[----:B------:R-:W1:Y:S01]  /*1bc0*/  SHFL.UP PT, R3, R2, 0x4, RZ ;  /* 0x0480000002037989 */ /* 0x000e6200000e00ff */
[----:B0-----:R-:W-:-:S03]  /*1bd0*/  SEL R34, R35, RZ, P1 ;  /* 0x000000ff23227207 */ /* 0x001fc60000800000 */
[----:B------:R-:W0:Y:S01]  /*1be0*/  SHFL.UP PT, R35, R4, 0x4, RZ ;  /* 0x0480000004237989 */ /* 0x000e2200000e00ff */
[----:B------:R-:W-:Y:S01]  /*1bf0*/  ISETP.GE.AND P1, PT, R5, 0x4, PT ;  /* 0x000000040500780c */ /* 0x000fe20003f26270 */
[----:B------:R-:W-:Y:S02]  /*1c00*/  IMAD.IADD R37, R37, 0x1, R34 ;  /* 0x0000000125257824 */ /* 0x000fe400078e0222 */
[----:B-1----:R-:W-:-:S03]  /*1c10*/  FADD R3, R2, R3 ;  /* 0x0000000302037221 */ /* 0x002fc60000000000 */
[----:B------:R-:W-:-:S07]  /*1c20*/  ISETP.NE.AND P0, PT, R37, RZ, PT ;  /* 0x000000ff2500720c */ /* 0x000fce0003f05270 */
[----:B------:R-:W-:-:S05]  /*1c30*/  @P1 FSEL R2, R3, R2, !P0 ;  /* 0x0000000203021208 */ /* 0x000fca0004000000 */
[----:B------:R-:W1:Y:S01]  /*1c40*/  SHFL.UP PT, R3, R2, 0x8, RZ ;  /* 0x0500000002037989 */ /* 0x000e6200000e00ff */
[----:B0-----:R-:W-:-:S05]  /*1c50*/  FADD R35, R4, R35 ;  /* 0x0000002304237221 */ /* 0x001fca0000000000 */
[----:B------:R-:W-:Y:S02]  /*1c60*/  @P1 FSEL R4, R35, R4, !P0 ;  /* 0x0000000423041208 */ /* 0x000fe40004000000 */
[----:B------:R-:W0:Y:S01]  /*1c70*/  SHFL.UP PT, R35, R37, 0x4, RZ ;  /* 0x0480000025237989 */ /* 0x000e2200000e00ff */
[----:B-1----:R-:W-:Y:S01]  /*1c80*/  FADD R3, R2, R3 ;  /* 0x0000000302037221 */ /* 0x002fe20000000000 */
[----:B0-----:R-:W-:Y:S02]  /*1c90*/  SEL R34, R35, RZ, P1 ;  /* 0x000000ff23227207 */ /* 0x001fe40000800000 */
[----:B------:R-:W0:Y:S01]  /*1ca0*/  SHFL.UP PT, R35, R4, 0x8, RZ ;  /* 0x0500000004237989 */ /* 0x000e2200000e00ff */
[----:B------:R-:W-:Y:S02]  /*1cb0*/  ISETP.GE.AND P1, PT, R5, 0x8, PT ;  /* 0x000000080500780c */ /* 0x000fe40003f26270 */
[----:B------:R-:W-:-:S05]  /*1cc0*/  IMAD.IADD R37, R37, 0x1, R34 ;  /* 0x0000000125257824 */ /* 0x000fca00078e0222 */
[----:B------:R-:W-:-:S06]  /*1cd0*/  ISETP.NE.AND P0, PT, R37, RZ, PT ;  /* 0x000000ff2500720c */ /* 0x000fcc0003f05270 */
[----:B------:R-:W-:Y:S01]  /*1ce0*/  @P1 FSEL R2, R3, R2, !P0 ;  /* 0x0000000203021208 */ /* 0x000fe20004000000 */
[----:B0-----:R-:W-:-:S05]  /*1cf0*/  FADD R35, R4, R35 ;  /* 0x0000002304237221 */ /* 0x001fca0000000000 */
[----:B------:R-:W-:Y:S02]  /*1d00*/  @P1 FSEL R4, R35, R4, !P0 ;  /* 0x0000000423041208 */ /* 0x000fe40004000000 */
[----:B------:R-:W0:Y:S04]  /*1d10*/  SHFL.UP PT, R35, R37, 0x8, RZ ;  /* 0x0500000025237989 */ /* 0x000e2800000e00ff */
[----:B------:R-:W1:Y:S01]  /*1d20*/  SHFL.UP PT, R3, R4, 0x10, RZ ;  /* 0x0600000004037989 */ /* 0x000e6200000e00ff */
[----:B0-----:R-:W-:-:S03]  /*1d30*/  SEL R34, R35, RZ, P1 ;  /* 0x000000ff23227207 */ /* 0x001fc60000800000 */
[----:B------:R-:W0:Y:S01]  /*1d40*/  SHFL.UP PT, R35, R2, 0x10, RZ ;  /* 0x0600000002237989 */ /* 0x000e2200000e00ff */
[----:B------:R-:W-:Y:S01]  /*1d50*/  ISETP.GE.AND P1, PT, R5, 0x10, PT ;  /* 0x000000100500780c */ /* 0x000fe20003f26270 */
[----:B-1----:R-:W-:Y:S01]  /*1d60*/  FADD R3, R4, R3 ;  /* 0x0000000304037221 */ /* 0x002fe20000000000 */
[----:B------:R-:W-:-:S04]  /*1d70*/  IADD3 R37, PT, PT, R37, R34, RZ ;  /* 0x0000002225257210 */ /* 0x000fc80007ffe0ff */
[----:B------:R-:W-:Y:S01]  /*1d80*/  ISETP.NE.AND P0, PT, R37, RZ, PT ;  /* 0x000000ff2500720c */ /* 0x000fe20003f05270 */
[----:B------:R-:W1:Y:S06]  /*1d90*/  SHFL.UP PT, R33, R37, 0x10, RZ ;  /* 0x0600000025217989 */ /* 0x000e6c00000e00ff */
[----:B------:R-:W-:-:S06]  /*1da0*/  @P1 FSEL R4, R3, R4, !P0 ;  /* 0x0000000403041208 */ /* 0x000fcc0004000000 */
[----:B------:R-:W2:Y:S01]  /*1db0*/  SHFL.UP PT, R4, R4, 0x1, RZ ;  /* 0x0420000004047989 */ /* 0x000ea200000e00ff */
[----:B0-----:R-:W-:-:S05]  /*1dc0*/  FADD R35, R2, R35 ;  /* 0x0000002302237221 */ /* 0x001fca0000000000 */
[----:B------:R-:W-:Y:S02]  /*1dd0*/  @P1 FSEL R2, R35, R2, !P0 ;  /* 0x0000000223021208 */ /* 0x000fe40004000000 */
[----:B------:R-:W-:Y:S02]  /*1de0*/  ISETP.GE.AND P0, PT, R5, 0x10, PT ;  /* 0x000000100500780c */ /* 0x000fe40003f06270 */
[----:B------:R-:W-:Y:S02]  /*1df0*/  ISETP.NE.AND P1, PT, R0, RZ, PT ;  /* 0x000000ff0000720c */ /* 0x000fe40003f25270 */
[----:B-1----:R-:W-:Y:S01]  /*1e00*/  SEL R0, R33, RZ, P0 ;  /* 0x000000ff21007207 */ /* 0x002fe20000000000 */
[----:B------:R-:W0:Y:S04]  /*1e10*/  SHFL.UP PT, R2, R2, 0x1, RZ ;  /* 0x0420000002027989 */ /* 0x000e2800000e00ff */
[----:B------:R-:W-:-:S06]  /*1e20*/  IMAD.IADD R33, R37, 0x1, R0 ;  /* 0x0000000125217824 */ /* 0x000fcc00078e0200 */
[----:B--2---:R-:W1:Y:S02]  /*1e30*/  SHFL.UP PT, R33, R33, 0x1, RZ ;  /* 0x0420000021217989 */ /* 0x004e6400000e00ff */
.L_x_254:
[----:B------:R-:W-:Y:S01]  /*1e40*/  P2R R3, PR, RZ, 0x2 ;  /* 0x00000002ff037803 */ /* 0x000fe20000000000 */
[----:B------:R-:W2:Y:S01]  /*1e50*/  S2R R5, SR_TID.X ;  /* 0x0000000000057919 */ /* 0x000ea20000002100 */
[----:B------:R-:W-:Y:S02]  /*1e60*/  ISETP.NE.AND P1, PT, R6, RZ, PT ;  /* 0x000000ff0600720c */ /* 0x000fe40003f25270 */
[----:B------:R-:W-:Y:S02]  /*1e70*/  P2R R0, PR, RZ, 0x4 ;  /* 0x00000004ff007803 */ /* 0x000fe40000000000 */
[----:B------:R-:W-:-:S09]  /*1e80*/  PLOP3.LUT P0, PT, PT, PT, PT, 0x80, 0x8 ;  /* 0x000000000008781c */ /* 0x000fd20003f0f070 */
[----:B------:R-:W-:Y:S01]  /*1e90*/  @P1 ISETP.NE.AND P2, PT, R10, RZ, PT ;  /* 0x000000ff0a00120c */ /* 0x000fe20003f45270 */
[----:B-1----:R-:W-:-:S03]  /*1ea0*/  @P1 IMAD.IADD R10, R33, 0x1, R10 ;  /* 0x00000001210a1824 */ /* 0x002fc600078e020a */
[----:B------:R-:W-:Y:S02]  /*1eb0*/  @P1 PLOP3.LUT P0, PT, P2, PT, PT, 0x80, 0x8 ;  /* 0x000000000008181c */ /* 0x000fe4000170f070 */
[----:B------:R-:W-:Y:S02]  /*1ec0*/  ISETP.NE.AND P2, PT, R0, RZ, PT ;  /* 0x000000ff0000720c */ /* 0x000fe40003f45270 */
[----:B------:R-:W1:Y:S01]  /*1ed0*/  S2R R0, SR_CgaCtaId ;  /* 0x0000000000007919 */ /* 0x000e620000008800 */
[----:B------:R-:W-:Y:S02]  /*1ee0*/  IADD3 R30, PT, PT, R30, R10, RZ ;  /* 0x0000000a1e1e7210 */ /* 0x000fe40007ffe0ff */
[----:B------:R-:W-:Y:S02]  /*1ef0*/  ISETP.NE.AND P1, PT, R3, RZ, PT ;  /* 0x000000ff0300720c */ /* 0x000fe40003f25270 */
[----:B------:R-:W-:Y:S01]  /*1f00*/  MOV R3, 0x400 ;  /* 0x0000040000037802 */ /* 0x000fe20000000f00 */
[----:B------:R-:W-:-:S03]  /*1f10*/  IMAD.IADD R25, R25, 0x1, R30 ;  /* 0x0000000119197824 */ /* 0x000fc600078e021e */
[----:B------:R-:W-:Y:S01]  /*1f20*/  @!P0 FADD R29, R4, R29 ;  /* 0x0000001d041d8221 */ /* 0x000fe20000000000 */
[----:B0-----:R-:W-:Y:S01]  /*1f30*/  @!P0 FADD R26, R2, R26 ;  /* 0x0000001a021a8221 */ /* 0x001fe20000000000 */
[----:B------:R-:W-:Y:S01]  /*1f40*/  ISETP.NE.AND P0, PT, R32, RZ, PT ;  /* 0x000000ff2000720c */ /* 0x000fe20003f05270 */
[----:B------:R-:W-:-:S05]  /*1f50*/  IMAD.IADD R22, R22, 0x1, R25 ;  /* 0x0000000116167824 */ /* 0x000fca00078e0219 */
[----:B------:R-:W-:-:S05]  /*1f60*/  IADD3 R19, PT, PT, R19, R22, RZ ;  /* 0x0000001613137210 */ /* 0x000fca0007ffe0ff */
[----:B------:R-:W-:Y:S02]  /*1f70*/  IMAD.IADD R16, R16, 0x1, R19 ;  /* 0x0000000110107824 */ /* 0x000fe400078e0213 */
[----:B------:R-:W-:Y:S01]  /*1f80*/  @!P0 FADD R28, R28, R29 ;  /* 0x0000001d1c1c8221 */ /* 0x000fe20000000000 */
[----:B------:R-:W-:-:S03]  /*1f90*/  @!P0 FADD R27, R27, R26 ;  /* 0x0000001a1b1b8221 */ /* 0x000fc60000000000 */
[----:B------:R-:W-:Y:S01]  /*1fa0*/  @!P6 FADD R23, R23, R28 ;  /* 0x0000001c1717e221 */ /* 0x000fe20000000000 */
[----:B------:R-:W-:-:S03]  /*1fb0*/  @!P6 FADD R24, R24, R27 ;  /* 0x0000001b1818e221 */ /* 0x000fc60000000000 */
[----:B------:R-:W-:Y:S01]  /*1fc0*/  @!P5 FADD R20, R20, R23 ;  /* 0x000000171414d221 */ /* 0x000fe20000000000 */
[----:B------:R-:W-:Y:S01]  /*1fd0*/  @!P5 FADD R21, R21, R24 ;  /* 0x000000181515d221 */ /* 0x000fe20000000000 */
[----:B-1----:R-:W-:Y:S02]  /*1fe0*/  LEA R0, R0, R3, 0x18 ;  /* 0x0000000300007211 */ /* 0x002fe400078ec0ff */
[----:B------:R-:W-:Y:S01]  /*1ff0*/  @!P4 FADD R17, R17, R20 ;  /* 0x000000141111c221 */ /* 0x000fe20000000000 */
[----:B------:R-:W-:Y:S02]  /*2000*/  @!P4 FADD R18, R18, R21 ;  /* 0x000000151212c221 */ /* 0x000fe40000000000 */
[----:B--2---:R-:W-:Y:S02]  /*2010*/  IMAD R5, R5, 0x6c, R0 ;  /* 0x0000006c05057824 */ /* 0x004fe400078e0200 */
[----:B------:R-:W-:Y:S01]  /*2020*/  @!P3 FADD R14, R14, R17 ;  /* 0x000000110e0eb221 */ /* 0x000fe20000000000 */
[----:B------:R-:W-:Y:S01]  /*2030*/  @!P3 FADD R15, R15, R18 ;  /* 0x000000120f0fb221 */ /* 0x000fe20000000000 */
[----:B------:R-:W-:-:S02]  /*2040*/  IMAD.IADD R0, R13, 0x1, R16 ;  /* 0x000000010d007824 */ /* 0x000fc400078e0210 */
[----:B------:R-:W-:Y:S01]  /*2050*/  @!P2 FADD R11, R11, R14 ;  /* 0x0000000e0b0ba221 */ /* 0x000fe20000000000 */
[----:B------:R-:W-:Y:S01]  /*2060*/  @!P2 FADD R12, R12, R15 ;  /* 0x0000000f0c0ca221 */ /* 0x000fe20000000000 */
[----:B------:R1:W-:Y:S01]  /*2070*/  STS [R5+0x10], R10 ;  /* 0x0000100a05007388 */ /* 0x0003e20000000800 */
[----:B------:R-:W-:Y:S01]  /*2080*/  IADD3 R9, PT, PT, R9, R0, RZ ;  /* 0x0000000009097210 */ /* 0x000fe20007ffe0ff */
[----:B------:R-:W-:Y:S01]  /*2090*/  @!P1 FADD R8, R8, R11 ;  /* 0x0000000b08089221 */ /* 0x000fe20000000000 */
[----:B------:R-:W-:Y:S01]  /*20a0*/  @!P1 FADD R7, R7, R12 ;  /* 0x0000000c07079221 */ /* 0x000fe20000000000 */
        /* <DEDUP_REMOVED lines=23> */
.L_x_234:
[----:B01----:R-:W0:Y:S01]  /*2220*/  S2R R0, SR_TID.X ;  /* 0x0000000000007919 */ /* 0x003e220000002100 */
[----:B------:R-:W1:Y:S01]  /*2230*/  LDC R4, c[0x0][0x3cc] ;  /* 0x0000f300ff047b82 */ /* 0x000e620000000800 */
[----:B------:R-:W-:Y:S01]  /*2240*/  MOV R8, 0x400 ;  /* 0x0000040000087802 */ /* 0x000fe20000000f00 */
[----:B------:R-:W-:Y:S05]  /*2250*/  WARPSYNC.ALL ;  /* 0x0000000000007948 */ /* 0x000fea0003800000 */
[----:B------:R-:W2:Y:S01]  /*2260*/  S2R R7, SR_CgaCtaId ;  /* 0x0000000000077919 */ /* 0x000ea20000008800 */
[----:B0-----:R-:W-:Y:S02]  /*2270*/  LEA.HI R0, R0, R0, RZ, 0x1d ;  /* 0x0000000000007211 */ /* 0x001fe400078fe8ff */
[----:B--2---:R-:W-:-:S05]  /*2280*/  LEA R3, R7, R8, 0x18 ;  /* 0x0000000807037211 */ /* 0x004fca00078ec0ff */
[----:B------:R-:W-:Y:S01]  /*2290*/  IMAD R10, R0, 0xc, R3 ;  /* 0x0000000c000a7824 */ /* 0x000fe200078e0203 */
[----:B------:R-:W0:Y:S01]  /*22a0*/  S2R R6, SR_TID.X ;  /* 0x0000000000067919 */ /* 0x000e220000002100 */
[----:B-1----:R-:W-:Y:S01]  /*22b0*/  IMAD R2, R31, R4, RZ ;  /* 0x000000041f027224 */ /* 0x002fe200078e02ff */
[----:B------:R-:W1:Y:S01]  /*22c0*/  S2UR UR6, SR_CTAID.X ;  /* 0x00000000000679c3 */ /* 0x000e620000002500 */
[----:B------:R-:W-:-:S07]  /*22d0*/  VIADD R0, R4, 0xfffffffe ;  /* 0xfffffffe04007836 */ /* 0x000fce0000000000 */
[----:B------:R-:W-:Y:S08]  /*22e0*/  BAR.SYNC.DEFER_BLOCKING 0x0 ;  /* 0x0000000000007b1d */ /* 0x000ff00000010000 */
[----:B------:R-:W1:Y:S08]  /*22f0*/  LDC R5, c[0x0][0x3d8] ;  /* 0x0000f600ff057b82 */ /* 0x000e700000000800 */
[----:B------:R-:W2:Y:S01]  /*2300*/  LDC R9, c[0x0][0x3b8] ;  /* 0x0000ee00ff097b82 */ /* 0x000ea20000000800 */
[----:B0-----:R-:W-:-:S02]  /*2310*/  IMAD R3, R6, 0x2, -R2 ;  /* 0x0000000206037824 */ /* 0x001fc400078e0a02 */
[----:B-1----:R-:W-:-:S03]  /*2320*/  IMAD R4, R5, UR6, R6 ;  /* 0x0000000605047c24 */ /* 0x002fc6000f8e0206 */
[----:B------:R-:W-:Y:S02]  /*2330*/  ISETP.NE.AND P1, PT, R3, R0, PT ;  /* 0x000000000300720c */ /* 0x000fe40003f25270 */
[----:B--2---:R-:W-:-:S04]  /*2340*/  ISETP.GE.AND P0, PT, R4, R9, PT ;  /* 0x000000090400720c */ /* 0x004fc80003f06270 */
[----:B------:R-:W-:-:S07]  /*2350*/  ISETP.GE.U32.OR P0, PT, R6, R5, P0 ;  /* 0x000000050600720c */ /* 0x000fce0000706470 */
[----:B------:R-:W-:Y:S01]  /*2360*/  @!P1 LDS R3, [R10+0x18] ;  /* 0x000018000a039984 */ /* 0x000fe20000000800 */
[----:B------:R-:W-:-:S03]  /*2370*/  @!P1 IADD3 R0, PT, PT, R8, 0xda0, RZ ;  /* 0x00000da008009810 */ /* 0x000fc60007ffe0ff */
[----:B------:R-:W0:Y:S01]  /*2380*/  @!P1 LDS R2, [R10+0x14] ;  /* 0x000014000a029984 */ /* 0x000e220000000800 */
[----:B------:R-:W-:-:S05]  /*2390*/  @!P1 LEA R0, R7, R0, 0x18 ;  /* 0x0000000007009211 */ /* 0x000fca00078ec0ff */
[----:B------:R-:W-:-:S05]  /*23a0*/  @!P1 IMAD R0, R31, 0x8, R0 ;  /* 0x000000081f009824 */ /* 0x000fca00078e0200 */
[----:B0-----:R0:W-:Y:S01]  /*23b0*/  @!P1 STS.64 [R0], R2 ;  /* 0x0000000200009388 */ /* 0x0011e20000000a00 */
[----:B------:R-:W-:Y:S06]  /*23c0*/  BAR.SYNC.DEFER_BLOCKING 0x0 ;  /* 0x0000000000007b1d */ /* 0x000fec0000010000 */
[----:B------:R-:W-:Y:S05]  /*23d0*/  @P0 EXIT ;  /* 0x000000000000094d */ /* 0x000fea0003800000 */
[----:B0-----:R-:W-:Y:S01]  /*23e0*/  VIADD R0, R8, 0xda0 ;  /* 0x00000da008007836 */ /* 0x001fe20000000000 */
[----:B------:R-:W0:Y:S04]  /*23f0*/  S2UR UR6, SR_CTAID.Z ;  /* 0x00000000000679c3 */ /* 0x000e280000002700 */
[----:B------:R-:W-:-:S04]  /*2400*/  LEA R3, R7, R0, 0x18 ;  /* 0x0000000007037211 */ /* 0x000fc800078ec0ff */
[----:B------:R-:W-:Y:S02]  /*2410*/  LEA R0, R6, R3, 0x3 ;  /* 0x0000000306007211 */ /* 0x000fe400078e18ff */
[----:B------:R-:W1:Y:S03]  /*2420*/  LDC.64 R2, c[0x0][0x3a0] ;  /* 0x0000e800ff027b82 */ /* 0x000e660000000a00 */
[----:B------:R-:W2:Y:S01]  /*2430*/  LDS.64 R6, [R0] ;  /* 0x0000000000067984 */ /* 0x000ea20000000a00 */
[----:B0-----:R-:W-:-:S04]  /*2440*/  IMAD R5, R9, UR6, RZ ;  /* 0x0000000609057c24 */ /* 0x001fc8000f8e02ff */
[----:B------:R-:W-:-:S04]  /*2450*/  IMAD R5, R5, 0x2, R4 ;  /* 0x0000000205057824 */ /* 0x000fc800078e0204 */
[----:B-1----:R-:W-:-:S04]  /*2460*/  IMAD.WIDE R2, R5, 0x4, R2 ;  /* 0x0000000405027825 */ /* 0x002fc800078e0202 */
[----:B------:R-:W-:Y:S01]  /*2470*/  IMAD.WIDE R4, R9, 0x4, R2 ;  /* 0x0000000409047825 */ /* 0x000fe200078e0202 */
[----:B--2---:R-:W-:Y:S04]  /*2480*/  REDG.E.ADD.F32.FTZ.RN.STRONG.GPU desc[UR4][R2.64], R6 ;  /* 0x00000006020079a6 */ /* 0x004fe8000c12f304 */
[----:B------:R-:W-:Y:S01]  /*2490*/  REDG.E.ADD.F32.FTZ.RN.STRONG.GPU desc[UR4][R4.64], R7 ;  /* 0x00000007040079a6 */ /* 0x000fe2000c12f304 */
[----:B------:R-:W-:Y:S05]  /*24a0*/  EXIT ;  /* 0x000000000000794d */ /* 0x000fea0003800000 */
.L_x_235:
[----:B------:R-:W-:Y:S02]  /*24b0*/  HFMA2 R35, -RZ, RZ, 0, 0 ;  /* 0x00000000ff237431 */ /* 0x000fe400000001ff */
[----:B------:R-:W-:Y:S01]  /*24c0*/  IMAD.MOV.U32 R0, RZ, RZ, 0x1 ;  /* 0x00000001ff007424 */ /* 0x000fe200078e00ff */
[----:B------:R-:W-:Y:S01]  /*24d0*/  P2R R34, PR, RZ, 0x2 ;  /* 0x00000002ff227803 */ /* 0x000fe20000000000 */
[----:B------:R-:W-:Y:S01]  /*24e0*/  IMAD.MOV.U32 R36, RZ, RZ, -0x1 ;  /* 0xffffffffff247424 */ /* 0x000fe200078e00ff */
[----:B------:R-:W-:Y:S02]  /*24f0*/  ISETP.GE.AND P1, PT, R5, 0x1, PT ;  /* 0x000000010500780c */ /* 0x000fe40003f26270 */
[----:B------:R-:W-:Y:S02]  /*2500*/  P2R R33, PR, RZ, 0x4 ;  /* 0x00000004ff217803 */ /* 0x000fe40000000000 */
[----:B------:R-:W-:-:S13]  /*2510*/  ISETP.NE.AND P2, PT, R3, RZ, PT ;  /* 0x000000ff0300720c */ /* 0x000fda0003f45270 */
[----:B------:R-:W-:Y:S05]  /*2520*/  WARPSYNC.COLLECTIVE R36, `(.L_x_236) ;  /* 0x0000000024087348 */ /* 0x000fea0003c00000 */
[----:B------:R0:W1:Y:S02]  /*2530*/  SHFL.UP P0, R35, R3, R0, R35 ;  /* 0x0400000003237389 */ /* 0x0000640000000023 */
[----:B01----:R-:W-:Y:S05]  /*2540*/  ENDCOLLECTIVE ;  /* 0x000000000000791b */ /* 0x003fea0003800000 */
.L_x_236:
[----:B------:R-:W-:Y:S02]  /*2550*/  IMAD.MOV.U32 R37, RZ, RZ, R35 ;  /* 0x000000ffff257224 */ /* 0x000fe400078e0023 */
[----:B------:R-:W-:-:S03]  /*2560*/  IMAD.MOV.U32 R35, RZ, RZ, RZ ;  /* 0x000000ffff237224 */ /* 0x000fc600078e00ff */
[----:B------:R-:W-:-:S04]  /*2570*/  SEL R37, R37, RZ, P1 ;  /* 0x000000ff25257207 */ /* 0x000fc80000800000 */
[----:B------:R-:W-:Y:S01]  /*2580*/  IADD3 R37, PT, PT, R3, R37, RZ ;  /* 0x0000002503257210 */ /* 0x000fe20007ffe0ff */
[----:B------:R-:W-:-:S07]  /*2590*/  IMAD.MOV.U32 R3, RZ, RZ, R4 ;  /* 0x000000ffff037224 */ /* 0x000fce00078e0004 */
[----:B------:R-:W-:Y:S05]  /*25a0*/  WARPSYNC.COLLECTIVE R36, `(.L_x_237) ;  /* 0x0000000024087348 */ /* 0x000fea0003c00000 */
[----:B------:R0:W1:Y:S02]  /*25b0*/  SHFL.UP P0, R35, R3, R0, R35 ;  /* 0x0400000003237389 */ /* 0x0000640000000023 */
[----:B01----:R-:W-:Y:S05]  /*25c0*/  ENDCOLLECTIVE ;  /* 0x000000000000791b */ /* 0x003fea0003800000 */
.L_x_237:
[----:B------:R-:W-:Y:S01]  /*25d0*/  MOV R36, R35 ;  /* 0x0000002300247202 */ /* 0x000fe20000000f00 */
[----:B------:R-:W-:-:S04]  /*25e0*/  IMAD.MOV.U32 R35, RZ, RZ, RZ ;  /* 0x000000ffff237224 */ /* 0x000fc800078e00ff */
[----:B------:R-:W-:Y:S01]  /*25f0*/  FADD R3, R4, R36 ;  /* 0x0000002404037221 */ /* 0x000fe20000000000 */
[----:B------:R-:W-:-:S04]  /*2600*/  MOV R36, 0xffffffff ;  /* 0xffffffff00247802 */ /* 0x000fc80000000f00 */
[----:B------:R-:W-:Y:S01]  /*2610*/  @P1 FSEL R4, R3, R4, !P2 ;  /* 0x0000000403041208 */ /* 0x000fe20005000000 */
[----:B------:R-:W-:-:S07]  /*2620*/  IMAD.MOV.U32 R3, RZ, RZ, R2 ;  /* 0x000000ffff037224 */ /* 0x000fce00078e0002 */
[----:B------:R-:W-:Y:S05]  /*2630*/  WARPSYNC.COLLECTIVE R36, `(.L_x_238) ;  /* 0x0000000024087348 */ /* 0x000fea0003c00000 */
[----:B------:R0:W1:Y:S02]  /*2640*/  SHFL.UP P0, R35, R3, R0, R35 ;  /* 0x0400000003237389 */ /* 0x0000640000000023 */
[----:B01----:R-:W-:Y:S05]  /*2650*/  ENDCOLLECTIVE ;  /* 0x000000000000791b */ /* 0x003fea0003800000 */
.L_x_238:
[----:B------:R-:W-:Y:S02]  /*2660*/  IMAD.MOV.U32 R3, RZ, RZ, R37 ;  /* 0x000000ffff037224 */ /* 0x000fe400078e0025 */
[----:B------:R-:W-:Y:S02]  /*2670*/  IMAD.MOV.U32 R0, RZ, RZ, 0x2 ;  /* 0x00000002ff007424 */ /* 0x000fe400078e00ff */
[----:B------:R-:W-:-:S05]  /*2680*/  FADD R35, R2, R35 ;  /* 0x0000002302237221 */ /* 0x000fca0000000000 */
[----:B------:R-:W-:Y:S01]  /*2690*/  @P1 FSEL R2, R35, R2, !P2 ;  /* 0x0000000223021208 */ /* 0x000fe20005000000 */
[----:B------:R-:W-:Y:S01]  /*26a0*/  HFMA2 R35, -RZ, RZ, 0, 0 ;  /* 0x00000000ff237431 */ /* 0x000fe200000001ff */
[----:B------:R-:W-:Y:S02]  /*26b0*/  ISETP.GE.AND P2, PT, R5, 0x2, PT ;  /* 0x000000020500780c */ /* 0x000fe40003f46270 */
[----:B------:R-:W-:-:S13]  /*26c0*/  ISETP.NE.AND P1, PT, R37, RZ, PT ;  /* 0x000000ff2500720c */ /* 0x000fda0003f25270 */
[----:B------:R-:W-:Y:S05]  /*26d0*/  WARPSYNC.COLLECTIVE R36, `(.L_x_239) ;  /* 0x0000000024087348 */ /* 0x000fea0003c00000 */
[----:B------:R0:W1:Y:S02]  /*26e0*/  SHFL.UP P0, R35, R3, R0, R35 ;  /* 0x0400000003237389 */ /* 0x0000640000000023 */
[----:B01----:R-:W-:Y:S05]  /*26f0*/  ENDCOLLECTIVE ;  /* 0x000000000000791b */ /* 0x003fea0003800000 */
.L_x_239:
[----:B------:R-:W-:Y:S01]  /*2700*/  IMAD.MOV.U32 R3, RZ, RZ, R4 ;  /* 0x000000ffff037224 */ /* 0x000fe200078e0004 */
[----:B------:R-:W-:Y:S01]  /*2710*/  SEL R0, R35, RZ, P2 ;  /* 0x000000ff23007207 */ /* 0x000fe20001000000 */
[----:B------:R-:W-:-:S04]  /*2720*/  IMAD.MOV.U32 R35, RZ, RZ, RZ ;  /* 0x000000ffff237224 */ /* 0x000fc800078e00ff */
[----:B------:R-:W-:Y:S01]  /*2730*/  IMAD.IADD R37, R37, 0x1, R0 ;  /* 0x0000000125257824 */ /* 0x000fe200078e0200 */
[----:B------:R-:W-:-:S07]  /*2740*/  MOV R0, 0x2 ;  /* 0x0000000200007802 */ /* 0x000fce0000000f00 */
[----:B------:R-:W-:Y:S05]  /*2750*/  WARPSYNC.COLLECTIVE R36, `(.L_x_240) ;  /* 0x0000000024087348 */ /* 0x000fea0003c00000 */
[----:B------:R0:W1:Y:S02]  /*2760*/  SHFL.UP P0, R35, R3, R0, R35 ;  /* 0x0400000003237389 */ /* 0x0000640000000023 */
[----:B01----:R-:W-:Y:S05]  /*2770*/  ENDCOLLECTIVE ;  /* 0x000000000000791b */ /* 0x003fea0003800000 */
.L_x_240:
[----:B------:R-:W-:Y:S02]  /*2780*/  IMAD.MOV.U32 R36, RZ, RZ, R35 ;  /* 0x000000ffff247224 */ /* 0x000fe400078e0023 */
[----:B------:R-:W-:Y:S02]  /*2790*/  IMAD.MOV.U32 R35, RZ, RZ, RZ ;  /* 0x000000ffff237224 */ /* 0x000fe400078e00ff */
[----:B------:R-:W-:Y:S01]  /*27a0*/  FADD R3, R4, R36 ;  /* 0x0000002404037221 */ /* 0x000fe20000000000 */
[----:B------:R-:W-:-:S04]  /*27b0*/  IMAD.MOV.U32 R36, RZ, RZ, -0x1 ;  /* 0xffffffffff247424 */ /* 0x000fc800078e00ff */
[----:B------:R-:W-:Y:S02]  /*27c0*/  @P2 FSEL R4, R3, R4, !P1 ;  /* 0x0000000403042208 */ /* 0x000fe40004800000 */
[----:B------:R-:W-:-:S07]  /*27d0*/  MOV R3, R2 ;  /* 0x0000000200037202 */ /* 0x000fce0000000f00 */
[----:B------:R-:W-:Y:S05]  /*27e0*/  WARPSYNC.COLLECTIVE R36, `(.L_x_241) ;  /* 0x0000000024087348 */ /* 0x000fea0003c00000 */
[----:B------:R0:W1:Y:S02]  /*27f0*/  SHFL.UP P0, R35, R3, R0, R35 ;  /* 0x0400000003237389 */ /* 0x0000640000000023 */
[----:B01----:R-:W-:Y:S05]  /*2800*/  ENDCOLLECTIVE ;  /* 0x000000000000791b */ /* 0x003fea0003800000 */
.L_x_241:
[----:B------:R-:W-:Y:S01]  /*2810*/  MOV R3, R37 ;  /* 0x0000002500037202 */ /* 0x000fe20000000f00 */
[----:B------:R-:W-:Y:S02]  /*2820*/  IMAD.MOV.U32 R0, RZ, RZ, 0x4 ;  /* 0x00000004ff007424 */ /* 0x000fe400078e00ff */
[----:B------:R-:W-:-:S05]  /*2830*/  FADD R35, R2, R35 ;  /* 0x0000002302237221 */ /* 0x000fca0000000000 */
[----:B------:R-:W-:Y:S01]  /*2840*/  @P2 FSEL R2, R35, R2, !P1 ;  /* 0x0000000223022208 */ /* 0x000fe20004800000 */
[----:B------:R-:W-:Y:S01]  /*2850*/  IMAD.MOV.U32 R35, RZ, RZ, RZ ;  /* 0x000000ffff237224 */ /* 0x000fe200078e00ff */
[----:B------:R-:W-:Y:S02]  /*2860*/  ISETP.GE.AND P2, PT, R5, 0x4, PT ;  /* 0x000000040500780c */ /* 0x000fe40003f46270 */
[----:B------:R-:W-:-:S13]  /*2870*/  ISETP.NE.AND P1, PT, R37, RZ, PT ;  /* 0x000000ff2500720c */ /* 0x000fda0003f25270 */
[----:B------:R-:W-:Y:S05]  /*2880*/  WARPSYNC.COLLECTIVE R36, `(.L_x_242) ;  /* 0x0000000024087348 */ /* 0x000fea0003c00000 */
[----:B------:R0:W1:Y:S02]  /*2890*/  SHFL.UP P0, R35, R3, R0, R35 ;  /* 0x0400000003237389 */ /* 0x0000640000000023 */
[----:B01----:R-:W-:Y:S05]  /*28a0*/  ENDCOLLECTIVE ;  /* 0x000000000000791b */ /* 0x003fea0003800000 */
.L_x_242:
[----:B------:R-:W-:Y:S01]  /*28b0*/  IMAD.MOV.U32 R3, RZ, RZ, R4 ;  /* 0x000000ffff037224 */ /* 0x000fe200078e0004 */
[----:B------:R-:W-:Y:S01]  /*28c0*/  SEL R0, R35, RZ, P2 ;  /* 0x000000ff23007207 */ /* 0x000fe20001000000 */
[----:B------:R-:W-:-:S03]  /*28d0*/  HFMA2 R35, -RZ, RZ, 0, 0 ;  /* 0x00000000ff237431 */ /* 0x000fc600000001ff */
[----:B------:R-:W-:Y:S01]  /*28e0*/  IADD3 R37, PT, PT, R37, R0, RZ ;  /* 0x0000000025257210 */ /* 0x000fe20007ffe0ff */
[----:B------:R-:W-:-:S07]  /*28f0*/  IMAD.MOV.U32 R0, RZ, RZ, 0x4 ;  /* 0x00000004ff007424 */ /* 0x000fce00078e00ff */
[----:B------:R-:W-:Y:S05]  /*2900*/  WARPSYNC.COLLECTIVE R36, `(.L_x_243) ;  /* 0x0000000024087348 */ /* 0x000fea0003c00000 */
[----:B------:R0:W1:Y:S02]  /*2910*/  SHFL.UP P0, R35, R3, R0, R35 ;  /* 0x0400000003237389 */ /* 0x0000640000000023 */
[----:B01----:R-:W-:Y:S05]  /*2920*/  ENDCOLLECTIVE ;  /* 0x000000000000791b */ /* 0x003fea0003800000 */
.L_x_243:
[----:B------:R-:W-:Y:S02]  /*2930*/  IMAD.MOV.U32 R3, RZ, RZ, R2 ;  /* 0x000000ffff037224 */ /* 0x000fe400078e0002 */
[----:B------:R-:W-:-:S05]  /*2940*/  FADD R35, R4, R35 ;  /* 0x0000002304237221 */ /* 0x000fca0000000000 */
[----:B------:R-:W-:Y:S01]  /*2950*/  @P2 FSEL R4, R35, R4, !P1 ;  /* 0x0000000423042208 */ /* 0x000fe20004800000 */
[----:B------:R-:W-:-:S07]  /*2960*/  IMAD.MOV.U32 R35, RZ, RZ, RZ ;  /* 0x000000ffff237224 */ /* 0x000fce00078e00ff */
[----:B------:R-:W-:Y:S05]  /*2970*/  WARPSYNC.COLLECTIVE R36, `(.L_x_244) ;  /* 0x0000000024087348 */ /* 0x000fea0003c00000 */
[----:B------:R0:W1:Y:S02]  /*2980*/  SHFL.UP P0, R35, R3, R0, R35 ;  /* 0x0400000003237389 */ /* 0x0000640000000023 */
[----:B01----:R-:W-:Y:S05]  /*2990*/  ENDCOLLECTIVE ;  /* 0x000000000000791b */ /* 0x003fea0003800000 */
.L_x_244:
[----:B------:R-:W-:Y:S01]  /*29a0*/  HFMA2 R0, -RZ, RZ, 0, 4.76837158203125e-07 ;  /* 0x00000008ff007431 */ /* 0x000fe200000001ff */
[----:B------:R-:W-:Y:S01]  /*29b0*/  MOV R3, R35 ;  /* 0x0000002300037202 */ /* 0x000fe20000000f00 */
[----:B------:R-:W-:-:S04]  /*29c0*/  IMAD.MOV.U32 R35, RZ, RZ, RZ ;  /* 0x000000ffff237224 */ /* 0x000fc800078e00ff */
[----:B------:R-:W-:-:S05]  /*29d0*/  FADD R3, R2, R3 ;  /* 0x0000000302037221 */ /* 0x000fca0000000000 */
[----:B------:R-:W-:Y:S01]  /*29e0*/  @P2 FSEL R2, R3, R2, !P1 ;  /* 0x0000000203022208 */ /* 0x000fe20004800000 */
[----:B------:R-:W-:Y:S01]  /*29f0*/  IMAD.MOV.U32 R3, RZ, RZ, R37 ;  /* 0x000000ffff037224 */ /* 0x000fe200078e0025 */
[----:B------:R-:W-:Y:S02]  /*2a00*/  ISETP.GE.AND P1, PT, R5, 0x8, PT ;  /* 0x000000080500780c */ /* 0x000fe40003f26270 */
[----:B------:R-:W-:-:S13]  /*2a10*/  ISETP.NE.AND P2, PT, R37, RZ, PT ;  /* 0x000000ff2500720c */ /* 0x000fda0003f45270 */
[----:B------:R-:W-:Y:S05]  /*2a20*/  WARPSYNC.COLLECTIVE R36, `(.L_x_245) ;  /* 0x0000000024087348 */ /* 0x000fea0003c00000 */
[----:B------:R0:W1:Y:S02]  /*2a30*/  SHFL.UP P0, R35, R3, R0, R35 ;  /* 0x0400000003237389 */ /* 0x0000640000000023 */
[----:B01----:R-:W-:Y:S05]  /*2a40*/  ENDCOLLECTIVE ;  /* 0x000000000000791b */ /* 0x003fea0003800000 */
.L_x_245:
[----:B------:R-:W-:Y:S01]  /*2a50*/  IMAD.MOV.U32 R3, RZ, RZ, R4 ;  /* 0x000000ffff037224 */ /* 0x000fe200078e0004 */
[----:B------:R-:W-:Y:S01]  /*2a60*/  SEL R0, R35, RZ, P1 ;  /* 0x000000ff23007207 */ /* 0x000fe20000800000 */
[----:B------:R-:W-:Y:S01]  /*2a70*/  IMAD.MOV.U32 R35, RZ, RZ, RZ ;  /* 0x000000ffff237224 */ /* 0x000fe200078e00ff */
[----:B------:R-:W-:Y:S02]  /*2a80*/  ISETP.GE.AND P1, PT, R5, 0x10, PT ;  /* 0x000000100500780c */ /* 0x000fe40003f26270 */
[----:B------:R-:W-:Y:S02]  /*2a90*/  IADD3 R37, PT, PT, R37, R0, RZ ;  /* 0x0000000025257210 */ /* 0x000fe40007ffe0ff */
[----:B------:R-:W-:-:S09]  /*2aa0*/  MOV R0, 0x8 ;  /* 0x0000000800007802 */ /* 0x000fd20000000f00 */
[----:B------:R-:W-:Y:S05]  /*2ab0*/  WARPSYNC.COLLECTIVE R36, `(.L_x_246) ;  /* 0x0000000024087348 */ /* 0x000fea0003c00000 */
[----:B------:R0:W1:Y:S02]  /*2ac0*/  SHFL.UP P0, R35, R3, R0, R35 ;  /* 0x0400000003237389 */ /* 0x0000640000000023 */
[----:B01----:R-:W-:Y:S05]  /*2ad0*/  ENDCOLLECTIVE ;  /* 0x000000000000791b */ /* 0x003fea0003800000 */
.L_x_246:
[----:B------:R-:W-:Y:S02]  /*2ae0*/  MOV R3, R2 ;  /* 0x0000000200037202 */ /* 0x000fe40000000f00 */
[----:B------:R-:W-:Y:S01]  /*2af0*/  ISETP.GE.AND P0, PT, R5, 0x8, PT ;  /* 0x000000080500780c */ /* 0x000fe20003f06270 */
[----:B------:R-:W-:-:S12]  /*2b00*/  FADD R35, R4, R35 ;  /* 0x0000002304237221 */ /* 0x000fd80000000000 */
[----:B------:R-:W-:Y:S01]  /*2b10*/  @P0 FSEL R4, R35, R4, !P2 ;  /* 0x0000000423040208 */ /* 0x000fe20005000000 */
[----:B------:R-:W-:-:S07]  /*2b20*/  IMAD.MOV.U32 R35, RZ, RZ, RZ ;  /* 0x000000ffff237224 */ /* 0x000fce00078e00ff */
[----:B------:R-:W-:Y:S05]  /*2b30*/  WARPSYNC.COLLECTIVE R36, `(.L_x_247) ;  /* 0x0000000024087348 */ /* 0x000fea0003c00000 */
[----:B------:R0:W1:Y:S02]  /*2b40*/  SHFL.UP P0, R35, R3, R0, R35 ;  /* 0x0400000003237389 */ /* 0x0000640000000023 */
[----:B01----:R-:W-:Y:S05]  /*2b50*/  ENDCOLLECTIVE ;  /* 0x000000000000791b */ /* 0x003fea0003800000 */
.L_x_247:
[----:B------:R-:W-:Y:S01]  /*2b60*/  HFMA2 R0, -RZ, RZ, 0, 9.5367431640625e-07 ;  /* 0x00000010ff007431 */ /* 0x000fe200000001ff */
[----:B------:R-:W-:Y:S02]  /*2b70*/  ISETP.GE.AND P0, PT, R5, 0x8, PT ;  /* 0x000000080500780c */ /* 0x000fe40003f06270 */
[----:B------:R-:W-:Y:S01]  /*2b80*/  MOV R3, R35 ;  /* 0x0000002300037202 */ /* 0x000fe20000000f00 */
[----:B------:R-:W-:-:S04]  /*2b90*/  IMAD.MOV.U32 R35, RZ, RZ, RZ ;  /* 0x000000ffff237224 */ /* 0x000fc800078e00ff */
[----:B------:R-:W-:-:S06]  /*2ba0*/  FADD R3, R2, R3 ;  /* 0x0000000302037221 */ /* 0x000fcc0000000000 */
[----:B------:R-:W-:Y:S01]  /*2bb0*/  @P0 FSEL R2, R3, R2, !P2 ;  /* 0x0000000203020208 */ /* 0x000fe20005000000 */
[----:B------:R-:W-:Y:S01]  /*2bc0*/  IMAD.MOV.U32 R3, RZ, RZ, R37 ;  /* 0x000000ffff037224 */ /* 0x000fe200078e0025 */
[----:B------:R-:W-:-:S13]  /*2bd0*/  ISETP.NE.AND P2, PT, R33, RZ, PT ;  /* 0x000000ff2100720c */ /* 0x000fda0003f45270 */
[----:B------:R-:W-:Y:S05]  /*2be0*/  WARPSYNC.COLLECTIVE R36, `(.L_x_248) ;  /* 0x0000000024087348 */ /* 0x000fea0003c00000 */
[----:B------:R0:W1:Y:S02]  /*2bf0*/  SHFL.UP P0, R35, R3, R0, R35 ;  /* 0x0400000003237389 */ /* 0x0000640000000023 */
[----:B01----:R-:W-:Y:S05]  /*2c00*/  ENDCOLLECTIVE ;  /* 0x000000000000791b */ /* 0x003fea0003800000 */
.L_x_248:
[----:B------:R-:W-:Y:S02]  /*2c10*/  MOV R3, R4 ;  /* 0x0000000400037202 */ /* 0x000fe40000000f00 */
[----:B------:R-:W-:Y:S01]  /*2c20*/  MOV R33, R35 ;  /* 0x0000002300217202 */ /* 0x000fe20000000f00 */
[----:B------:R-:W-:-:S03]  /*2c30*/  IMAD.MOV.U32 R35, RZ, RZ, RZ ;  /* 0x000000ffff237224 */ /* 0x000fc600078e00ff */
[----:B------:R-:W-:Y:S02]  /*2c40*/  SEL R33, R33, RZ, P1 ;  /* 0x000000ff21217207 */ /* 0x000fe40000800000 */
[----:B------:R-:W-:-:S13]  /*2c50*/  ISETP.NE.AND P1, PT, R37, RZ, PT ;  /* 0x000000ff2500720c */ /* 0x000fda0003f25270 */
[----:B------:R-:W-:Y:S05]  /*2c60*/  WARPSYNC.COLLECTIVE R36, `(.L_x_249) ;  /* 0x0000000024087348 */ /* 0x000fea0003c00000 */
[----:B------:R0:W1:Y:S02]  /*2c70*/  SHFL.UP P0, R35, R3, R0, R35 ;  /* 0x0400000003237389 */ /* 0x0000640000000023 */
[----:B01----:R-:W-:Y:S05]  /*2c80*/  ENDCOLLECTIVE ;  /* 0x000000000000791b */ /* 0x003fea0003800000 */
.L_x_249:
[----:B------:R-:W-:Y:S01]  /*2c90*/  IMAD.IADD R33, R37, 0x1, R33 ;  /* 0x0000000125217824 */ /* 0x000fe200078e0221 */
[----:B------:R-:W-:Y:S02]  /*2ca0*/  ISETP.GE.AND P0, PT, R5, 0x10, PT ;  /* 0x000000100500780c */ /* 0x000fe40003f06270 */
[----:B------:R-:W-:Y:S01]  /*2cb0*/  MOV R3, R35 ;  /* 0x0000002300037202 */ /* 0x000fe20000000f00 */
[----:B------:R-:W-:-:S04]  /*2cc0*/  HFMA2 R35, -RZ, RZ, 0, 0 ;  /* 0x00000000ff237431 */ /* 0x000fc800000001ff */
[----:B------:R-:W-:Y:S01]  /*2cd0*/  FADD R37, R4, R3 ;  /* 0x0000000304257221 */ /* 0x000fe20000000000 */
[----:B------:R-:W-:-:S05]  /*2ce0*/  IMAD.MOV.U32 R3, RZ, RZ, R2 ;  /* 0x000000ffff037224 */ /* 0x000fca00078e0002 */
[----:B------:R-:W-:-:S07]  /*2cf0*/  @P0 FSEL R4, R37, R4, !P1 ;  /* 0x0000000425040208 */ /* 0x000fce0004800000 */
[----:B------:R-:W-:Y:S05]  /*2d00*/  WARPSYNC.COLLECTIVE R36, `(.L_x_250) ;  /* 0x0000000024087348 */ /* 0x000fea0003c00000 */
[----:B------:R0:W1:Y:S02]  /*2d10*/  SHFL.UP P0, R35, R3, R0, R35 ;  /* 0x0400000003237389 */ /* 0x0000640000000023 */
[----:B01----:R-:W-:Y:S05]  /*2d20*/  ENDCOLLECTIVE ;  /* 0x000000000000791b */ /* 0x003fea0003800000 */
.L_x_250:
[----:B------:R-:W-:Y:S01]  /*2d30*/  IMAD.MOV.U32 R3, RZ, RZ, R33 ;  /* 0x000000ffff037224 */ /* 0x000fe200078e0021 */
[----:B------:R-:W-:Y:S02]  /*2d40*/  MOV R0, 0x1 ;  /* 0x0000000100007802 */ /* 0x000fe40000000f00 */
[----:B------:R-:W-:Y:S01]  /*2d50*/  ISETP.GE.AND P0, PT, R5, 0x10, PT ;  /* 0x000000100500780c */ /* 0x000fe20003f06270 */
[----:B------:R-:W-:Y:S01]  /*2d60*/  FADD R5, R2, R35 ;  /* 0x0000002302057221 */ /* 0x000fe20000000000 */
[----:B------:R-:W-:-:S11]  /*2d70*/  IMAD.MOV.U32 R35, RZ, RZ, RZ ;  /* 0x000000ffff237224 */ /* 0x000fd600078e00ff */
[----:B------:R-:W-:-:S07]  /*2d80*/  @P0 FSEL R2, R5, R2, !P1 ;  /* 0x0000000205020208 */ /* 0x000fce0004800000 */
[----:B------:R-:W-:Y:S05]  /*2d90*/  WARPSYNC.COLLECTIVE R36, `(.L_x_251) ;  /* 0x0000000024087348 */ /* 0x000fea0003c00000 */
[----:B------:R0:W1:Y:S02]  /*2da0*/  SHFL.UP P0, R35, R3, R0, R35 ;  /* 0x0400000003237389 */ /* 0x0000640000000023 */
[----:B01----:R-:W-:Y:S05]  /*2db0*/  ENDCOLLECTIVE ;  /* 0x000000000000791b */ /* 0x003fea0003800000 */
.L_x_251:
[----:B------:R-:W-:Y:S01]  /*2dc0*/  ISETP.NE.AND P1, PT, R34, RZ, PT ;  /* 0x000000ff2200720c */ /* 0x000fe20003f25270 */
[----:B------:R-:W-:Y:S01]  /*2dd0*/  IMAD.MOV.U32 R3, RZ, RZ, R4 ;  /* 0x000000ffff037224 */ /* 0x000fe200078e0004 */
[----:B------:R-:W-:Y:S01]  /*2de0*/  MOV R33, R35 ;  /* 0x0000002300217202 */ /* 0x000fe20000000f00 */
[----:B------:R-:W-:-:S10]  /*2df0*/  HFMA2 R35, -RZ, RZ, 0, 0 ;  /* 0x00000000ff237431 */ /* 0x000fd400000001ff */
[----:B------:R-:W-:Y:S05]  /*2e00*/  WARPSYNC.COLLECTIVE R36, `(.L_x_252) ;  /* 0x0000000024087348 */ /* 0x000fea0003c00000 */
[----:B------:R0:W1:Y:S02]  /*2e10*/  SHFL.UP P0, R35, R3, R0, R35 ;  /* 0x0400000003237389 */ /* 0x0000640000000023 */
[----:B01----:R-:W-:Y:S05]  /*2e20*/  ENDCOLLECTIVE ;  /* 0x000000000000791b */ /* 0x003fea0003800000 */
.L_x_252:
[----:B------:R-:W-:Y:S01]  /*2e30*/  MOV R3, R2 ;  /* 0x0000000200037202 */ /* 0x000fe20000000f00 */
[----:B------:R-:W-:Y:S02]  /*2e40*/  IMAD.MOV.U32 R4, RZ, RZ, R35 ;  /* 0x000000ffff047224 */ /* 0x000fe400078e0023 */
[----:B------:R-:W-:-:S07]  /*2e50*/  IMAD.MOV.U32 R35, RZ, RZ, RZ ;  /* 0x000000ffff237224 */ /* 0x000fce00078e00ff */
[----:B------:R-:W-:Y:S05]  /*2e60*/  WARPSYNC.COLLECTIVE R36, `(.L_x_253) ;  /* 0x0000000024087348 */ /* 0x000fea0003c00000 */
[----:B------:R0:W1:Y:S02]  /*2e70*/  SHFL.UP P0, R35, R3, R0, R35 ;  /* 0x0400000003237389 */ /* 0x0000640000000023 */
[----:B01----:R-:W-:Y:S05]  /*2e80*/  ENDCOLLECTIVE ;  /* 0x000000000000791b */ /* 0x003fea0003800000 */
.L_x_253:
[----:B------:R-:W-:Y:S01]  /*2e90*/  MOV R2, R35 ;  /* 0x0000002300027202 */ /* 0x000fe20000000f00 */
[----:B------:R-:W-:Y:S06]  /*2ea0*/  BRA `(.L_x_254) ;  /* 0xffffffec00e47947 */ /* 0x000fec000383ffff */
.L_x_255:
        /* <DEDUP_REMOVED lines=13> */
.L_x_296:


//--------------------- .text._Z22groupNormNHWCSumKernelILi160EEv19GroupNormNHWCParams --------------------------
	.section	.text._Z22groupNormNHWCSumKernelILi160EEv19GroupNormNHWCParams,"ax",@progbits
	.align	128
        .global         _Z22groupNormNHWCSumKernelILi160EEv19GroupNormNHWCParams
        .type           _Z22groupNormNHWCSumKernelILi160EEv19GroupNormNHWCParams,@function
        .size           _Z22groupNormNHWCSumKernelILi160EEv19GroupNormNHWCParams,(.L_x_297 - _Z22groupNormNHWCSumKernelILi160EEv19GroupNormNHWCParams)
        .other          _Z22groupNormNHWCSumKernelILi160EEv19GroupNormNHWCParams,@"STO_CUDA_ENTRY STV_DEFAULT"
_Z22groupNormNHWCSumKernelILi160EEv19GroupNormNHWCParams:
.text._Z22groupNormNHWCSumKernelILi160EEv19GroupNormNHWCParams:
[----:B------:R-:W-:Y:S08]  /*0000*/  LDC R1, c[0x0][0x37c] ;  /* 0x0000df00ff017b82 */ /* 0x000ff00000000800 */
[----:B------:R-:W0:Y:S01]  /*0010*/  S2UR UR4, SR_CTAID.Y ;  /* 0x00000000000479c3 */ /* 0x000e220000002600 */
[----:B------:R-:W1:Y:S01]  /*0020*/  S2R R0, SR_TID.X ;  /* 0x0000000000007919 */ /* 0x000e620000002100 */
[----:B------:R-:W-:-:S06]  /*0030*/  CS2R R8, SRZ ;  /* 0x0000000000087805 */ /* 0x000fcc000001ff00 */
[----:B------:R-:W0:Y:S08]  /*0040*/  LDC.64 R2, c[0x0][0x3c0] ;  /* 0x0000f000ff027b82 */ /* 0x000e300000000a00 */
[----:B------:R-:W2:Y:S08]  /*0050*/  S2UR UR6, SR_CTAID.Z ;  /* 0x00000000000679c3 */ /* 0x000eb00000002700 */
[----:B------:R-:W3:Y:S01]  /*0060*/  S2UR UR7, SR_CTAID.X ;  /* 0x00000000000779c3 */ /* 0x000ee20000002500 */
[----:B0-----:R-:W-:Y:S01]  /*0070*/  IMAD R20, R3, UR4, RZ ;  /* 0x0000000403147c24 */ /* 0x001fe2000f8e02ff */
[----:B------:R-:W0:Y:S01]  /*0080*/  LDCU.64 UR4, c[0x0][0x358] ;  /* 0x00006b00ff0477ac */ /* 0x000e220008000a00 */
[----:B-1----:R-:W-:-:S03]  /*0090*/  IMAD.SHL.U32 R4, R0, 0x2, RZ ;  /* 0x0000000200047824 */ /* 0x002fc600078e00ff */
[----:B------:R-:W-:-:S04]  /*00a0*/  VIADDMNMX R11, R20, R3, R2, PT ;  /* 0x00000003140b7246 */ /* 0x000fc80003800102 */
[----:B------:R-:W-:-:S13]  /*00b0*/  ISETP.GE.AND P0, PT, R20, R11, PT ;  /* 0x0000000b1400720c */ /* 0x000fda0003f06270 */
[----:B0-23--:R-:W-:Y:S05]  /*00c0*/  @P0 BRA `(.L_x_256) ;  /* 0x0000001000c00947 */ /* 0x00dfea0003800000 */
        /* <DEDUP_REMOVED lines=32> */
.L_x_258:
        /* <DEDUP_REMOVED lines=142> */
.L_x_257:
        /* <DEDUP_REMOVED lines=71> */
.L_x_259:
        /* <DEDUP_REMOVED lines=38> */
.L_x_260:
        /* <DEDUP_REMOVED lines=13> */
.L_x_262:
[----:B------:R-:W-:Y:S05]  /*1350*/  BSYNC.RECONVERGENT B0 ;  /* 0x0000000000007941 */ /* 0x000fea0003800200 */
.L_x_261:
[----:B------:R-:W-:Y:S02]  /*1360*/  HADD2.F32 R26, -RZ, R26.H0_H0 ;  /* 0x2000001aff1a7230 */ /* 0x000fe40000004100 */
[----:B------:R-:W-:-:S03]  /*1370*/  HADD2.F32 R3, -RZ, R3.H0_H0 ;  /* 0x20000003ff037230 */ /* 0x000fc60000004100 */
[----:B------:R-:W-:Y:S02]  /*1380*/  FMUL R2, R26, R26 ;  /* 0x0000001a1a027220 */ /* 0x000fe40000400000 */
[C---:B------:R-:W-:Y:S02]  /*1390*/  FADD R26, R3.reuse, R26 ;  /* 0x0000001a031a7221 */ /* 0x040fe40000000000 */
[----:B------:R-:W-:Y:S02]  /*13a0*/  FFMA R3, R3, R3, R2 ;  /* 0x0000000303037223 */ /* 0x000fe40000000002 */
[----:B------:R-:W-:Y:S02]  /*13b0*/  FADD R9, R9, R26 ;  /* 0x0000001a09097221 */ /* 0x000fe40000000000 */
[----:B------:R-:W-:-:S07]  /*13c0*/  FADD R8, R8, R3 ;  /* 0x0000000308087221 */ /* 0x000fce0000000000 */
.L_x_256:
[----:B------:R-:W0:Y:S01]  /*13d0*/  LDCU UR8, c[0x0][0x3cc] ;  /* 0x00007980ff0877ac */ /* 0x000e220008000800 */
[----:B------:R-:W-:Y:S01]  /*13e0*/  IMAD.MOV.U32 R2, RZ, RZ, RZ ;  /* 0x000000ffff027224 */ /* 0x000fe200078e00ff */
[----:B------:R-:W1:Y:S01]  /*13f0*/  S2R R10, SR_CgaCtaId ;  /* 0x00000000000a7919 */ /* 0x000e620000008800 */
[----:B0-----:R-:W0:Y:S01]  /*1400*/  I2F.U32.RP R5, UR8 ;  /* 0x0000000800057d06 */ /* 0x001e220008209000 */
[----:B------:R-:W-:-:S07]  /*1410*/  ISETP.NE.U32.AND P2, PT, RZ, UR8, PT ;  /* 0x00000008ff007c0c */ /* 0x000fce000bf45070 */
[----:B0-----:R-:W0:Y:S02]  /*1420*/  MUFU.RCP R5, R5 ;  /* 0x0000000500057308 */ /* 0x001e240000001000 */
[----:B0-----:R-:W-:-:S06]  /*1430*/  IADD3 R3, PT, PT, R5, 0xffffffe, RZ ;  /* 0x0ffffffe05037810 */ /* 0x001fcc0007ffe0ff */
[----:B------:R-:W0:Y:S02]  /*1440*/  F2I.FTZ.U32.TRUNC.NTZ R3, R3 ;  /* 0x0000000300037305 */ /* 0x000e24000021f000 */
[----:B0-----:R-:W-:-:S04]  /*1450*/  IMAD.MOV R7, RZ, RZ, -R3 ;  /* 0x000000ffff077224 */ /* 0x001fc800078e0a03 */
[----:B------:R-:W-:-:S04]  /*1460*/  IMAD R7, R7, UR8, RZ ;  /* 0x0000000807077c24 */ /* 0x000fc8000f8e02ff */
[----:B------:R-:W-:Y:S01]  /*1470*/  IMAD.HI.U32 R7, R3, R7, R2 ;  /* 0x0000000703077227 */ /* 0x000fe200078e0002 */
[----:B------:R-:W-:-:S04]  /*1480*/  MOV R3, 0x400 ;  /* 0x0000040000037802 */ /* 0x000fc80000000f00 */
[----:B-1----:R-:W-:Y:S01]  /*1490*/  LEA R3, R10, R3, 0x18 ;  /* 0x000000030a037211 */ /* 0x002fe200078ec0ff */
        /* <DEDUP_REMOVED lines=10> */
[----:B------:R-:W-:Y:S02]  /*1540*/  IMAD R4, R5, UR8, R4 ;  /* 0x0000000805047c24 */ /* 0x000fe4000f8e0204 */
[----:B------:R-:W-:-:S03]  /*1550*/  IMAD R5, R0, 0xc, R3 ;  /* 0x0000000c00057824 */ /* 0x000fc600078e0203 */
[----:B------:R-:W-:Y:S02]  /*1560*/  ISETP.NE.AND P0, PT, R4, RZ, PT ;  /* 0x000000ff0400720c */ /* 0x000fe40003f05270 */
[----:B------:R0:W-:Y:S02]  /*1570*/  STS [R5+0x14], R9 ;  /* 0x0000140905007388 */ /* 0x0001e40000000800 */
[----:B------:R-:W-:Y:S02]  /*1580*/  SEL R3, RZ, 0x1, P0 ;  /* 0x00000001ff037807 */ /* 0x000fe40000000000 */
[----:B------:R-:W-:Y:S01]  /*1590*/  ISETP.GT.U32.AND P0, PT, R0, 0x1f, PT ;  /* 0x0000001f0000780c */ /* 0x000fe20003f04070 */
[----:B------:R0:W-:Y:S04]  /*15a0*/  STS [R5+0x18], R8 ;  /* 0x0000180805007388 */ /* 0x0001e80000000800 */
[----:B------:R0:W-:Y:S01]  /*15b0*/  STS [R5+0x10], R3 ;  /* 0x0000100305007388 */ /* 0x0001e20000000800 */
[----:B------:R-:W-:Y:S07]  /*15c0*/  BAR.SYNC.DEFER_BLOCKING 0x0 ;  /* 0x0000000000007b1d */ /* 0x000fee0000010000 */
        /* <DEDUP_REMOVED lines=9> */
[----:B------:R-:W5:Y:S04]  /*1660*/  LDS R12, [R22+0x2c] ;  /* 0x00002c00160c7984 */ /* 0x000f680000000800 */
[----:B------:R-:W1:Y:S04]  /*1670*/  LDS R14, [R22+0x28] ;  /* 0x00002800160e7984 */ /* 0x000e680000000800 */
[----:B------:R-:W1:Y:S04]  /*1680*/  LDS R13, [R22+0x30] ;  /* 0x00003000160d7984 */ /* 0x000e680000000800 */
[----:B0-----:R-:W0:Y:S04]  /*1690*/  LDS R9, [R22+0x38] ;  /* 0x0000380016097984 */ /* 0x001e280000000800 */
[----:B------:R-:W0:Y:S04]  /*16a0*/  LDS R11, [R22+0x34] ;  /* 0x00003400160b7984 */ /* 0x000e280000000800 */
[----:B------:R-:W0:Y:S04]  /*16b0*/  LDS R10, [R22+0x3c] ;  /* 0x00003c00160a7984 */ /* 0x000e280000000800 */
[----:B------:R-:W0:Y:S01]  /*16c0*/  LDS R6, [R22+0x44] ;  /* 0x0000440016067984 */ /* 0x000e220000000800 */
[----:B--2---:R-:W-:-:S03]  /*16d0*/  FADD R0, R18, R17 ;  /* 0x0000001112007221 */ /* 0x004fc60000000000 */
[----:B------:R-:W2:Y:S01]  /*16e0*/  LDS R5, [R22+0x48] ;  /* 0x0000480016057984 */ /* 0x000ea20000000800 */
[----:B---3--:R-:W-:-:S03]  /*16f0*/  ISETP.NE.AND P1, PT, R19, RZ, PT ;  /* 0x000000ff1300720c */ /* 0x008fc60003f25270 */
[----:B------:R-:W3:Y:S01]  /*1700*/  LDS R8, [R22+0x40] ;  /* 0x0000400016087984 */ /* 0x000ee20000000800 */
[----:B------:R-:W-:-:S03]  /*1710*/  FSEL R21, R0, R17, !P1 ;  /* 0x0000001100157208 */ /* 0x000fc60004800000 */
[----:B------:R-:W3:Y:S01]  /*1720*/  LDS R7, [R22+0x10] ;  /* 0x0000100016077984 */ /* 0x000ee20000000800 */
[----:B----4-:R-:W-:Y:S01]  /*1730*/  FADD R3, R15, R16 ;  /* 0x000000100f037221 */ /* 0x010fe20000000000 */
[----:B-----5:R-:W-:-:S04]  /*1740*/  FADD R21, R12, R21 ;  /* 0x000000150c157221 */ /* 0x020fc80000000000 */
[----:B------:R-:W-:Y:S02]  /*1750*/  FSEL R0, R3, R16, !P1 ;  /* 0x0000001003007208 */ /* 0x000fe40004800000 */
[----:B-1----:R-:W-:Y:S01]  /*1760*/  ISETP.NE.AND P2, PT, R14, RZ, PT ;  /* 0x000000ff0e00720c */ /* 0x002fe20003f45270 */
[----:B------:R-:W1:Y:S02]  /*1770*/  S2R R3, SR_TID.X ;  /* 0x0000000000037919 */ /* 0x000e640000002100 */
[----:B------:R-:W-:Y:S01]  /*1780*/  FADD R20, R13, R0 ;  /* 0x000000000d147221 */ /* 0x000fe20000000000 */
[----:B------:R-:W-:-:S04]  /*1790*/  FSEL R0, R21, R12, !P2 ;  /* 0x0000000c15007208 */ /* 0x000fc80005000000 */
[----:B------:R-:W-:Y:S01]  /*17a0*/  FSEL R21, R20, R13, !P2 ;  /* 0x0000000d14157208 */ /* 0x000fe20005000000 */
[----:B0-----:R-:W-:Y:S01]  /*17b0*/  FADD R0, R9, R0 ;  /* 0x0000000009007221 */ /* 0x001fe20000000000 */
[----:B------:R-:W-:-:S03]  /*17c0*/  ISETP.NE.AND P3, PT, R11, RZ, PT ;  /* 0x000000ff0b00720c */ /* 0x000fc60003f65270 */
[----:B------:R-:W-:Y:S01]  /*17d0*/  FADD R23, R10, R21 ;  /* 0x000000150a177221 */ /* 0x000fe20000000000 */
[----:B------:R-:W-:-:S04]  /*17e0*/  FSEL R21, R0, R9, !P3 ;  /* 0x0000000900157208 */ /* 0x000fc80005800000 */
[----:B------:R-:W-:Y:S01]  /*17f0*/  FSEL R0, R23, R10, !P3 ;  /* 0x0000000a17007208 */ /* 0x000fe20005800000 */
[----:B------:R-:W-:-:S04]  /*1800*/  FADD R21, R6, R21 ;  /* 0x0000001506157221 */ /* 0x000fc80000000000 */
[----:B--2---:R-:W-:Y:S01]  /*1810*/  FADD R0, R5, R0 ;  /* 0x0000000005007221 */ /* 0x004fe20000000000 */
[----:B---3--:R-:W-:Y:S02]  /*1820*/  ISETP.NE.AND P4, PT, R8, RZ, PT ;  /* 0x000000ff0800720c */ /* 0x008fe40003f85270 */
[----:B------:R-:W-:Y:S02]  /*1830*/  IADD3 R25, PT, PT, R14, R19, R7 ;  /* 0x000000130e197210 */ /* 0x000fe40007ffe007 */
[----:B------:R-:W-:Y:S02]  /*1840*/  FSEL R21, R21, R6, !P4 ;  /* 0x0000000615157208 */ /* 0x000fe40006000000 */
[----:B------:R-:W-:Y:S02]  /*1850*/  IADD3 R25, PT, PT, R8, R25, R11 ;  /* 0x0000001908197210 */ /* 0x000fe40007ffe00b */
[----:B------:R-:W-:Y:S01]  /*1860*/  FSEL R0, R0, R5, !P4 ;  /* 0x0000000500007208 */ /* 0x000fe20006000000 */
[----:B-1----:R-:W-:Y:S06]  /*1870*/  BRA.DIV UR8, `(.L_x_264) ;  /* 0x0000000a08187947 */ /* 0x002fec000b800000 */
        /* <DEDUP_REMOVED lines=9> */
[----:B------:R-:W-:Y:S02]  /*1910*/  @P5 FSEL R0, R29, R0, !P0 ;  /* 0x000000001d005208 */ /* 0x000fe40004000000 */
[----:B------:R-:W0:Y:S01]  /*1920*/  SHFL.UP PT, R29, R21, 0x2, RZ ;  /* 0x04400000151d7989 */ /* 0x000e2200000e00ff */
[----:B------:R-:W-:Y:S01]  /*1930*/  IMAD.IADD R27, R25, 0x1, R26 ;  /* 0x00000001191b7824 */ /* 0x000fe200078e021a */
[----:B------:R-:W-:Y:S02]  /*1940*/  ISETP.GE.AND P5, PT, R24, 0x2, PT ;  /* 0x000000021800780c */ /* 0x000fe40003fa6270 */
[----:B------:R-:W1:Y:S02]  /*1950*/  SHFL.UP PT, R23, R0, 0x2, RZ ;  /* 0x0440000000177989 */ /* 0x000e6400000e00ff */
[----:B------:R-:W-:-:S02]  /*1960*/  ISETP.NE.AND P0, PT, R27, RZ, PT ;  /* 0x000000ff1b00720c */ /* 0x000fc40003f05270 */
[----:B------:R-:W2:Y:S01]  /*1970*/  SHFL.UP PT, R26, R27, 0x2, RZ ;  /* 0x044000001b1a7989 */ /* 0x000ea200000e00ff */
[----:B0-----:R-:W-:Y:S01]  /*1980*/  FADD R20, R21, R29 ;  /* 0x0000001d15147221 */ /* 0x001fe20000000000 */
[----:B-1----:R-:W-:-:S05]  /*1990*/  FADD R23, R0, R23 ;  /* 0x0000001700177221 */ /* 0x002fca0000000000 */
        /* <DEDUP_REMOVED lines=35> */
[----:B------:R-:W-:Y:S02]  /*1bd0*/  @P5 FSEL R0, R27, R0, !P0 ;  /* 0x000000001b005208 */ /* 0x000fe40004000000 */
[----:B------:R-:W0:Y:S01]  /*1be0*/  SHFL.UP PT, R21, R21, 0x1, RZ ;  /* 0x0420000015157989 */ /* 0x000e2200000e00ff */
[----:B------:R-:W-:-:S03]  /*1bf0*/  IADD3 R24, PT, PT, R28, R23, RZ ;  /* 0x000000171c187210 */ /* 0x000fc60007ffe0ff */
[----:B------:R1:W2:Y:S04]  /*1c00*/  SHFL.UP PT, R26, R0, 0x1, RZ ;  /* 0x04200000001a7989 */ /* 0x0002a800000e00ff */
[----:B------:R-:W3:Y:S02]  /*1c10*/  SHFL.UP PT, R24, R24, 0x1, RZ ;  /* 0x0420000018187989 */ /* 0x000ee400000e00ff */
.L_x_283:
[----:B------:R-:W-:Y:S01]  /*1c20*/  ISETP.NE.AND P5, PT, R3, RZ, PT ;  /* 0x000000ff0300720c */ /* 0x000fe20003fa5270 */
[----:B------:R-:W4:Y:S01]  /*1c30*/  S2R R20, SR_CgaCtaId ;  /* 0x0000000000147919 */ /* 0x000f220000008800 */
[----:B------:R-:W-:Y:S02]  /*1c40*/  PLOP3.LUT P0, PT, PT, PT, PT, 0x80, 0x8 ;  /* 0x000000000008781c */ /* 0x000fe40003f0f070 */
[----:B------:R-:W-:Y:S01]  /*1c50*/  MOV R3, 0x400 ;  /* 0x0000040000037802 */ /* 0x000fe20000000f00 */
[----:B-1----:R-:W1:Y:S08]  /*1c60*/  S2R R0, SR_TID.X ;  /* 0x0000000000007919 */ /* 0x002e700000002100 */
[----:B------:R-:W-:Y:S01]  /*1c70*/  @P5 ISETP.NE.AND P6, PT, R7, RZ, PT ;  /* 0x000000ff0700520c */ /* 0x000fe20003fc5270 */
[----:B---3--:R-:W-:-:S03]  /*1c80*/  @P5 IMAD.IADD R7, R24, 0x1, R7 ;  /* 0x0000000118075824 */ /* 0x008fc600078e0207 */
[----:B------:R-:W-:Y:S02]  /*1c90*/  @P5 PLOP3.LUT P0, PT, P6, PT, PT, 0x80, 0x8 ;  /* 0x000000000008581c */ /* 0x000fe4000370f070 */
[----:B------:R-:W-:-:S05]  /*1ca0*/  IADD3 R19, PT, PT, R19, R7, RZ ;  /* 0x0000000713137210 */ /* 0x000fca0007ffe0ff */
[----:B------:R-:W-:-:S04]  /*1cb0*/  IMAD.IADD R14, R14, 0x1, R19 ;  /* 0x000000010e0e7824 */ /* 0x000fc800078e0213 */
[----:B------:R-:W-:Y:S02]  /*1cc0*/  IMAD.IADD R11, R11, 0x1, R14 ;  /* 0x000000010b0b7824 */ /* 0x000fe400078e020e */
[----:B0-----:R-:W-:Y:S01]  /*1cd0*/  @!P0 FADD R18, R21, R18 ;  /* 0x0000001215128221 */ /* 0x001fe20000000000 */
[----:B--2---:R-:W-:Y:S01]  /*1ce0*/  @!P0 FADD R15, R26, R15 ;  /* 0x0000000f1a0f8221 */ /* 0x004fe20000000000 */
[----:B----4-:R-:W-:Y:S02]  /*1cf0*/  LEA R3, R20, R3, 0x18 ;  /* 0x0000000314037211 */ /* 0x010fe400078ec0ff */
[----:B------:R-:W-:Y:S01]  /*1d00*/  @!P1 FADD R17, R17, R18 ;  /* 0x0000001211119221 */ /* 0x000fe20000000000 */
[----:B------:R-:W-:Y:S01]  /*1d10*/  @!P1 FADD R16, R16, R15 ;  /* 0x0000000f10109221 */ /* 0x000fe20000000000 */
[----:B------:R-:W-:Y:S01]  /*1d20*/  IADD3 R8, PT, PT, R8, R11, RZ ;  /* 0x0000000b08087210 */ /* 0x000fe20007ffe0ff */
[----:B-1----:R-:W-:Y:S02]  /*1d30*/  IMAD R3, R0, 0xc, R3 ;  /* 0x0000000c00037824 */ /* 0x002fe400078e0203 */
[----:B------:R-:W-:Y:S01]  /*1d40*/  @!P2 FADD R12, R12, R17 ;  /* 0x000000110c0ca221 */ /* 0x000fe20000000000 */
[----:B------:R-:W-:Y:S01]  /*1d50*/  @!P2 FADD R13, R13, R16 ;  /* 0x000000100d0da221 */ /* 0x000fe20000000000 */
[----:B------:R-:W-:-:S02]  /*1d60*/  VIADD R3, R3, 0x10 ;  /* 0x0000001003037836 */ /* 0x000fc40000000000 */
[----:B------:R-:W-:Y:S01]  /*1d70*/  @!P3 FADD R9, R9, R12 ;  /* 0x0000000c0909b221 */ /* 0x000fe20000000000 */
[----:B------:R-:W-:Y:S01]  /*1d80*/  @!P3 FADD R10, R10, R13 ;  /* 0x0000000d0a0ab221 */ /* 0x000fe20000000000 */
[----:B------:R-:W-:Y:S02]  /*1d90*/  IMAD R0, R0, 0x30, R3 ;  /* 0x0000003000007824 */ /* 0x000fe400078e0203 */
[----:B------:R-:W-:Y:S01]  /*1da0*/  @!P4 FADD R6, R6, R9 ;  /* 0x000000090606c221 */ /* 0x000fe20000000000 */
[----:B------:R-:W-:Y:S02]  /*1db0*/  @!P4 FADD R5, R5, R10 ;  /* 0x0000000a0505c221 */ /* 0x000fe40000000000 */
[----:B------:R1:W-:Y:S04]  /*1dc0*/  STS [R0], R7 ;  /* 0x0000000700007388 */ /* 0x0003e80000000800 */
        /* <DEDUP_REMOVED lines=14> */
.L_x_263:
[----:B01----:R-:W0:Y:S01]  /*1eb0*/  S2R R9, SR_CgaCtaId ;  /* 0x0000000000097919 */ /* 0x003e220000008800 */
[----:B------:R-:W1:Y:S01]  /*1ec0*/  LDC R3, c[0x0][0x3cc] ;  /* 0x0000f300ff037b82 */ /* 0x000e620000000800 */
[----:B------:R-:W-:Y:S01]  /*1ed0*/  MOV R8, 0x400 ;  /* 0x0000040000087802 */ /* 0x000fe20000000f00 */
[----:B------:R-:W-:Y:S05]  /*1ee0*/  WARPSYNC.ALL ;  /* 0x0000000000007948 */ /* 0x000fea0003800000 */
[----:B------:R-:W2:Y:S01]  /*1ef0*/  S2R R10, SR_TID.X ;  /* 0x00000000000a7919 */ /* 0x000ea20000002100 */
[----:B0-----:R-:W-:-:S05]  /*1f00*/  LEA R5, R9, R8, 0x18 ;  /* 0x0000000809057211 */ /* 0x001fca00078ec0ff */
[----:B--2---:R-:W-:Y:S01]  /*1f10*/  IMAD R12, R10, 0xc, R5 ;  /* 0x0000000c0a0c7824 */ /* 0x004fe200078e0205 */
[----:B------:R-:W-:Y:S01]  /*1f20*/  BAR.SYNC.DEFER_BLOCKING 0x0 ;  /* 0x0000000000007b1d */ /* 0x000fe20000010000 */
[----:B-1----:R-:W-:-:S05]  /*1f30*/  VIADD R3, R3, 0xfffffffe ;  /* 0xfffffffe03037836 */ /* 0x002fca0000000000 */
[----:B------:R-:W-:Y:S02]  /*1f40*/  ISETP.NE.AND P1, PT, R4, R3, PT ;  /* 0x000000030400720c */ /* 0x000fe40003f25270 */
[----:B------:R-:W0:Y:S08]  /*1f50*/  LDC R7, c[0x0][0x3d8] ;  /* 0x0000f600ff077b82 */ /* 0x000e300000000800 */
[----:B------:R-:W1:Y:S03]  /*1f60*/  LDC R11, c[0x0][0x3b8] ;  /* 0x0000ee00ff0b7b82 */ /* 0x000e660000000800 */
[----:B------:R-:W-:Y:S01]  /*1f70*/  @!P1 VIADD R0, R8, 0x7a0 ;  /* 0x000007a008009836 */ /* 0x000fe20000000000 */
[----:B------:R-:W-:Y:S04]  /*1f80*/  @!P1 LDS R5, [R12+0x18] ;  /* 0x000018000c059984 */ /* 0x000fe80000000800 */
[----:B------:R-:W-:Y:S01]  /*1f90*/  @!P1 LEA R3, R9, R0, 0x18 ;  /* 0x0000000009039211 */ /* 0x000fe200078ec0ff */
[----:B------:R-:W2:Y:S03]  /*1fa0*/  @!P1 LDS R4, [R12+0x14] ;  /* 0x000014000c049984 */ /* 0x000ea60000000800 */
[----:B------:R-:W-:Y:S01]  /*1fb0*/  @!P1 LEA R3, R2, R3, 0x3 ;  /* 0x0000000302039211 */ /* 0x000fe200078e18ff */
        /* <DEDUP_REMOVED lines=18> */
.L_x_264:
[----:B------:R-:W-:Y:S02]  /*20e0*/  HFMA2 R20, -RZ, RZ, 0, 5.9604644775390625e-08 ;  /* 0x00000001ff147431 */ /* 0x000fe400000001ff */
[----:B------:R-:W-:Y:S01]  /*20f0*/  IMAD.MOV.U32 R23, RZ, RZ, RZ ;  /* 0x000000ffff177224 */ /* 0x000fe200078e00ff */
[----:B------:R-:W-:Y:S02]  /*2100*/  MOV R22, 0xffffffff ;  /* 0xffffffff00167802 */ /* 0x000fe40000000f00 */
[----:B------:R-:W-:Y:S02]  /*2110*/  ISETP.GE.AND P6, PT, R24, 0x1, PT ;  /* 0x000000011800780c */ /* 0x000fe40003fc6270 */
[----:B------:R-:W-:-:S13]  /*2120*/  ISETP.NE.AND P5, PT, R25, RZ, PT ;  /* 0x000000ff1900720c */ /* 0x000fda0003fa5270 */
[----:B------:R-:W-:Y:S05]  /*2130*/  WARPSYNC.COLLECTIVE R22, `(.L_x_265) ;  /* 0x0000000016087348 */ /* 0x000fea0003c00000 */
[----:B------:R0:W1:Y:S02]  /*2140*/  SHFL.UP P0, R26, R25, R20, R23 ;  /* 0x04000014191a7389 */ /* 0x0000640000000017 */
[----:B01----:R-:W-:Y:S05]  /*2150*/  ENDCOLLECTIVE ;  /* 0x000000000000791b */ /* 0x003fea0003800000 */
.L_x_265:
[----:B------:R-:W-:-:S05]  /*2160*/  SEL R26, R26, RZ, P6 ;  /* 0x000000ff1a1a7207 */ /* 0x000fca0003000000 */
[----:B------:R-:W-:Y:S01]  /*2170*/  IMAD.IADD R27, R25, 0x1, R26 ;  /* 0x00000001191b7824 */ /* 0x000fe200078e021a */
[----:B------:R-:W-:-:S07]  /*2180*/  MOV R25, R21 ;  /* 0x0000001500197202 */ /* 0x000fce0000000f00 */
[----:B------:R-:W-:Y:S05]  /*2190*/  WARPSYNC.COLLECTIVE R22, `(.L_x_266) ;  /* 0x0000000016087348 */ /* 0x000fea0003c00000 */
[----:B------:R0:W1:Y:S02]  /*21a0*/  SHFL.UP P0, R26, R25, R20, R23 ;  /* 0x04000014191a7389 */ /* 0x0000640000000017 */
[----:B01----:R-:W-:Y:S05]  /*21b0*/  ENDCOLLECTIVE ;  /* 0x000000000000791b */ /* 0x003fea0003800000 */
.L_x_266:
[----:B------:R-:W-:Y:S01]  /*21c0*/  MOV R25, R0 ;  /* 0x0000000000197202 */ /* 0x000fe20000000f00 */
[----:B------:R-:W-:-:S07]  /*21d0*/  IMAD.MOV.U32 R28, RZ, RZ, R26 ;  /* 0x000000ffff1c7224 */ /* 0x000fce00078e001a */
[----:B------:R-:W-:Y:S05]  /*21e0*/  WARPSYNC.COLLECTIVE R22, `(.L_x_267) ;  /* 0x0000000016087348 */ /* 0x000fea0003c00000 */
[----:B------:R0:W1:Y:S02]  /*21f0*/  SHFL.UP P0, R26, R25, R20, R23 ;  /* 0x04000014191a7389 */ /* 0x0000640000000017 */
[----:B01----:R-:W-:Y:S05]  /*2200*/  ENDCOLLECTIVE ;  /* 0x000000000000791b */ /* 0x003fea0003800000 */
.L_x_267:
        /* <DEDUP_REMOVED lines=8> */
.L_x_268:
[----:B------:R-:W-:-:S05]  /*2290*/  FADD R29, R0, R29 ;  /* 0x0000001d001d7221 */ /* 0x000fca0000000000 */
[----:B------:R-:W-:Y:S02]  /*22a0*/  @P6 FSEL R0, R29, R0, !P5 ;  /* 0x000000001d006208 */ /* 0x000fe40006800000 */
[----:B------:R-:W-:Y:S02]  /*22b0*/  ISETP.GE.AND P6, PT, R24, 0x2, PT ;  /* 0x000000021800780c */ /* 0x000fe40003fc6270 */
[----:B------:R-:W-:Y:S01]  /*22c0*/  ISETP.NE.AND P5, PT, R27, RZ, PT ;  /* 0x000000ff1b00720c */ /* 0x000fe20003fa5270 */
[----:B------:R-:W-:Y:S01]  /*22d0*/  IMAD.MOV.U32 R25, RZ, RZ, R21 ;  /* 0x000000ffff197224 */ /* 0x000fe200078e0015 */
[----:B------:R-:W-:-:S04]  /*22e0*/  SEL R26, R26, RZ, P6 ;  /* 0x000000ff1a1a7207 */ /* 0x000fc80003000000 */
[----:B------:R-:W-:-:S07]  /*22f0*/  IADD3 R28, PT, PT, R27, R26, RZ ;  /* 0x0000001a1b1c7210 */ /* 0x000fce0007ffe0ff */
[----:B------:R-:W-:Y:S05]  /*2300*/  WARPSYNC.COLLECTIVE R22, `(.L_x_269) ;  /* 0x0000000016087348 */ /* 0x000fea0003c00000 */
[----:B------:R0:W1:Y:S02]  /*2310*/  SHFL.UP P0, R26, R25, R20, R23 ;  /* 0x04000014191a7389 */ /* 0x0000640000000017 */
[----:B01----:R-:W-:Y:S05]  /*2320*/  ENDCOLLECTIVE ;  /* 0x000000000000791b */ /* 0x003fea0003800000 */
.L_x_269:
[----:B------:R-:W-:Y:S01]  /*2330*/  IMAD.MOV.U32 R25, RZ, RZ, R0 ;  /* 0x000000ffff197224 */ /* 0x000fe200078e0000 */
[----:B------:R-:W-:-:S05]  /*2340*/  MOV R29, R26 ;  /* 0x0000001a001d7202 */ /* 0x000fca0000000f00 */
[----:B------:R-:W-:-:S05]  /*2350*/  FADD R26, R21, R29 ;  /* 0x0000001d151a7221 */ /* 0x000fca0000000000 */
[----:B------:R-:W-:-:S07]  /*2360*/  @P6 FSEL R21, R26, R21, !P5 ;  /* 0x000000151a156208 */ /* 0x000fce0006800000 */
[----:B------:R-:W-:Y:S05]  /*2370*/  WARPSYNC.COLLECTIVE R22, `(.L_x_270) ;  /* 0x0000000016087348 */ /* 0x000fea0003c00000 */
[----:B------:R0:W1:Y:S02]  /*2380*/  SHFL.UP P0, R26, R25, R20, R23 ;  /* 0x04000014191a7389 */ /* 0x0000640000000017 */
[----:B01----:R-:W-:Y:S05]  /*2390*/  ENDCOLLECTIVE ;  /* 0x000000000000791b */ /* 0x003fea0003800000 */
.L_x_270:
[----:B------:R-:W-:Y:S02]  /*23a0*/  HFMA2 R20, -RZ, RZ, 0, 2.384185791015625e-07 ;  /* 0x00000004ff147431 */ /* 0x000fe400000001ff */
[----:B------:R-:W-:Y:S01]  /*23b0*/  IMAD.MOV.U32 R25, RZ, RZ, R28 ;  /* 0x000000ffff197224 */ /* 0x000fe200078e001c */
[----:B------:R-:W-:-:S05]  /*23c0*/  MOV R23, R26 ;  /* 0x0000001a00177202 */ /* 0x000fca0000000f00 */
[----:B------:R-:W-:Y:S01]  /*23d0*/  FADD R27, R0, R23 ;  /* 0x00000017001b7221 */ /* 0x000fe20000000000 */
[----:B------:R-:W-:-:S04]  /*23e0*/  IMAD.MOV.U32 R23, RZ, RZ, RZ ;  /* 0x000000ffff177224 */ /* 0x000fc800078e00ff */
[----:B------:R-:W-:-:S07]  /*23f0*/  @P6 FSEL R0, R27, R0, !P5 ;  /* 0x000000001b006208 */ /* 0x000fce0006800000 */
[----:B------:R-:W-:Y:S05]  /*2400*/  WARPSYNC.COLLECTIVE R22, `(.L_x_271) ;  /* 0x0000000016087348 */ /* 0x000fea0003c00000 */
[----:B------:R0:W1:Y:S02]  /*2410*/  SHFL.UP P0, R26, R25, R20, R23 ;  /* 0x04000014191a7389 */ /* 0x0000640000000017 */
[----:B01----:R-:W-:Y:S05]  /*2420*/  ENDCOLLECTIVE ;  /* 0x000000000000791b */ /* 0x003fea0003800000 */
.L_x_271:
[----:B------:R-:W-:Y:S02]  /*2430*/  ISETP.GE.AND P6, PT, R24, 0x4, PT ;  /* 0x000000041800780c */ /* 0x000fe40003fc6270 */
[----:B------:R-:W-:Y:S01]  /*2440*/  ISETP.NE.AND P5, PT, R28, RZ, PT ;  /* 0x000000ff1c00720c */ /* 0x000fe20003fa5270 */
[----:B------:R-:W-:Y:S01]  /*2450*/  IMAD.MOV.U32 R25, RZ, RZ, R21 ;  /* 0x000000ffff197224 */ /* 0x000fe200078e0015 */
[----:B------:R-:W-:-:S11]  /*2460*/  SEL R27, R26, RZ, P6 ;  /* 0x000000ff1a1b7207 */ /* 0x000fd60003000000 */
[----:B------:R-:W-:Y:S05]  /*2470*/  WARPSYNC.COLLECTIVE R22, `(.L_x_272) ;  /* 0x0000000016087348 */ /* 0x000fea0003c00000 */
[----:B------:R0:W1:Y:S02]  /*2480*/  SHFL.UP P0, R26, R25, R20, R23 ;  /* 0x04000014191a7389 */ /* 0x0000640000000017 */
[----:B01----:R-:W-:Y:S05]  /*2490*/  ENDCOLLECTIVE ;  /* 0x000000000000791b */ /* 0x003fea0003800000 */
.L_x_272:
[----:B------:R-:W-:Y:S01]  /*24a0*/  IADD3 R27, PT, PT, R28, R27, RZ ;  /* 0x0000001b1c1b7210 */ /* 0x000fe20007ffe0ff */
[----:B------:R-:W-:Y:S01]  /*24b0*/  IMAD.MOV.U32 R25, RZ, RZ, R0 ;  /* 0x000000ffff197224 */ /* 0x000fe200078e0000 */
[----:B------:R-:W-:-:S05]  /*24c0*/  MOV R29, R26 ;  /* 0x0000001a001d7202 */ /* 0x000fca0000000f00 */
[----:B------:R-:W-:-:S05]  /*24d0*/  FADD R26, R21, R29 ;  /* 0x0000001d151a7221 */ /* 0x000fca0000000000 */
[----:B------:R-:W-:-:S07]  /*24e0*/  @P6 FSEL R21, R26, R21, !P5 ;  /* 0x000000151a156208 */ /* 0x000fce0006800000 */
[----:B------:R-:W-:Y:S05]  /*24f0*/  WARPSYNC.COLLECTIVE R22, `(.L_x_273) ;  /* 0x0000000016087348 */ /* 0x000fea0003c00000 */
[----:B------:R0:W1:Y:S02]  /*2500*/  SHFL.UP P0, R26, R25, R20, R23 ;  /* 0x04000014191a7389 */ /* 0x0000640000000017 */
[----:B01----:R-:W-:Y:S05]  /*2510*/  ENDCOLLECTIVE ;  /* 0x000000000000791b */ /* 0x003fea0003800000 */
.L_x_273:
[----:B------:R-:W-:Y:S02]  /*2520*/  HFMA2 R20, -RZ, RZ, 0, 4.76837158203125e-07 ;  /* 0x00000008ff147431 */ /* 0x000fe400000001ff */
        /* <DEDUP_REMOVED lines=8> */
.L_x_274:
[----:B------:R-:W-:Y:S02]  /*25b0*/  ISETP.GE.AND P6, PT, R24, 0x8, PT ;  /* 0x000000081800780c */ /* 0x000fe40003fc6270 */
[C---:B------:R-:W-:Y:S01]  /*25c0*/  ISETP.NE.AND P5, PT, R27.reuse, RZ, PT ;  /* 0x000000ff1b00720c */ /* 0x040fe20003fa5270 */
[----:B------:R-:W-:Y:S01]  /*25d0*/  IMAD.MOV.U32 R25, RZ, RZ, R21 ;  /* 0x000000ffff197224 */ /* 0x000fe200078e0015 */
[----:B------:R-:W-:Y:S02]  /*25e0*/  SEL R26, R26, RZ, P6 ;  /* 0x000000ff1a1a7207 */ /* 0x000fe40003000000 */
[----:B------:R-:W-:Y:S02]  /*25f0*/  ISETP.GE.AND P6, PT, R24, 0x10, PT ;  /* 0x000000101800780c */ /* 0x000fe40003fc6270 */
[----:B------:R-:W-:-:S11]  /*2600*/  IADD3 R28, PT, PT, R27, R26, RZ ;  /* 0x0000001a1b1c7210 */ /* 0x000fd60007ffe0ff */
[----:B------:R-:W-:Y:S05]  /*2610*/  WARPSYNC.COLLECTIVE R22, `(.L_x_275) ;  /* 0x0000000016087348 */ /* 0x000fea0003c00000 */
[----:B------:R0:W1:Y:S02]  /*2620*/  SHFL.UP P0, R26, R25, R20, R23 ;  /* 0x04000014191a7389 */ /* 0x0000640000000017 */
[----:B01----:R-:W-:Y:S05]  /*2630*/  ENDCOLLECTIVE ;  /* 0x000000000000791b */ /* 0x003fea0003800000 */
.L_x_275:
[----:B------:R-:W-:Y:S01]  /*2640*/  IMAD.MOV.U32 R25, RZ, RZ, R0 ;  /* 0x000000ffff197224 */ /* 0x000fe200078e0000 */
[----:B------:R-:W-:Y:S02]  /*2650*/  ISETP.GE.AND P0, PT, R24, 0x8, PT ;  /* 0x000000081800780c */ /* 0x000fe40003f06270 */
[----:B------:R-:W-:-:S05]  /*2660*/  MOV R29, R26 ;  /* 0x0000001a001d7202 */ /* 0x000fca0000000f00 */
[----:B------:R-:W-:-:S06]  /*2670*/  FADD R26, R21, R29 ;  /* 0x0000001d151a7221 */ /* 0x000fcc0000000000 */
[----:B------:R-:W-:-:S07]  /*2680*/  @P0 FSEL R21, R26, R21, !P5 ;  /* 0x000000151a150208 */ /* 0x000fce0006800000 */
[----:B------:R-:W-:Y:S05]  /*2690*/  WARPSYNC.COLLECTIVE R22, `(.L_x_276) ;  /* 0x0000000016087348 */ /* 0x000fea0003c00000 */
[----:B------:R0:W1:Y:S02]  /*26a0*/  SHFL.UP P0, R26, R25, R20, R23 ;  /* 0x04000014191a7389 */ /* 0x0000640000000017 */
[----:B01----:R-:W-:Y:S05]  /*26b0*/  ENDCOLLECTIVE ;  /* 0x000000000000791b */ /* 0x003fea0003800000 */
.L_x_276:
[----:B------:R-:W-:Y:S02]  /*26c0*/  HFMA2 R20, -RZ, RZ, 0, 9.5367431640625e-07 ;  /* 0x00000010ff147431 */ /* 0x000fe400000001ff */
[----:B------:R-:W-:Y:S01]  /*26d0*/  IMAD.MOV.U32 R25, RZ, RZ, R28 ;  /* 0x000000ffff197224 */ /* 0x000fe200078e001c */
[----:B------:R-:W-:Y:S02]  /*26e0*/  ISETP.GE.AND P0, PT, R24, 0x8, PT ;  /* 0x000000081800780c */ /* 0x000fe40003f06270 */
[----:B------:R-:W-:-:S05]  /*26f0*/  MOV R23, R26 ;  /* 0x0000001a00177202 */ /* 0x000fca0000000f00 */
[----:B------:R-:W-:Y:S01]  /*2700*/  FADD R27, R0, R23 ;  /* 0x00000017001b7221 */ /* 0x000fe20000000000 */
[----:B------:R-:W-:-:S05]  /*2710*/  IMAD.MOV.U32 R23, RZ, RZ, RZ ;  /* 0x000000ffff177224 */ /* 0x000fca00078e00ff */
[----:B------:R-:W-:-:S07]  /*2720*/  @P0 FSEL R0, R27, R0, !P5 ;  /* 0x000000001b000208 */ /* 0x000fce0006800000 */
[----:B------:R-:W-:Y:S05]  /*2730*/  WARPSYNC.COLLECTIVE R22, `(.L_x_277) ;  /* 0x0000000016087348 */ /* 0x000fea0003c00000 */
[----:B------:R0:W1:Y:S02]  /*2740*/  SHFL.UP P0, R26, R25, R20, R23 ;  /* 0x04000014191a7389 */ /* 0x0000640000000017 */
[----:B01----:R-:W-:Y:S05]  /*2750*/  ENDCOLLECTIVE ;  /* 0x000000000000791b */ /* 0x003fea0003800000 */
.L_x_277:
[----:B------:R-:W-:Y:S01]  /*2760*/  ISETP.NE.AND P5, PT, R28, RZ, PT ;  /* 0x000000ff1c00720c */ /* 0x000fe20003fa5270 */
[----:B------:R-:W-:Y:S01]  /*2770*/  IMAD.MOV.U32 R25, RZ, RZ, R21 ;  /* 0x000000ffff197224 */ /* 0x000fe200078e0015 */
[----:B------:R-:W-:-:S11]  /*2780*/  SEL R27, R26, RZ, P6 ;  /* 0x000000ff1a1b7207 */ /* 0x000fd60003000000 */
[----:B------:R-:W-:Y:S05]  /*2790*/  WARPSYNC.COLLECTIVE R22, `(.L_x_278) ;  /* 0x0000000016087348 */ /* 0x000fea0003c00000 */
[----:B------:R0:W1:Y:S02]  /*27a0*/  SHFL.UP P0, R26, R25, R20, R23 ;  /* 0x04000014191a7389 */ /* 0x0000640000000017 */
[----:B01----:R-:W-:Y:S05]  /*27b0*/  ENDCOLLECTIVE ;  /* 0x000000000000791b */ /* 0x003fea0003800000 */
.L_x_278:
        /* <DEDUP_REMOVED lines=8> */
.L_x_279:
[----:B------:R-:W-:Y:S02]  /*2840*/  HFMA2 R20, -RZ, RZ, 0, 5.9604644775390625e-08 ;  /* 0x00000001ff147431 */ /* 0x000fe400000001ff */
[----:B------:R-:W-:Y:S01]  /*2850*/  IMAD.MOV.U32 R25, RZ, RZ, R24 ;  /* 0x000000ffff197224 */ /* 0x000fe200078e0018 */
[----:B------:R-:W-:-:S07]  /*2860*/  MOV R27, R26 ;  /* 0x0000001a001b7202 */ /* 0x000fce0000000f00 */
[----:B------:R-:W-:Y:S05]  /*2870*/  WARPSYNC.COLLECTIVE R22, `(.L_x_280) ;  /* 0x0000000016087348 */ /* 0x000fea0003c00000 */
[----:B------:R0:W1:Y:S02]  /*2880*/  SHFL.UP P0, R26, R25, R20, R23 ;  /* 0x04000014191a7389 */ /* 0x0000640000000017 */
[----:B01----:R-:W-:Y:S05]  /*2890*/  ENDCOLLECTIVE ;  /* 0x000000000000791b */ /* 0x003fea0003800000 */
.L_x_280:
[----:B------:R-:W-:-:S05]  /*28a0*/  FADD R27, R0, R27 ;  /* 0x0000001b001b7221 */ /* 0x000fca0000000000 */
[----:B------:R-:W-:Y:S02]  /*28b0*/  @P6 FSEL R0, R27, R0, !P5 ;  /* 0x000000001b006208 */ /* 0x000fe40006800000 */
[----:B------:R-:W-:Y:S01]  /*28c0*/  MOV R25, R21 ;  /* 0x0000001500197202 */ /* 0x000fe20000000f00 */
[----:B------:R-:W-:-:S07]  /*28d0*/  IMAD.MOV.U32 R24, RZ, RZ, R26 ;  /* 0x000000ffff187224 */ /* 0x000fce00078e001a */
[----:B------:R-:W-:Y:S05]  /*28e0*/  WARPSYNC.COLLECTIVE R22, `(.L_x_281) ;  /* 0x0000000016087348 */ /* 0x000fea0003c00000 */
[----:B------:R0:W1:Y:S02]  /*28f0*/  SHFL.UP P0, R26, R25, R20, R23 ;  /* 0x04000014191a7389 */ /* 0x0000640000000017 */
[----:B01----:R-:W-:Y:S05]  /*2900*/  ENDCOLLECTIVE ;  /* 0x000000000000791b */ /* 0x003fea0003800000 */
.L_x_281:
[----:B------:R-:W-:Y:S01]  /*2910*/  MOV R25, R0 ;  /* 0x0000000000197202 */ /* 0x000fe20000000f00 */
[----:B------:R-:W-:-:S07]  /*2920*/  IMAD.MOV.U32 R21, RZ, RZ, R26 ;  /* 0x000000ffff157224 */ /* 0x000fce00078e001a */
[----:B------:R-:W-:Y:S05]  /*2930*/  WARPSYNC.COLLECTIVE R22, `(.L_x_282) ;  /* 0x0000000016087348 */ /* 0x000fea0003c00000 */
[----:B------:R0:W1:Y:S02]  /*2940*/  SHFL.UP P0, R26, R25, R20, R23 ;  /* 0x04000014191a7389 */ /* 0x0000640000000017 */
[----:B01----:R-:W-:Y:S05]  /*2950*/  ENDCOLLECTIVE ;  /* 0x000000000000791b */ /* 0x003fea0003800000 */
.L_x_282:
[----:B------:R-:W-:Y:S05]  /*2960*/  BRA `(.L_x_283) ;  /* 0xfffffff000ac7947 */ /* 0x000fea000383ffff */
.L_x_284:
        /* <DEDUP_REMOVED lines=9> */
.L_x_297:


//--------------------- .nv.shared.reserved.0     --------------------------
	.section	.nv.shared.reserved.0,"aw",@nobits
	.weak		__nv_reservedSMEM_offset_0_alias
	.size		__nv_reservedSMEM_offset_0_alias, 0, 64
	.other		__nv_reservedSMEM_offset_0_alias,@"STO_CUDA_RESERVED_SHARED STV_DEFAULT"
__nv_reservedSMEM_offset_0_alias:
	.zero		0
	.zero		64


//--------------------- .nv.global                --------------------------
	.section	.nv.global,"aw",@nobits
.nv.global:
	.type		_ZN34_INTERNAL_684f6114_4_k_cu_de61ec556thrust24THRUST_300001_SM_1000_NS12placeholders2_5E,@object
	.size		_ZN34_INTERNAL_684f6114_4_k_cu_de61ec556thrust24THRUST_300001_SM_1000_NS12placeholders2_5E,(_ZN34_INTERNAL_684f6114_4_k_cu_de61ec554cuda3std3__45__cpo6cbeginE - _ZN34_INTERNAL_684f6114_4_k_cu_de61ec556thrust24THRUST_300001_SM_1000_NS12placeholders2_5E)
_ZN34_INTERNAL_684f6114_4_k_cu_de61ec556thrust24THRUST_300001_SM_1000_NS12placeholders2_5E:
	.zero		1
	.type		_ZN34_INTERNAL_684f6114_4_k_cu_de61ec554cuda3std3__45__cpo6cbeginE,@object
	.size		_ZN34_INTERNAL_684f6114_4_k_cu_de61ec554cuda3std3__45__cpo6cbeginE,(_ZN34_INTERNAL_684f6114_4_k_cu_de61ec554cuda3std6ranges3__45__cpo6cbeginE - _ZN34_INTERNAL_684f6114_4_k_cu_de61ec554cuda3std3__45__cpo6cbeginE)
_ZN34_INTERNAL_684f6114_4_k_cu_de61ec554cuda3std3__45__cpo6cbeginE:
	.zero		1
	.type		_ZN34_INTERNAL_684f6114_4_k_cu_de61ec554cuda3std6ranges3__45__cpo6cbeginE,@object
	.size		_ZN34_INTERNAL_684f6114_4_k_cu_de61ec554cuda3std6ranges3__45__cpo6cbeginE,(_ZN34_INTERNAL_684f6114_4_k_cu_de61ec554cuda3std3__48in_placeE - _ZN34_INTERNAL_684f6114_4_k_cu_de61ec554cuda3std6ranges3__45__cpo6cbeginE)
_ZN34_INTERNAL_684f6114_4_k_cu_de61ec554cuda3std6ranges3__45__cpo6cbeginE:
	.zero		1
	.type		_ZN34_INTERNAL_684f6114_4_k_cu_de61ec554cuda3std3__48in_placeE,@object
	.size		_ZN34_INTERNAL_684f6114_4_k_cu_de61ec554cuda3std3__48in_placeE,(_ZN34_INTERNAL_684f6114_4_k_cu_de61ec554cuda3std6ranges3__45__cpo4sizeE - _ZN34_INTERNAL_684f6114_4_k_cu_de61ec554cuda3std3__48in_placeE)
_ZN34_INTERNAL_684f6114_4_k_cu_de61ec554cuda3std3__48in_placeE:
	.zero		1
	.type		_ZN34_INTERNAL_684f6114_4_k_cu_de61ec554cuda3std6ranges3__45__cpo4sizeE,@object
	.size		_ZN34_INTERNAL_684f6114_4_k_cu_de61ec554cuda3std6ranges3__45__cpo4sizeE,(_ZN34_INTERNAL_684f6114_4_k_cu_de61ec556thrust24THRUST_300001_SM_1000_NS12placeholders2_9E - _ZN34_INTERNAL_684f6114_4_k_cu_de61ec554cuda3std6ranges3__45__cpo4sizeE)
_ZN34_INTERNAL_684f6114_4_k_cu_de61ec554cuda3std6ranges3__45__cpo4sizeE:
	.zero		1
	.type		_ZN34_INTERNAL_684f6114_4_k_cu_de61ec556thrust24THRUST_300001_SM_1000_NS12placeholders2_9E,@object
	.size		_ZN34_INTERNAL_684f6114_4_k_cu_de61ec556thrust24THRUST_300001_SM_1000_NS12placeholders2_9E,(_ZN34_INTERNAL_684f6114_4_k_cu_de61ec554cuda3std3__45__cpo7crbeginE - _ZN34_INTERNAL_684f6114_4_k_cu_de61ec556thrust24THRUST_300001_SM_1000_NS12placeholders2_9E)
_ZN34_INTERNAL_684f6114_4_k_cu_de61ec556thrust24THRUST_300001_SM_1000_NS12placeholders2_9E:
	.zero		1
	.type		_ZN34_INTERNAL_684f6114_4_k_cu_de61ec554cuda3std3__45__cpo7crbeginE,@object
	.size		_ZN34_INTERNAL_684f6114_4_k_cu_de61ec554cuda3std3__45__cpo7crbeginE,(_ZN34_INTERNAL_684f6114_4_k_cu_de61ec554cuda3std6ranges3__45__cpo4nextE - _ZN34_INTERNAL_684f6114_4_k_cu_de61ec554cuda3std3__45__cpo7crbeginE)
_ZN34_INTERNAL_684f6114_4_k_cu_de61ec554cuda3std3__45__cpo7crbeginE:
	.zero		1
	.type		_ZN34_INTERNAL_684f6114_4_k_cu_de61ec554cuda3std6ranges3__45__cpo4nextE,@object
	.size		_ZN34_INTERNAL_684f6114_4_k_cu_de61ec554cuda3std6ranges3__45__cpo4nextE,(_ZN34_INTERNAL_684f6114_4_k_cu_de61ec554cuda3std6ranges3__45__cpo4swapE - _ZN34_INTERNAL_684f6114_4_k_cu_de61ec554cuda3std6ranges3__45__cpo4nextE)
_ZN34_INTERNAL_684f6114_4_k_cu_de61ec554cuda3std6ranges3__45__cpo4nextE:
	.zero		1
	.type		_ZN34_INTERNAL_684f6114_4_k_cu_de61ec554cuda3std6ranges3__45__cpo4swapE,@object
	.size		_ZN34_INTERNAL_684f6114_4_k_cu_de61ec554cuda3std6ranges3__45__cpo4swapE,(_ZN34_INTERNAL_684f6114_4_k_cu_de61ec556thrust24THRUST_300001_SM_1000_NS12placeholders2_1E - _ZN34_INTERNAL_684f6114_4_k_cu_de61ec554cuda3std6ranges3__45__cpo4swapE)
_ZN34_INTERNAL_684f6114_4_k_cu_de61ec554cuda3std6ranges3__45__cpo4swapE:
	.zero		1
	.type		_ZN34_INTERNAL_684f6114_4_k_cu_de61ec556thrust24THRUST_300001_SM_1000_NS12placeholders2_1E,@object
	.size		_ZN34_INTERNAL_684f6114_4_k_cu_de61ec556thrust24THRUST_300001_SM_1000_NS12placeholders2_1E,(_ZN34_INTERNAL_684f6114_4_k_cu_de61ec556thrust24THRUST_300001_SM_1000_NS12placeholders2_3E - _ZN34_INTERNAL_684f6114_4_k_cu_de61ec556thrust24THRUST_300001_SM_1000_NS12placeholders2_1E)
_ZN34_INTERNAL_684f6114_4_k_cu_de61ec556thrust24THRUST_300001_SM_1000_NS12placeholders2_1E:
	.zero		1
	.type		_ZN34_INTERNAL_684f6114_4_k_cu_de61ec556thrust24THRUST_300001_SM_1000_NS12placeholders2_3E,@object
	.size		_ZN34_INTERNAL_684f6114_4_k_cu_de61ec556thrust24THRUST_300001_SM_1000_NS12placeholders2_3E,(_ZN34_INTERNAL_684f6114_4_k_cu_de61ec554cuda3std3__45__cpo5beginE - _ZN34_INTERNAL_684f6114_4_k_cu_de61ec556thrust24THRUST_300001_SM_1000_NS12placeholders2_3E)
_ZN34_INTERNAL_684f6114_4_k_cu_de61ec556thrust24THRUST_300001_SM_1000_NS12placeholders2_3E:
	.zero		1
	.type		_ZN34_INTERNAL_684f6114_4_k_cu_de61ec554cuda3std3__45__cpo5beginE,@object
	.size		_ZN34_INTERNAL_684f6114_4_k_cu_de61ec554cuda3std3__45__cpo5beginE,(_ZN34_INTERNAL_684f6114_4_k_cu_de61ec554cuda3std6ranges3__45__cpo5beginE - _ZN34_INTERNAL_684f6114_4_k_cu_de61ec554cuda3std3__45__cpo5beginE)
_ZN34_INTERNAL_684f6114_4_k_cu_de61ec554cuda3std3__45__cpo5beginE:
	.zero		1
	.type		_ZN34_INTERNAL_684f6114_4_k_cu_de61ec554cuda3std6ranges3__45__cpo5beginE,@object
	.size		_ZN34_INTERNAL_684f6114_4_k_cu_de61ec554cuda3std6ranges3__45__cpo5beginE,(_ZN34_INTERNAL_684f6114_4_k_cu_de61ec554cuda3std3__436_GLOBAL__N__684f6114_4_k_cu_de61ec556ignoreE - _ZN34_INTERNAL_684f6114_4_k_cu_de61ec554cuda3std6ranges3__45__cpo5beginE)
_ZN34_INTERNAL_684f6114_4_k_cu_de61ec554cuda3std6ranges3__45__cpo5beginE:
	.zero		1
	.type		_ZN34_INTERNAL_684f6114_4_k_cu_de61ec554cuda3std3__436_GLOBAL__N__684f6114_4_k_cu_de61ec556ignoreE,@object
	.size		_ZN34_INTERNAL_684f6114_4_k_cu_de61ec554cuda3std3__436_GLOBAL__N__684f6114_4_k_cu_de61ec556ignoreE,(_ZN34_INTERNAL_684f6114_4_k_cu_de61ec554cuda3std6ranges3__45__cpo4dataE - _ZN34_INTERNAL_684f6114_4_k_cu_de61ec554cuda3std3__436_GLOBAL__N__684f6114_4_k_cu_de61ec556ignoreE)
_ZN34_INTERNAL_684f6114_4_k_cu_de61ec554cuda3std3__436_GLOBAL__N__684f6114_4_k_cu_de61ec556ignoreE:
	.zero		1
	.type		_ZN34_INTERNAL_684f6114_4_k_cu_de61ec554cuda3std6ranges3__45__cpo4dataE,@object
	.size		_ZN34_INTERNAL_684f6114_4_k_cu_de61ec554cuda3std6ranges3__45__cpo4dataE,(_ZN34_INTERNAL_684f6114_4_k_cu_de61ec556thrust24THRUST_300001_SM_1000_NS12placeholders2_7E - _ZN34_INTERNAL_684f6114_4_k_cu_de61ec554cuda3std6ranges3__45__cpo4dataE)
_ZN34_INTERNAL_684f6114_4_k_cu_de61ec554cuda3std6ranges3__45__cpo4dataE:
	.zero		1
	.type		_ZN34_INTERNAL_684f6114_4_k_cu_de61ec556thrust24THRUST_300001_SM_1000_NS12placeholders2_7E,@object
	.size		_ZN34_INTERNAL_684f6114_4_k_cu_de61ec556thrust24THRUST_300001_SM_1000_NS12placeholders2_7E,(_ZN34_INTERNAL_684f6114_4_k_cu_de61ec554cuda3std3__45__cpo6rbeginE - _ZN34_INTERNAL_684f6114_4_k_cu_de61ec556thrust24THRUST_300001_SM_1000_NS12placeholders2_7E)
_ZN34_INTERNAL_684f6114_4_k_cu_de61ec556thrust24THRUST_300001_SM_1000_NS12placeholders2_7E:
	.zero		1
	.type		_ZN34_INTERNAL_684f6114_4_k_cu_de61ec554cuda3std3__45__cpo6rbeginE,@object
	.size		_ZN34_INTERNAL_684f6114_4_k_cu_de61ec554cuda3std3__45__cpo6rbeginE,(_ZN34_INTERNAL_684f6114_4_k_cu_de61ec554cuda3std6ranges3__45__cpo7advanceE - _ZN34_INTERNAL_684f6114_4_k_cu_de61ec554cuda3std3__45__cpo6rbeginE)
_ZN34_INTERNAL_684f6114_4_k_cu_de61ec554cuda3std3__45__cpo6rbeginE:
	.zero		1
	.type		_ZN34_INTERNAL_684f6114_4_k_cu_de61ec554cuda3std6ranges3__45__cpo7advanceE,@object
	.size		_ZN34_INTERNAL_684f6114_4_k_cu_de61ec554cuda3std6ranges3__45__cpo7advanceE,(_ZN34_INTERNAL_684f6114_4_k_cu_de61ec554cuda3std3__47nulloptE - _ZN34_INTERNAL_684f6114_4_k_cu_de61ec554cuda3std6ranges3__45__cpo7advanceE)
_ZN34_INTERNAL_684f6114_4_k_cu_de61ec554cuda3std6ranges3__45__cpo7advanceE:
	.zero		1
	.type		_ZN34_INTERNAL_684f6114_4_k_cu_de61ec554cuda3std3__47nulloptE,@object
	.size		_ZN34_INTERNAL_684f6114_4_k_cu_de61ec554cuda3std3__47nulloptE,(_ZN34_INTERNAL_684f6114_4_k_cu_de61ec554cuda3std6ranges3__45__cpo8distanceE - _ZN34_INTERNAL_684f6114_4_k_cu_de61ec554cuda3std3__47nulloptE)
_ZN34_INTERNAL_684f6114_4_k_cu_de61ec554cuda3std3__47nulloptE:
	.zero		1
	.type		_ZN34_INTERNAL_684f6114_4_k_cu_de61ec554cuda3std6ranges3__45__cpo8distanceE,@object
	.size		_ZN34_INTERNAL_684f6114_4_k_cu_de61ec554cuda3std6ranges3__45__cpo8distanceE,(_ZN34_INTERNAL_684f6114_4_k_cu_de61ec556thrust24THRUST_300001_SM_1000_NS12placeholders2_6E - _ZN34_INTERNAL_684f6114_4_k_cu_de61ec554cuda3std6ranges3__45__cpo8distanceE)
_ZN34_INTERNAL_684f6114_4_k_cu_de61ec554cuda3std6ranges3__45__cpo8distanceE:
	.zero		1
	.type		_ZN34_INTERNAL_684f6114_4_k_cu_de61ec556thrust24THRUST_300001_SM_1000_NS12placeholders2_6E,@object
	.size		_ZN34_INTERNAL_684f6114_4_k_cu_de61ec556thrust24THRUST_300001_SM_1000_NS12placeholders2_6E,(_ZN34_INTERNAL_684f6114_4_k_cu_de61ec554cuda3std3__45__cpo4cendE - _ZN34_INTERNAL_684f6114_4_k_cu_de61ec556thrust24THRUST_300001_SM_1000_NS12placeholders2_6E)
_ZN34_INTERNAL_684f6114_4_k_cu_de61ec556thrust24THRUST_300001_SM_1000_NS12placeholders2_6E:
	.zero		1
	.type		_ZN34_INTERNAL_684f6114_4_k_cu_de61ec554cuda3std3__45__cpo4cendE,@object
	.size		_ZN34_INTERNAL_684f6114_4_k_cu_de61ec554cuda3std3__45__cpo4cendE,(_ZN34_INTERNAL_684f6114_4_k_cu_de61ec554cuda3std6ranges3__45__cpo4cendE - _ZN34_INTERNAL_684f6114_4_k_cu_de61ec554cuda3std3__45__cpo4cendE)
_ZN34_INTERNAL_684f6114_4_k_cu_de61ec554cuda3std3__45__cpo4cendE:
	.zero		1
	.type		_ZN34_INTERNAL_684f6114_4_k_cu_de61ec554cuda3std6ranges3__45__cpo4cendE,@object
	.size		_ZN34_INTERNAL_684f6114_4_k_cu_de61ec554cuda3std6ranges3__45__cpo4cendE,(_ZN34_INTERNAL_684f6114_4_k_cu_de61ec554cuda3std3__420unreachable_sentinelE - _ZN34_INTERNAL_684f6114_4_k_cu_de61ec554cuda3std6ranges3__45__cpo4cendE)
_ZN34_INTERNAL_684f6114_4_k_cu_de61ec554cuda3std6ranges3__45__cpo4cendE:
	.zero		1
	.type		_ZN34_INTERNAL_684f6114_4_k_cu_de61ec554cuda3std3__420unreachable_sentinelE,@object
	.size		_ZN34_INTERNAL_684f6114_4_k_cu_de61ec554cuda3std3__420unreachable_sentinelE,(_ZN34_INTERNAL_684f6114_4_k_cu_de61ec554cuda3std6ranges3__45__cpo5ssizeE - _ZN34_INTERNAL_684f6114_4_k_cu_de61ec554cuda3std3__420unreachable_sentinelE)
_ZN34_INTERNAL_684f6114_4_k_cu_de61ec554cuda3std3__420unreachable_sentinelE:
	.zero		1
	.type		_ZN34_INTERNAL_684f6114_4_k_cu_de61ec554cuda3std6ranges3__45__cpo5ssizeE,@object
	.size		_ZN34_INTERNAL_684f6114_4_k_cu_de61ec554cuda3std6ranges3__45__cpo5ssizeE,(_ZN34_INTERNAL_684f6114_4_k_cu_de61ec556thrust24THRUST_300001_SM_1000_NS12placeholders3_10E - _ZN34_INTERNAL_684f6114_4_k_cu_de61ec554cuda3std6ranges3__45__cpo5ssizeE)
_ZN34_INTERNAL_684f6114_4_k_cu_de61ec554cuda3std6ranges3__45__cpo5ssizeE:
	.zero		1
	.type		_ZN34_INTERNAL_684f6114_4_k_cu_de61ec556thrust24THRUST_300001_SM_1000_NS12placeholders3_10E,@object
	.size		_ZN34_INTERNAL_684f6114_4_k_cu_de61ec556thrust24THRUST_300001_SM_1000_NS12placeholders3_10E,(_ZN34_INTERNAL_684f6114_4_k_cu_de61ec554cuda3std3__45__cpo5crendE - _ZN34_INTERNAL_684f6114_4_k_cu_de61ec556thrust24THRUST_300001_SM_1000_NS12placeholders3_10E)
_ZN34_INTERNAL_684f6114_4_k_cu_de61ec556thrust24THRUST_300001_SM_1000_NS12placeholders3_10E:
	.zero		1
	.type		_ZN34_INTERNAL_684f6114_4_k_cu_de61ec554cuda3std3__45__cpo5crendE,@object
	.size		_ZN34_INTERNAL_684f6114_4_k_cu_de61ec554cuda3std3__45__cpo5crendE,(_ZN34_INTERNAL_684f6114_4_k_cu_de61ec554cuda3std6ranges3__45__cpo4prevE - _ZN34_INTERNAL_684f6114_4_k_cu_de61ec554cuda3std3__45__cpo5crendE)
_ZN34_INTERNAL_684f6114_4_k_cu_de61ec554cuda3std3__45__cpo5crendE:
	.zero		1
	.type		_ZN34_INTERNAL_684f6114_4_k_cu_de61ec554cuda3std6ranges3__45__cpo4prevE,@object
	.size		_ZN34_INTERNAL_684f6114_4_k_cu_de61ec554cuda3std6ranges3__45__cpo4prevE,(_ZN34_INTERNAL_684f6114_4_k_cu_de61ec554cuda3std6ranges3__45__cpo9iter_moveE - _ZN34_INTERNAL_684f6114_4_k_cu_de61ec554cuda3std6ranges3__45__cpo4prevE)
_ZN34_INTERNAL_684f6114_4_k_cu_de61ec554cuda3std6ranges3__45__cpo4prevE:
	.zero		1
	.type		_ZN34_INTERNAL_684f6114_4_k_cu_de61ec554cuda3std6ranges3__45__cpo9iter_moveE,@object
	.size		_ZN34_INTERNAL_684f6114_4_k_cu_de61ec554cuda3std6ranges3__45__cpo9iter_moveE,(_ZN34_INTERNAL_684f6114_4_k_cu_de61ec556thrust24THRUST_300001_SM_1000_NS12placeholders2_2E - _ZN34_INTERNAL_684f6114_4_k_cu_de61ec554cuda3std6ranges3__45__cpo9iter_moveE)
_ZN34_INTERNAL_684f6114_4_k_cu_de61ec554cuda3std6ranges3__45__cpo9iter_moveE:
	.zero		1
	.type		_ZN34_INTERNAL_684f6114_4_k_cu_de61ec556thrust24THRUST_300001_SM_1000_NS12placeholders2_2E,@object
	.size		_ZN34_INTERNAL_684f6114_4_k_cu_de61ec556thrust24THRUST_300001_SM_1000_NS12placeholders2_2E,(_ZN34_INTERNAL_684f6114_4_k_cu_de61ec556thrust24THRUST_300001_SM_1000_NS12placeholders2_4E - _ZN34_INTERNAL_684f6114_4_k_cu_de61ec556thrust24THRUST_300001_SM_1000_NS12placeholders2_2E)
_ZN34_INTERNAL_684f6114_4_k_cu_de61ec556thrust24THRUST_300001_SM_1000_NS12placeholders2_2E:
	.zero		1
	.type		_ZN34_INTERNAL_684f6114_4_k_cu_de61ec556thrust24THRUST_300001_SM_1000_NS12placeholders2_4E,@object
	.size		_ZN34_INTERNAL_684f6114_4_k_cu_de61ec556thrust24THRUST_300001_SM_1000_NS12placeholders2_4E,(_ZN34_INTERNAL_684f6114_4_k_cu_de61ec554cuda3std3__45__cpo3endE - _ZN34_INTERNAL_684f6114_4_k_cu_de61ec556thrust24THRUST_300001_SM_1000_NS12placeholders2_4E)
_ZN34_INTERNAL_684f6114_4_k_cu_de61ec556thrust24THRUST_300001_SM_1000_NS12placeholders2_4E:
	.zero		1
	.type		_ZN34_INTERNAL_684f6114_4_k_cu_de61ec554cuda3std3__45__cpo3endE,@object
	.size		_ZN34_INTERNAL_684f6114_4_k_cu_de61ec554cuda3std3__45__cpo3endE,(_ZN34_INTERNAL_684f6114_4_k_cu_de61ec554cuda3std6ranges3__45__cpo3endE - _ZN34_INTERNAL_684f6114_4_k_cu_de61ec554cuda3std3__45__cpo3endE)
_ZN34_INTERNAL_684f6114_4_k_cu_de61ec554cuda3std3__45__cpo3endE:
	.zero		1
	.type		_ZN34_INTERNAL_684f6114_4_k_cu_de61ec554cuda3std6ranges3__45__cpo3endE,@object
	.size		_ZN34_INTERNAL_684f6114_4_k_cu_de61ec554cuda3std6ranges3__45__cpo3endE,(_ZN34_INTERNAL_684f6114_4_k_cu_de61ec554cuda3std3__419piecewise_constructE - _ZN34_INTERNAL_684f6114_4_k_cu_de61ec554cuda3std6ranges3__45__cpo3endE)
_ZN34_INTERNAL_684f6114_4_k_cu_de61ec554cuda3std6ranges3__45__cpo3endE:
	.zero		1
	.type		_ZN34_INTERNAL_684f6114_4_k_cu_de61ec554cuda3std3__419piecewise_constructE,@object
	.size		_ZN34_INTERNAL_684f6114_4_k_cu_de61ec554cuda3std3__419piecewise_constructE,(_ZN34_INTERNAL_684f6114_4_k_cu_de61ec554cuda3std6ranges3__45__cpo5cdataE - _ZN34_INTERNAL_684f6114_4_k_cu_de61ec554cuda3std3__419piecewise_constructE)
_ZN34_INTERNAL_684f6114_4_k_cu_de61ec554cuda3std3__419piecewise_constructE:
	.zero		1
	.type		_ZN34_INTERNAL_684f6114_4_k_cu_de61ec554cuda3std6ranges3__45__cpo5cdataE,@object
	.size		_ZN34_INTERNAL_684f6114_4_k_cu_de61ec554cuda3std6ranges3__45__cpo5cdataE,(_ZN34_INTERNAL_684f6114_4_k_cu_de61ec556thrust24THRUST_300001_SM_1000_NS12placeholders2_8E - _ZN34_INTERNAL_684f6114_4_k_cu_de61ec554cuda3std6ranges3__45__cpo5cdataE)
_ZN34_INTERNAL_684f6114_4_k_cu_de61ec554cuda3std6ranges3__45__cpo5cdataE:
	.zero		1
	.type		_ZN34_INTERNAL_684f6114_4_k_cu_de61ec556thrust24THRUST_300001_SM_1000_NS12placeholders2_8E,@object
	.size		_ZN34_INTERNAL_684f6114_4_k_cu_de61ec556thrust24THRUST_300001_SM_1000_NS12placeholders2_8E,(_ZN34_INTERNAL_684f6114_4_k_cu_de61ec554cuda3std3__45__cpo4rendE - _ZN34_INTERNAL_684f6114_4_k_cu_de61ec556thrust24THRUST_300001_SM_1000_NS12placeholders2_8E)
_ZN34_INTERNAL_684f6114_4_k_cu_de61ec556thrust24THRUST_300001_SM_1000_NS12placeholders2_8E:
	.zero		1
	.type		_ZN34_INTERNAL_684f6114_4_k_cu_de61ec554cuda3std3__45__cpo4rendE,@object
	.size		_ZN34_INTERNAL_684f6114_4_k_cu_de61ec554cuda3std3__45__cpo4rendE,(_ZN34_INTERNAL_684f6114_4_k_cu_de61ec554cuda3std6ranges3__45__cpo9iter_swapE - _ZN34_INTERNAL_684f6114_4_k_cu_de61ec554cuda3std3__45__cpo4rendE)
_ZN34_INTERNAL_684f6114_4_k_cu_de61ec554cuda3std3__45__cpo4rendE:
	.zero		1
	.type		_ZN34_INTERNAL_684f6114_4_k_cu_de61ec554cuda3std6ranges3__45__cpo9iter_swapE,@object
	.size		_ZN34_INTERNAL_684f6114_4_k_cu_de61ec554cuda3std6ranges3__45__cpo9iter_swapE,(_ZN34_INTERNAL_684f6114_4_k_cu_de61ec554cuda3std3__48unexpectE - _ZN34_INTERNAL_684f6114_4_k_cu_de61ec554cuda3std6ranges3__45__cpo9iter_swapE)
_ZN34_INTERNAL_684f6114_4_k_cu_de61ec554cuda3std6ranges3__45__cpo9iter_swapE:
	.zero		1
	.type		_ZN34_INTERNAL_684f6114_4_k_cu_de61ec554cuda3std3__48unexpectE,@object
	.size		_ZN34_INTERNAL_684f6114_4_k_cu_de61ec554cuda3std3__48unexpectE,(_ZN34_INTERNAL_684f6114_4_k_cu_de61ec556thrust24THRUST_300001_SM_1000_NS6system6detail10sequential3seqE - _ZN34_INTERNAL_684f6114_4_k_cu_de61ec554cuda3std3__48unexpectE)
_ZN34_INTERNAL_684f6114_4_k_cu_de61ec554cuda3std3__48unexpectE:
	.zero		1
	.type		_ZN34_INTERNAL_684f6114_4_k_cu_de61ec556thrust24THRUST_300001_SM_1000_NS6system6detail10sequential3seqE,@object
	.size		_ZN34_INTERNAL_684f6114_4_k_cu_de61ec556thrust24THRUST_300001_SM_1000_NS6system6detail10sequential3seqE,(.L_29 - _ZN34_INTERNAL_684f6114_4_k_cu_de61ec556thrust24THRUST_300001_SM_1000_NS6system6detail10sequential3seqE)
_ZN34_INTERNAL_684f6114_4_k_cu_de61ec556thrust24THRUST_300001_SM_1000_NS6system6detail10sequential3seqE:
	.zero		1
.L_29:


//--------------------- .nv.shared._Z22groupNormNHWCSumKernelILi64EEv19GroupNormNHWCParams --------------------------
	.section	.nv.shared._Z22groupNormNHWCSumKernelILi64EEv19GroupNormNHWCParams,"aw",@nobits
	.sectionflags	@""
	.align	16
.nv.shared._Z22groupNormNHWCSumKernelILi64EEv19GroupNormNHWCParams:
	.zero		2336


//--------------------- .nv.shared._Z22groupNormNHWCSumKernelILi128EEv19GroupNormNHWCParams --------------------------
	.section	.nv.shared._Z22groupNormNHWCSumKernelILi128EEv19GroupNormNHWCParams,"aw",@nobits
	.sectionflags	@""
	.align	16
.nv.shared._Z22groupNormNHWCSumKernelILi128EEv19GroupNormNHWCParams:
	.zero		4000


//--------------------- .nv.shared._Z22groupNormNHWCSumKernelILi256EEv19GroupNormNHWCParams --------------------------
	.section	.nv.shared._Z22groupNormNHWCSumKernelILi256EEv19GroupNormNHWCParams,"aw",@nobits
	.sectionflags	@""
	.align	16
.nv.shared._Z22groupNormNHWCSumKernelILi256EEv19GroupNormNHWCParams:
	.zero		6560


//--------------------- .nv.shared._Z22groupNormNHWCSumKernelILi160EEv19GroupNormNHWCParams --------------------------
	.section	.nv.shared._Z22groupNormNHWCSumKernelILi160EEv19GroupNormNHWCParams,"aw",@nobits
	.sectionflags	@""
	.align	16
.nv.shared._Z22groupNormNHWCSumKernelILi160EEv19GroupNormNHWCParams:
	.zero		4256


//--------------------- .nv.constant0._ZN3cub18CUB_300001_SM_10006detail11EmptyKernelIvEEvv --------------------------
	.section	.nv.constant0._ZN3cub18CUB_300001_SM_10006detail11EmptyKernelIvEEvv,"a",@progbits
	.sectionflags	@""
	.align	4
.nv.constant0._ZN3cub18CUB_300001_SM_10006detail11EmptyKernelIvEEvv:
	.zero		896


//--------------------- .nv.constant0._Z24groupNormNHWCScaleKernelILi64EEv19GroupNormNHWCParams --------------------------
	.section	.nv.constant0._Z24groupNormNHWCScaleKernelILi64EEv19GroupNormNHWCParams,"a",@progbits
	.sectionflags	@""
	.align	4
.nv.constant0._Z24groupNormNHWCScaleKernelILi64EEv19GroupNormNHWCParams:
	.zero		992


//--------------------- .nv.constant0._Z24groupNormNHWCScaleKernelILi128EEv19GroupNormNHWCParams --------------------------
	.section	.nv.constant0._Z24groupNormNHWCScaleKernelILi128EEv19GroupNormNHWCParams,"a",@progbits
	.sectionflags	@""
	.align	4
.nv.constant0._Z24groupNormNHWCScaleKernelILi128EEv19GroupNormNHWCParams:
	.zero		992


//--------------------- .nv.constant0._Z24groupNormNHWCScaleKernelILi256EEv19GroupNormNHWCParams --------------------------
	.section	.nv.constant0._Z24groupNormNHWCScaleKernelILi256EEv19GroupNormNHWCParams,"a",@progbits
	.sectionflags	@""
	.align	4
.nv.constant0._Z24groupNormNHWCScaleKernelILi256EEv19GroupNormNHWCParams:
	.zero		992


//--------------------- .nv.constant0._Z24groupNormNHWCScaleKernelILi160EEv19GroupNormNHWCParams --------------------------
	.section	.nv.constant0._Z24groupNormNHWCScaleKernelILi160EEv19GroupNormNHWCParams,"a",@progbits
	.sectionflags	@""
	.align	4
.nv.constant0._Z24groupNormNHWCScaleKernelILi160EEv19GroupNormNHWCParams:
	.zero		992


//--------------------- .nv.constant0._Z22groupNormNHWCSumKernelILi64EEv19GroupNormNHWCParams --------------------------
	.section	.nv.constant0._Z22groupNormNHWCSumKernelILi64EEv19GroupNormNHWCParams,"a",@progbits
	.sectionflags	@""
	.align	4
.nv.constant0._Z22groupNormNHWCSumKernelILi64EEv19GroupNormNHWCParams:
	.zero		992


//--------------------- .nv.constant0._Z22groupNormNHWCSumKernelILi128EEv19GroupNormNHWCParams --------------------------
	.section	.nv.constant0._Z22groupNormNHWCSumKernelILi128EEv19GroupNormNHWCParams,"a",@progbits
	.sectionflags	@""
	.align	4
.nv.constant0._Z22groupNormNHWCSumKernelILi128EEv19GroupNormNHWCParams:
	.zero		992


//--------------------- .nv.constant0._Z22groupNormNHWCSumKernelILi256EEv19GroupNormNHWCParams --------------------------
	.section	.nv.constant0._Z22groupNormNHWCSumKernelILi256EEv19GroupNormNHWCParams,"a",@progbits
	.sectionflags	@""
	.align	4
.nv.constant0._Z22groupNormNHWCSumKernelILi256EEv19GroupNormNHWCParams:
	.zero		992


//--------------------- .nv.constant0._Z22groupNormNHWCSumKernelILi160EEv19GroupNormNHWCParams --------------------------
	.section	.nv.constant0._Z22groupNormNHWCSumKernelILi160EEv19GroupNormNHWCParams,"a",@progbits
	.sectionflags	@""
	.align	4
.nv.constant0._Z22groupNormNHWCSumKernelILi160EEv19GroupNormNHWCParams:
	.zero		992


//--------------------- SYMBOLS --------------------------

	.type		.nv.reservedSmem.offset0,@object
	.size		.nv.reservedSmem.offset0,0x4
	.type		.nv.reservedSmem.cap,@object
	.size		.nv.reservedSmem.cap,0x4
